//
// Generated by NVIDIA NVVM Compiler
//
// Compiler Build ID: CL-36424714
// Cuda compilation tools, release 13.0, V13.0.88
// Based on NVVM 20.0.0
//

.version 9.0
.target sm_100
.address_size 64

	// .globl	_Z4SwapPdiii
.global .align 1 .b8 _ZN34_INTERNAL_002d7d62_4_k_cu_4e9a5d784cuda3std3__45__cpo5beginE[1];
.global .align 1 .b8 _ZN34_INTERNAL_002d7d62_4_k_cu_4e9a5d784cuda3std3__45__cpo3endE[1];
.global .align 1 .b8 _ZN34_INTERNAL_002d7d62_4_k_cu_4e9a5d784cuda3std3__45__cpo6cbeginE[1];
.global .align 1 .b8 _ZN34_INTERNAL_002d7d62_4_k_cu_4e9a5d784cuda3std3__45__cpo4cendE[1];
.global .align 1 .b8 _ZN34_INTERNAL_002d7d62_4_k_cu_4e9a5d784cuda3std3__45__cpo6rbeginE[1];
.global .align 1 .b8 _ZN34_INTERNAL_002d7d62_4_k_cu_4e9a5d784cuda3std3__45__cpo4rendE[1];
.global .align 1 .b8 _ZN34_INTERNAL_002d7d62_4_k_cu_4e9a5d784cuda3std3__45__cpo7crbeginE[1];
.global .align 1 .b8 _ZN34_INTERNAL_002d7d62_4_k_cu_4e9a5d784cuda3std3__45__cpo5crendE[1];
.global .align 1 .b8 _ZN34_INTERNAL_002d7d62_4_k_cu_4e9a5d784cuda3std3__436_GLOBAL__N__002d7d62_4_k_cu_4e9a5d786ignoreE[1];
.global .align 1 .b8 _ZN34_INTERNAL_002d7d62_4_k_cu_4e9a5d784cuda3std3__419piecewise_constructE[1];
.global .align 1 .b8 _ZN34_INTERNAL_002d7d62_4_k_cu_4e9a5d784cuda3std3__48in_placeE[1];
.global .align 1 .b8 _ZN34_INTERNAL_002d7d62_4_k_cu_4e9a5d784cuda3std3__420unreachable_sentinelE[1];
.global .align 1 .b8 _ZN34_INTERNAL_002d7d62_4_k_cu_4e9a5d784cuda3std3__47nulloptE[1];
.global .align 1 .b8 _ZN34_INTERNAL_002d7d62_4_k_cu_4e9a5d784cuda3std3__48unexpectE[1];
.global .align 1 .b8 _ZN34_INTERNAL_002d7d62_4_k_cu_4e9a5d784cuda3std6ranges3__45__cpo4swapE[1];
.global .align 1 .b8 _ZN34_INTERNAL_002d7d62_4_k_cu_4e9a5d784cuda3std6ranges3__45__cpo9iter_moveE[1];
.global .align 1 .b8 _ZN34_INTERNAL_002d7d62_4_k_cu_4e9a5d784cuda3std6ranges3__45__cpo5beginE[1];
.global .align 1 .b8 _ZN34_INTERNAL_002d7d62_4_k_cu_4e9a5d784cuda3std6ranges3__45__cpo3endE[1];
.global .align 1 .b8 _ZN34_INTERNAL_002d7d62_4_k_cu_4e9a5d784cuda3std6ranges3__45__cpo6cbeginE[1];
.global .align 1 .b8 _ZN34_INTERNAL_002d7d62_4_k_cu_4e9a5d784cuda3std6ranges3__45__cpo4cendE[1];
.global .align 1 .b8 _ZN34_INTERNAL_002d7d62_4_k_cu_4e9a5d784cuda3std6ranges3__45__cpo7advanceE[1];
.global .align 1 .b8 _ZN34_INTERNAL_002d7d62_4_k_cu_4e9a5d784cuda3std6ranges3__45__cpo9iter_swapE[1];
.global .align 1 .b8 _ZN34_INTERNAL_002d7d62_4_k_cu_4e9a5d784cuda3std6ranges3__45__cpo4nextE[1];
.global .align 1 .b8 _ZN34_INTERNAL_002d7d62_4_k_cu_4e9a5d784cuda3std6ranges3__45__cpo4prevE[1];
.global .align 1 .b8 _ZN34_INTERNAL_002d7d62_4_k_cu_4e9a5d784cuda3std6ranges3__45__cpo4dataE[1];
.global .align 1 .b8 _ZN34_INTERNAL_002d7d62_4_k_cu_4e9a5d784cuda3std6ranges3__45__cpo5cdataE[1];
.global .align 1 .b8 _ZN34_INTERNAL_002d7d62_4_k_cu_4e9a5d784cuda3std6ranges3__45__cpo4sizeE[1];
.global .align 1 .b8 _ZN34_INTERNAL_002d7d62_4_k_cu_4e9a5d784cuda3std6ranges3__45__cpo5ssizeE[1];
.global .align 1 .b8 _ZN34_INTERNAL_002d7d62_4_k_cu_4e9a5d784cuda3std6ranges3__45__cpo8distanceE[1];
.global .align 1 .b8 _ZN34_INTERNAL_002d7d62_4_k_cu_4e9a5d786thrust24THRUST_300001_SM_1000_NS8cuda_cub3parE[1];
.global .align 1 .b8 _ZN34_INTERNAL_002d7d62_4_k_cu_4e9a5d786thrust24THRUST_300001_SM_1000_NS8cuda_cub10par_nosyncE[1];
.global .align 1 .b8 _ZN34_INTERNAL_002d7d62_4_k_cu_4e9a5d786thrust24THRUST_300001_SM_1000_NS6system6detail10sequential3seqE[1];
.global .align 1 .b8 _ZN34_INTERNAL_002d7d62_4_k_cu_4e9a5d786thrust24THRUST_300001_SM_1000_NS6system3cpp3parE[1];
.global .align 1 .b8 _ZN34_INTERNAL_002d7d62_4_k_cu_4e9a5d786thrust24THRUST_300001_SM_1000_NS12placeholders2_1E[1];
.global .align 1 .b8 _ZN34_INTERNAL_002d7d62_4_k_cu_4e9a5d786thrust24THRUST_300001_SM_1000_NS12placeholders2_2E[1];
.global .align 1 .b8 _ZN34_INTERNAL_002d7d62_4_k_cu_4e9a5d786thrust24THRUST_300001_SM_1000_NS12placeholders2_3E[1];
.global .align 1 .b8 _ZN34_INTERNAL_002d7d62_4_k_cu_4e9a5d786thrust24THRUST_300001_SM_1000_NS12placeholders2_4E[1];
.global .align 1 .b8 _ZN34_INTERNAL_002d7d62_4_k_cu_4e9a5d786thrust24THRUST_300001_SM_1000_NS12placeholders2_5E[1];
.global .align 1 .b8 _ZN34_INTERNAL_002d7d62_4_k_cu_4e9a5d786thrust24THRUST_300001_SM_1000_NS12placeholders2_6E[1];
.global .align 1 .b8 _ZN34_INTERNAL_002d7d62_4_k_cu_4e9a5d786thrust24THRUST_300001_SM_1000_NS12placeholders2_7E[1];
.global .align 1 .b8 _ZN34_INTERNAL_002d7d62_4_k_cu_4e9a5d786thrust24THRUST_300001_SM_1000_NS12placeholders2_8E[1];
.global .align 1 .b8 _ZN34_INTERNAL_002d7d62_4_k_cu_4e9a5d786thrust24THRUST_300001_SM_1000_NS12placeholders2_9E[1];
.global .align 1 .b8 _ZN34_INTERNAL_002d7d62_4_k_cu_4e9a5d786thrust24THRUST_300001_SM_1000_NS12placeholders3_10E[1];
.global .align 1 .b8 _ZN34_INTERNAL_002d7d62_4_k_cu_4e9a5d786thrust24THRUST_300001_SM_1000_NS3seqE[1];
.global .align 1 .b8 _ZN34_INTERNAL_002d7d62_4_k_cu_4e9a5d786thrust24THRUST_300001_SM_1000_NS6deviceE[1];
.extern .shared .align 16 .b8 _ZN6thrust24THRUST_300001_SM_1000_NS8cuda_cub4core6detail5shmemE[];

.visible .entry _Z4SwapPdiii(
	.param .u64 .ptr .align 1 _Z4SwapPdiii_param_0,
	.param .u32 _Z4SwapPdiii_param_1,
	.param .u32 _Z4SwapPdiii_param_2,
	.param .u32 _Z4SwapPdiii_param_3
)
{
	.reg .pred 	%p<7>;
	.reg .b32 	%r<58>;
	.reg .b64 	%rd<23>;
	.reg .b64 	%fd<11>;

	ld.param.u64 	%rd2, [_Z4SwapPdiii_param_0];
	ld.param.u32 	%r20, [_Z4SwapPdiii_param_1];
	ld.param.u32 	%r21, [_Z4SwapPdiii_param_2];
	ld.param.u32 	%r22, [_Z4SwapPdiii_param_3];
	cvta.to.global.u64 	%rd1, %rd2;
	mov.u32 	%r23, %tid.x;
	mov.u32 	%r24, %ntid.x;
	mov.u32 	%r25, %ctaid.x;
	mad.lo.s32 	%r56, %r24, %r25, %r23;
	mov.u32 	%r26, %nctaid.x;
	mul.lo.s32 	%r2, %r24, %r26;
	shl.b32 	%r3, %r20, 1;
	setp.ge.s32 	%p1, %r56, %r3;
	@%p1 bra 	$L__BB0_6;
	add.s32 	%r27, %r56, %r2;
	max.s32 	%r28, %r3, %r27;
	setp.lt.s32 	%p2, %r27, %r3;
	selp.u32 	%r29, 1, 0, %p2;
	add.s32 	%r30, %r27, %r29;
	sub.s32 	%r31, %r28, %r30;
	div.u32 	%r32, %r31, %r2;
	add.s32 	%r4, %r32, %r29;
	and.b32  	%r33, %r4, 3;
	setp.eq.s32 	%p3, %r33, 3;
	@%p3 bra 	$L__BB0_4;
	mul.lo.s32 	%r34, %r20, %r56;
	add.s32 	%r54, %r22, %r34;
	mul.lo.s32 	%r6, %r2, %r20;
	add.s32 	%r53, %r21, %r34;
	add.s32 	%r35, %r4, 1;
	and.b32  	%r36, %r35, 3;
	neg.s32 	%r52, %r36;
$L__BB0_3:
	.pragma "nounroll";
	mul.wide.s32 	%rd3, %r53, 8;
	add.s64 	%rd4, %rd1, %rd3;
	ld.global.f64 	%fd1, [%rd4];
	mul.wide.s32 	%rd5, %r54, 8;
	add.s64 	%rd6, %rd1, %rd5;
	ld.global.f64 	%fd2, [%rd6];
	st.global.f64 	[%rd4], %fd2;
	st.global.f64 	[%rd6], %fd1;
	add.s32 	%r56, %r56, %r2;
	add.s32 	%r54, %r54, %r6;
	add.s32 	%r53, %r53, %r6;
	add.s32 	%r52, %r52, 1;
	setp.ne.s32 	%p4, %r52, 0;
	@%p4 bra 	$L__BB0_3;
$L__BB0_4:
	setp.lt.u32 	%p5, %r4, 3;
	@%p5 bra 	$L__BB0_6;
$L__BB0_5:
	mul.lo.s32 	%r37, %r56, %r20;
	add.s32 	%r38, %r37, %r21;
	add.s32 	%r39, %r37, %r22;
	mul.wide.s32 	%rd7, %r38, 8;
	add.s64 	%rd8, %rd1, %rd7;
	ld.global.f64 	%fd3, [%rd8];
	mul.wide.s32 	%rd9, %r39, 8;
	add.s64 	%rd10, %rd1, %rd9;
	ld.global.f64 	%fd4, [%rd10];
	st.global.f64 	[%rd8], %fd4;
	st.global.f64 	[%rd10], %fd3;
	add.s32 	%r40, %r56, %r2;
	mul.lo.s32 	%r41, %r40, %r20;
	add.s32 	%r42, %r41, %r21;
	add.s32 	%r43, %r41, %r22;
	mul.wide.s32 	%rd11, %r42, 8;
	add.s64 	%rd12, %rd1, %rd11;
	ld.global.f64 	%fd5, [%rd12];
	mul.wide.s32 	%rd13, %r43, 8;
	add.s64 	%rd14, %rd1, %rd13;
	ld.global.f64 	%fd6, [%rd14];
	st.global.f64 	[%rd12], %fd6;
	st.global.f64 	[%rd14], %fd5;
	add.s32 	%r44, %r40, %r2;
	mul.lo.s32 	%r45, %r44, %r20;
	add.s32 	%r46, %r45, %r21;
	add.s32 	%r47, %r45, %r22;
	mul.wide.s32 	%rd15, %r46, 8;
	add.s64 	%rd16, %rd1, %rd15;
	ld.global.f64 	%fd7, [%rd16];
	mul.wide.s32 	%rd17, %r47, 8;
	add.s64 	%rd18, %rd1, %rd17;
	ld.global.f64 	%fd8, [%rd18];
	st.global.f64 	[%rd16], %fd8;
	st.global.f64 	[%rd18], %fd7;
	add.s32 	%r48, %r44, %r2;
	mul.lo.s32 	%r49, %r48, %r20;
	add.s32 	%r50, %r49, %r21;
	add.s32 	%r51, %r49, %r22;
	mul.wide.s32 	%rd19, %r50, 8;
	add.s64 	%rd20, %rd1, %rd19;
	ld.global.f64 	%fd9, [%rd20];
	mul.wide.s32 	%rd21, %r51, 8;
	add.s64 	%rd22, %rd1, %rd21;
	ld.global.f64 	%fd10, [%rd22];
	st.global.f64 	[%rd20], %fd10;
	st.global.f64 	[%rd22], %fd9;
	add.s32 	%r56, %r48, %r2;
	setp.lt.s32 	%p6, %r56, %r3;
	@%p6 bra 	$L__BB0_5;
$L__BB0_6:
	ret;

}
	// .globl	_Z19GaussianEliminationPdiii
.visible .entry _Z19GaussianEliminationPdiii(
	.param .u64 .ptr .align 1 _Z19GaussianEliminationPdiii_param_0,
	.param .u32 _Z19GaussianEliminationPdiii_param_1,
	.param .u32 _Z19GaussianEliminationPdiii_param_2,
	.param .u32 _Z19GaussianEliminationPdiii_param_3
)
{
	.reg .pred 	%p<15>;
	.reg .b32 	%r<74>;
	.reg .b64 	%rd<37>;
	.reg .b64 	%fd<57>;

	ld.param.u64 	%rd9, [_Z19GaussianEliminationPdiii_param_0];
	ld.param.u32 	%r33, [_Z19GaussianEliminationPdiii_param_1];
	ld.param.u32 	%r34, [_Z19GaussianEliminationPdiii_param_2];
	ld.param.u32 	%r35, [_Z19GaussianEliminationPdiii_param_3];
	cvta.to.global.u64 	%rd1, %rd9;
	mov.u32 	%r1, %tid.x;
	mov.u32 	%r36, %ntid.x;
	mov.u32 	%r37, %ctaid.x;
	mul.lo.s32 	%r2, %r36, %r37;
	add.s32 	%r3, %r2, %r1;
	mov.u32 	%r38, %tid.y;
	mov.u32 	%r39, %ntid.y;
	mov.u32 	%r40, %ctaid.y;
	mad.lo.s32 	%r4, %r39, %r40, %r38;
	mov.u32 	%r41, %nctaid.x;
	mul.lo.s32 	%r5, %r36, %r41;
	mov.u32 	%r42, %nctaid.y;
	mul.lo.s32 	%r6, %r39, %r42;
	setp.ne.s32 	%p1, %r35, 1;
	@%p1 bra 	$L__BB1_11;
	add.s32 	%r49, %r4, %r34;
	add.s32 	%r69, %r49, 1;
	shl.b32 	%r8, %r33, 1;
	setp.ge.s32 	%p6, %r69, %r8;
	@%p6 bra 	$L__BB1_17;
	add.s32 	%r50, %r3, 1;
	add.s32 	%r9, %r50, %r34;
	mul.lo.s32 	%r10, %r34, %r33;
	add.s32 	%r51, %r10, %r34;
	mul.wide.s32 	%rd16, %r51, 8;
	add.s64 	%rd2, %rd1, %rd16;
	add.s32 	%r52, %r1, %r34;
	add.s32 	%r53, %r5, %r2;
	add.s32 	%r54, %r52, %r53;
	add.s32 	%r55, %r54, 1;
	max.s32 	%r56, %r33, %r55;
	not.b32 	%r57, %r53;
	add.s32 	%r58, %r56, %r57;
	sub.s32 	%r59, %r58, %r52;
	setp.ne.s32 	%p7, %r59, 0;
	selp.u32 	%r11, 1, 0, %p7;
	selp.s32 	%r60, -1, 0, %p7;
	add.s32 	%r12, %r59, %r60;
	mul.wide.s32 	%rd3, %r50, 8;
	add.s32 	%r61, %r9, %r5;
	mul.wide.s32 	%rd4, %r5, 8;
	add.s32 	%r13, %r61, %r5;
	div.u32 	%r63, %r12, %r5;
	add.s32 	%r16, %r63, %r11;
$L__BB1_3:
	setp.ge.s32 	%p8, %r9, %r33;
	@%p8 bra 	$L__BB1_10;
	mul.lo.s32 	%r15, %r69, %r33;
	add.s32 	%r62, %r15, %r34;
	mul.wide.s32 	%rd17, %r62, 8;
	add.s64 	%rd5, %rd1, %rd17;
	and.b32  	%r17, %r16, 3;
	setp.eq.s32 	%p9, %r17, 3;
	mov.u32 	%r70, %r9;
	@%p9 bra 	$L__BB1_8;
	add.s32 	%r70, %r9, %r5;
	ld.global.f64 	%fd8, [%rd5];
	add.s64 	%rd18, %rd2, %rd3;
	ld.global.f64 	%fd9, [%rd18];
	mul.f64 	%fd10, %fd8, %fd9;
	ld.global.f64 	%fd11, [%rd2];
	div.rn.f64 	%fd12, %fd10, %fd11;
	add.s64 	%rd19, %rd5, %rd3;
	ld.global.f64 	%fd13, [%rd19];
	sub.f64 	%fd14, %fd13, %fd12;
	st.global.f64 	[%rd19], %fd14;
	setp.eq.s32 	%p10, %r17, 0;
	@%p10 bra 	$L__BB1_8;
	ld.global.f64 	%fd15, [%rd5];
	add.s64 	%rd21, %rd18, %rd4;
	ld.global.f64 	%fd16, [%rd21];
	mul.f64 	%fd17, %fd15, %fd16;
	ld.global.f64 	%fd18, [%rd2];
	div.rn.f64 	%fd19, %fd17, %fd18;
	add.s64 	%rd22, %rd5, %rd3;
	add.s64 	%rd6, %rd22, %rd4;
	ld.global.f64 	%fd20, [%rd6];
	sub.f64 	%fd21, %fd20, %fd19;
	st.global.f64 	[%rd6], %fd21;
	setp.eq.s32 	%p11, %r17, 1;
	mov.u32 	%r70, %r13;
	@%p11 bra 	$L__BB1_8;
	add.s32 	%r70, %r13, %r5;
	ld.global.f64 	%fd22, [%rd5];
	add.s64 	%rd24, %rd18, %rd4;
	add.s64 	%rd25, %rd24, %rd4;
	ld.global.f64 	%fd23, [%rd25];
	mul.f64 	%fd24, %fd22, %fd23;
	ld.global.f64 	%fd25, [%rd2];
	div.rn.f64 	%fd26, %fd24, %fd25;
	add.s64 	%rd26, %rd6, %rd4;
	ld.global.f64 	%fd27, [%rd26];
	sub.f64 	%fd28, %fd27, %fd26;
	st.global.f64 	[%rd26], %fd28;
$L__BB1_8:
	setp.lt.u32 	%p12, %r16, 3;
	@%p12 bra 	$L__BB1_10;
$L__BB1_9:
	ld.global.f64 	%fd29, [%rd5];
	add.s32 	%r64, %r70, %r10;
	mul.wide.s32 	%rd27, %r64, 8;
	add.s64 	%rd28, %rd1, %rd27;
	ld.global.f64 	%fd30, [%rd28];
	mul.f64 	%fd31, %fd29, %fd30;
	ld.global.f64 	%fd32, [%rd2];
	div.rn.f64 	%fd33, %fd31, %fd32;
	add.s32 	%r65, %r70, %r15;
	mul.wide.s32 	%rd29, %r65, 8;
	add.s64 	%rd30, %rd1, %rd29;
	ld.global.f64 	%fd34, [%rd30];
	sub.f64 	%fd35, %fd34, %fd33;
	st.global.f64 	[%rd30], %fd35;
	ld.global.f64 	%fd36, [%rd5];
	add.s64 	%rd31, %rd28, %rd4;
	ld.global.f64 	%fd37, [%rd31];
	mul.f64 	%fd38, %fd36, %fd37;
	ld.global.f64 	%fd39, [%rd2];
	div.rn.f64 	%fd40, %fd38, %fd39;
	add.s64 	%rd32, %rd30, %rd4;
	ld.global.f64 	%fd41, [%rd32];
	sub.f64 	%fd42, %fd41, %fd40;
	st.global.f64 	[%rd32], %fd42;
	ld.global.f64 	%fd43, [%rd5];
	add.s64 	%rd33, %rd31, %rd4;
	ld.global.f64 	%fd44, [%rd33];
	mul.f64 	%fd45, %fd43, %fd44;
	ld.global.f64 	%fd46, [%rd2];
	div.rn.f64 	%fd47, %fd45, %fd46;
	add.s64 	%rd34, %rd32, %rd4;
	ld.global.f64 	%fd48, [%rd34];
	sub.f64 	%fd49, %fd48, %fd47;
	st.global.f64 	[%rd34], %fd49;
	ld.global.f64 	%fd50, [%rd5];
	add.s64 	%rd35, %rd33, %rd4;
	ld.global.f64 	%fd51, [%rd35];
	mul.f64 	%fd52, %fd50, %fd51;
	ld.global.f64 	%fd53, [%rd2];
	div.rn.f64 	%fd54, %fd52, %fd53;
	add.s64 	%rd36, %rd34, %rd4;
	ld.global.f64 	%fd55, [%rd36];
	sub.f64 	%fd56, %fd55, %fd54;
	st.global.f64 	[%rd36], %fd56;
	shl.b32 	%r66, %r5, 2;
	add.s32 	%r70, %r66, %r70;
	setp.lt.s32 	%p13, %r70, %r33;
	@%p13 bra 	$L__BB1_9;
$L__BB1_10:
	mov.u32 	%r68, %nctaid.y;
	mad.lo.s32 	%r69, %r39, %r68, %r69;
	setp.lt.s32 	%p14, %r69, %r8;
	@%p14 bra 	$L__BB1_3;
	bra.uni 	$L__BB1_17;
$L__BB1_11:
	add.s32 	%r43, %r4, %r34;
	add.s32 	%r72, %r43, 1;
	shl.b32 	%r25, %r33, 1;
	setp.ge.s32 	%p2, %r72, %r25;
	@%p2 bra 	$L__BB1_17;
	not.b32 	%r44, %r3;
	add.s32 	%r26, %r34, %r44;
	mul.lo.s32 	%r27, %r34, %r33;
	add.s32 	%r45, %r27, %r34;
	mul.wide.s32 	%rd10, %r45, 8;
	add.s64 	%rd7, %rd1, %rd10;
$L__BB1_13:
	setp.lt.s32 	%p3, %r26, 0;
	@%p3 bra 	$L__BB1_16;
	mul.lo.s32 	%r29, %r72, %r33;
	add.s32 	%r46, %r29, %r34;
	mul.wide.s32 	%rd11, %r46, 8;
	add.s64 	%rd8, %rd1, %rd11;
	mov.u32 	%r73, %r26;
$L__BB1_15:
	ld.global.f64 	%fd1, [%rd8];
	add.s32 	%r47, %r73, %r27;
	mul.wide.s32 	%rd12, %r47, 8;
	add.s64 	%rd13, %rd1, %rd12;
	ld.global.f64 	%fd2, [%rd13];
	mul.f64 	%fd3, %fd1, %fd2;
	ld.global.f64 	%fd4, [%rd7];
	div.rn.f64 	%fd5, %fd3, %fd4;
	add.s32 	%r48, %r73, %r29;
	mul.wide.s32 	%rd14, %r48, 8;
	add.s64 	%rd15, %rd1, %rd14;
	ld.global.f64 	%fd6, [%rd15];
	sub.f64 	%fd7, %fd6, %fd5;
	st.global.f64 	[%rd15], %fd7;
	sub.s32 	%r73, %r73, %r5;
	setp.gt.s32 	%p4, %r73, -1;
	@%p4 bra 	$L__BB1_15;
$L__BB1_16:
	add.s32 	%r72, %r72, %r6;
	setp.lt.s32 	%p5, %r72, %r25;
	@%p5 bra 	$L__BB1_13;
$L__BB1_17:
	ret;

}
	// .globl	_Z6NormalPdi
.visible .entry _Z6NormalPdi(
	.param .u64 .ptr .align 1 _Z6NormalPdi_param_0,
	.param .u32 _Z6NormalPdi_param_1
)
{
	.reg .pred 	%p<10>;
	.reg .b32 	%r<48>;
	.reg .b64 	%rd<19>;
	.reg .b64 	%fd<22>;

	ld.param.u64 	%rd3, [_Z6NormalPdi_param_0];
	ld.param.u32 	%r23, [_Z6NormalPdi_param_1];
	cvta.to.global.u64 	%rd1, %rd3;
	mov.u32 	%r1, %ntid.x;
	mov.u32 	%r24, %tid.y;
	mov.u32 	%r2, %ntid.y;
	mov.u32 	%r25, %ctaid.y;
	mad.lo.s32 	%r45, %r2, %r25, %r24;
	mov.u32 	%r26, %nctaid.x;
	mul.lo.s32 	%r4, %r1, %r26;
	setp.ge.s32 	%p1, %r45, %r23;
	@%p1 bra 	$L__BB2_10;
	mov.u32 	%r27, %ctaid.x;
	mov.u32 	%r28, %tid.x;
	mad.lo.s32 	%r29, %r1, %r27, %r28;
	add.s32 	%r5, %r29, %r23;
	shl.b32 	%r6, %r23, 1;
	add.s32 	%r7, %r5, %r4;
	max.s32 	%r30, %r6, %r7;
	setp.lt.s32 	%p2, %r7, %r6;
	selp.u32 	%r8, 1, 0, %p2;
	add.s32 	%r31, %r7, %r8;
	sub.s32 	%r9, %r30, %r31;
	mul.lo.s32 	%r10, %r5, %r23;
	mul.lo.s32 	%r11, %r7, %r23;
	add.s32 	%r12, %r7, %r4;
	mul.lo.s32 	%r13, %r12, %r23;
	add.s32 	%r14, %r12, %r4;
	mov.u32 	%r32, %nctaid.y;
	mul.lo.s32 	%r15, %r2, %r32;
	div.u32 	%r34, %r9, %r4;
	add.s32 	%r17, %r34, %r8;
$L__BB2_2:
	setp.ge.s32 	%p3, %r5, %r6;
	@%p3 bra 	$L__BB2_9;
	mad.lo.s32 	%r33, %r45, %r23, %r45;
	mul.wide.s32 	%rd4, %r33, 8;
	add.s64 	%rd2, %rd1, %rd4;
	and.b32  	%r18, %r17, 3;
	setp.eq.s32 	%p4, %r18, 3;
	mov.u32 	%r46, %r5;
	@%p4 bra 	$L__BB2_7;
	add.s32 	%r35, %r10, %r45;
	mul.wide.s32 	%rd5, %r35, 8;
	add.s64 	%rd6, %rd1, %rd5;
	ld.global.f64 	%fd1, [%rd6];
	ld.global.f64 	%fd2, [%rd2];
	div.rn.f64 	%fd3, %fd1, %fd2;
	st.global.f64 	[%rd6], %fd3;
	setp.eq.s32 	%p5, %r18, 0;
	mov.u32 	%r46, %r7;
	@%p5 bra 	$L__BB2_7;
	add.s32 	%r36, %r11, %r45;
	mul.wide.s32 	%rd7, %r36, 8;
	add.s64 	%rd8, %rd1, %rd7;
	ld.global.f64 	%fd4, [%rd8];
	ld.global.f64 	%fd5, [%rd2];
	div.rn.f64 	%fd6, %fd4, %fd5;
	st.global.f64 	[%rd8], %fd6;
	setp.eq.s32 	%p6, %r18, 1;
	mov.u32 	%r46, %r12;
	@%p6 bra 	$L__BB2_7;
	add.s32 	%r37, %r13, %r45;
	mul.wide.s32 	%rd9, %r37, 8;
	add.s64 	%rd10, %rd1, %rd9;
	ld.global.f64 	%fd7, [%rd10];
	ld.global.f64 	%fd8, [%rd2];
	div.rn.f64 	%fd9, %fd7, %fd8;
	st.global.f64 	[%rd10], %fd9;
	mov.u32 	%r46, %r14;
$L__BB2_7:
	setp.lt.u32 	%p7, %r17, 3;
	@%p7 bra 	$L__BB2_9;
$L__BB2_8:
	mad.lo.s32 	%r38, %r46, %r23, %r45;
	mul.wide.s32 	%rd11, %r38, 8;
	add.s64 	%rd12, %rd1, %rd11;
	ld.global.f64 	%fd10, [%rd12];
	ld.global.f64 	%fd11, [%rd2];
	div.rn.f64 	%fd12, %fd10, %fd11;
	st.global.f64 	[%rd12], %fd12;
	add.s32 	%r39, %r46, %r4;
	mad.lo.s32 	%r40, %r39, %r23, %r45;
	mul.wide.s32 	%rd13, %r40, 8;
	add.s64 	%rd14, %rd1, %rd13;
	ld.global.f64 	%fd13, [%rd14];
	ld.global.f64 	%fd14, [%rd2];
	div.rn.f64 	%fd15, %fd13, %fd14;
	st.global.f64 	[%rd14], %fd15;
	add.s32 	%r41, %r39, %r4;
	mad.lo.s32 	%r42, %r41, %r23, %r45;
	mul.wide.s32 	%rd15, %r42, 8;
	add.s64 	%rd16, %rd1, %rd15;
	ld.global.f64 	%fd16, [%rd16];
	ld.global.f64 	%fd17, [%rd2];
	div.rn.f64 	%fd18, %fd16, %fd17;
	st.global.f64 	[%rd16], %fd18;
	add.s32 	%r43, %r41, %r4;
	mad.lo.s32 	%r44, %r43, %r23, %r45;
	mul.wide.s32 	%rd17, %r44, 8;
	add.s64 	%rd18, %rd1, %rd17;
	ld.global.f64 	%fd19, [%rd18];
	ld.global.f64 	%fd20, [%rd2];
	div.rn.f64 	%fd21, %fd19, %fd20;
	st.global.f64 	[%rd18], %fd21;
	add.s32 	%r46, %r43, %r4;
	setp.lt.s32 	%p8, %r46, %r6;
	@%p8 bra 	$L__BB2_8;
$L__BB2_9:
	add.s32 	%r45, %r45, %r15;
	setp.lt.s32 	%p9, %r45, %r23;
	@%p9 bra 	$L__BB2_2;
$L__BB2_10:
	ret;

}
	// .globl	_ZN6thrust24THRUST_300001_SM_1000_NS8cuda_cub4core6detail13_kernel_agentINS1_8__reduce11ReduceAgentINS0_12zip_iteratorIN4cuda3std3__45tupleIJNS0_10device_ptrIdEENS0_17counting_iteratorIlNS0_11use_defaultESF_SF_EEEEEEEPNSB_IJdlEEESJ_iNS1_9__extrema9arg_max_fIdl10comparisonEEEEJSI_SK_iSO_EEEvDpT0_
.visible .entry _ZN6thrust24THRUST_300001_SM_1000_NS8cuda_cub4core6detail13_kernel_agentINS1_8__reduce11ReduceAgentINS0_12zip_iteratorIN4cuda3std3__45tupleIJNS0_10device_ptrIdEENS0_17counting_iteratorIlNS0_11use_defaultESF_SF_EEEEEEEPNSB_IJdlEEESJ_iNS1_9__extrema9arg_max_fIdl10comparisonEEEEJSI_SK_iSO_EEEvDpT0_(
	.param .align 8 .b8 _ZN6thrust24THRUST_300001_SM_1000_NS8cuda_cub4core6detail13_kernel_agentINS1_8__reduce11ReduceAgentINS0_12zip_iteratorIN4cuda3std3__45tupleIJNS0_10device_ptrIdEENS0_17counting_iteratorIlNS0_11use_defaultESF_SF_EEEEEEEPNSB_IJdlEEESJ_iNS1_9__extrema9arg_max_fIdl10comparisonEEEEJSI_SK_iSO_EEEvDpT0__param_0[16],
	.param .u64 .ptr .align 1 _ZN6thrust24THRUST_300001_SM_1000_NS8cuda_cub4core6detail13_kernel_agentINS1_8__reduce11ReduceAgentINS0_12zip_iteratorIN4cuda3std3__45tupleIJNS0_10device_ptrIdEENS0_17counting_iteratorIlNS0_11use_defaultESF_SF_EEEEEEEPNSB_IJdlEEESJ_iNS1_9__extrema9arg_max_fIdl10comparisonEEEEJSI_SK_iSO_EEEvDpT0__param_1,
	.param .u32 _ZN6thrust24THRUST_300001_SM_1000_NS8cuda_cub4core6detail13_kernel_agentINS1_8__reduce11ReduceAgentINS0_12zip_iteratorIN4cuda3std3__45tupleIJNS0_10device_ptrIdEENS0_17counting_iteratorIlNS0_11use_defaultESF_SF_EEEEEEEPNSB_IJdlEEESJ_iNS1_9__extrema9arg_max_fIdl10comparisonEEEEJSI_SK_iSO_EEEvDpT0__param_2,
	.param .align 1 .b8 _ZN6thrust24THRUST_300001_SM_1000_NS8cuda_cub4core6detail13_kernel_agentINS1_8__reduce11ReduceAgentINS0_12zip_iteratorIN4cuda3std3__45tupleIJNS0_10device_ptrIdEENS0_17counting_iteratorIlNS0_11use_defaultESF_SF_EEEEEEEPNSB_IJdlEEESJ_iNS1_9__extrema9arg_max_fIdl10comparisonEEEEJSI_SK_iSO_EEEvDpT0__param_3[1]
)
.maxntid 256
{
	.reg .pred 	%p<213>;
	.reg .b32 	%r<400>;
	.reg .b64 	%rd<368>;
	.reg .b64 	%fd<352>;

	ld.param.u64 	%rd198, [_ZN6thrust24THRUST_300001_SM_1000_NS8cuda_cub4core6detail13_kernel_agentINS1_8__reduce11ReduceAgentINS0_12zip_iteratorIN4cuda3std3__45tupleIJNS0_10device_ptrIdEENS0_17counting_iteratorIlNS0_11use_defaultESF_SF_EEEEEEEPNSB_IJdlEEESJ_iNS1_9__extrema9arg_max_fIdl10comparisonEEEEJSI_SK_iSO_EEEvDpT0__param_0+8];
	ld.param.u64 	%rd197, [_ZN6thrust24THRUST_300001_SM_1000_NS8cuda_cub4core6detail13_kernel_agentINS1_8__reduce11ReduceAgentINS0_12zip_iteratorIN4cuda3std3__45tupleIJNS0_10device_ptrIdEENS0_17counting_iteratorIlNS0_11use_defaultESF_SF_EEEEEEEPNSB_IJdlEEESJ_iNS1_9__extrema9arg_max_fIdl10comparisonEEEEJSI_SK_iSO_EEEvDpT0__param_0];
	ld.param.u32 	%r36, [_ZN6thrust24THRUST_300001_SM_1000_NS8cuda_cub4core6detail13_kernel_agentINS1_8__reduce11ReduceAgentINS0_12zip_iteratorIN4cuda3std3__45tupleIJNS0_10device_ptrIdEENS0_17counting_iteratorIlNS0_11use_defaultESF_SF_EEEEEEEPNSB_IJdlEEESJ_iNS1_9__extrema9arg_max_fIdl10comparisonEEEEJSI_SK_iSO_EEEvDpT0__param_2];
	setp.eq.s32 	%p1, %r36, 0;
	@%p1 bra 	$L__BB3_206;
	cvta.to.global.u64 	%rd1, %rd197;
	setp.gt.s32 	%p2, %r36, 1279;
	@%p2 bra 	$L__BB3_122;
	mov.u32 	%r1, %tid.x;
	setp.ge.s32 	%p96, %r1, %r36;
	mov.f64 	%fd298, 0d0000000000000000;
	mov.b64 	%rd309, 0;
	mov.u32 	%r391, %r1;
	@%p96 bra 	$L__BB3_4;
	cvt.u64.u32 	%rd265, %r1;
	mul.wide.u32 	%rd266, %r1, 8;
	add.s64 	%rd267, %rd1, %rd266;
	add.s64 	%rd309, %rd198, %rd265;
	ld.global.f64 	%fd298, [%rd267];
	add.s32 	%r391, %r1, 256;
$L__BB3_4:
	setp.ge.s32 	%p97, %r391, %r36;
	@%p97 bra 	$L__BB3_26;
	not.b32 	%r160, %r391;
	add.s32 	%r4, %r36, %r160;
	and.b32  	%r161, %r4, 768;
	setp.eq.s32 	%p98, %r161, 768;
	@%p98 bra 	$L__BB3_11;
	cvt.u64.u32 	%rd269, %r391;
	add.s64 	%rd300, %rd198, %rd269;
	mul.wide.u32 	%rd270, %r391, 8;
	add.s64 	%rd299, %rd1, %rd270;
	shr.u32 	%r162, %r4, 8;
	add.s32 	%r163, %r162, 1;
	and.b32  	%r164, %r163, 3;
	neg.s32 	%r389, %r164;
$L__BB3_7:
	.pragma "nounroll";
	mov.u64 	%rd9, %rd309;
	mov.f64 	%fd3, %fd298;
	ld.global.f64 	%fd4, [%rd299];
	abs.f64 	%fd5, %fd3;
	abs.f64 	%fd6, %fd4;
	setp.lt.f64 	%p99, %fd5, %fd6;
	mov.u64 	%rd309, %rd300;
	mov.f64 	%fd298, %fd4;
	@%p99 bra 	$L__BB3_10;
	setp.lt.f64 	%p100, %fd6, %fd5;
	mov.u64 	%rd309, %rd9;
	mov.f64 	%fd298, %fd3;
	@%p100 bra 	$L__BB3_10;
	setp.lt.s64 	%p101, %rd9, %rd300;
	min.s64 	%rd309, %rd9, %rd300;
	selp.f64 	%fd298, %fd3, %fd4, %p101;
$L__BB3_10:
	add.s32 	%r391, %r391, 256;
	add.s64 	%rd300, %rd300, 256;
	add.s64 	%rd299, %rd299, 2048;
	add.s32 	%r389, %r389, 1;
	setp.ne.s32 	%p102, %r389, 0;
	@%p102 bra 	$L__BB3_7;
$L__BB3_11:
	setp.lt.u32 	%p103, %r4, 768;
	@%p103 bra 	$L__BB3_26;
	add.s32 	%r392, %r391, 512;
$L__BB3_13:
	mov.u32 	%r12, %r392;
	add.s32 	%r165, %r12, -512;
	cvt.s64.s32 	%rd271, %r165;
	mul.wide.s32 	%rd272, %r165, 8;
	add.s64 	%rd17, %rd1, %rd272;
	add.s64 	%rd18, %rd198, %rd271;
	ld.global.f64 	%fd12, [%rd17];
	abs.f64 	%fd13, %fd298;
	abs.f64 	%fd14, %fd12;
	setp.lt.f64 	%p104, %fd13, %fd14;
	mov.u64 	%rd306, %rd18;
	mov.f64 	%fd295, %fd12;
	@%p104 bra 	$L__BB3_16;
	setp.lt.f64 	%p105, %fd14, %fd13;
	mov.u64 	%rd306, %rd309;
	mov.f64 	%fd295, %fd298;
	@%p105 bra 	$L__BB3_16;
	setp.lt.s64 	%p106, %rd309, %rd18;
	min.s64 	%rd306, %rd309, %rd18;
	selp.f64 	%fd295, %fd298, %fd12, %p106;
$L__BB3_16:
	add.s32 	%r166, %r12, -256;
	cvt.s64.s32 	%rd273, %r166;
	add.s64 	%rd21, %rd198, %rd273;
	ld.global.f64 	%fd17, [%rd17+2048];
	abs.f64 	%fd18, %fd295;
	abs.f64 	%fd19, %fd17;
	setp.lt.f64 	%p107, %fd18, %fd19;
	mov.u64 	%rd307, %rd21;
	mov.f64 	%fd296, %fd17;
	@%p107 bra 	$L__BB3_19;
	setp.lt.f64 	%p108, %fd19, %fd18;
	mov.u64 	%rd307, %rd306;
	mov.f64 	%fd296, %fd295;
	@%p108 bra 	$L__BB3_19;
	setp.lt.s64 	%p109, %rd306, %rd21;
	min.s64 	%rd307, %rd306, %rd21;
	selp.f64 	%fd296, %fd295, %fd17, %p109;
$L__BB3_19:
	cvt.s64.s32 	%rd274, %r12;
	add.s64 	%rd24, %rd198, %rd274;
	ld.global.f64 	%fd22, [%rd17+4096];
	abs.f64 	%fd23, %fd296;
	abs.f64 	%fd24, %fd22;
	setp.lt.f64 	%p110, %fd23, %fd24;
	mov.u64 	%rd308, %rd24;
	mov.f64 	%fd297, %fd22;
	@%p110 bra 	$L__BB3_22;
	setp.lt.f64 	%p111, %fd24, %fd23;
	mov.u64 	%rd308, %rd307;
	mov.f64 	%fd297, %fd296;
	@%p111 bra 	$L__BB3_22;
	setp.lt.s64 	%p112, %rd307, %rd24;
	min.s64 	%rd308, %rd307, %rd24;
	selp.f64 	%fd297, %fd296, %fd22, %p112;
$L__BB3_22:
	add.s32 	%r167, %r12, 256;
	cvt.s64.s32 	%rd275, %r167;
	add.s64 	%rd27, %rd198, %rd275;
	ld.global.f64 	%fd27, [%rd17+6144];
	abs.f64 	%fd28, %fd297;
	abs.f64 	%fd29, %fd27;
	setp.lt.f64 	%p113, %fd28, %fd29;
	mov.u64 	%rd309, %rd27;
	mov.f64 	%fd298, %fd27;
	@%p113 bra 	$L__BB3_25;
	setp.lt.f64 	%p114, %fd29, %fd28;
	mov.u64 	%rd309, %rd308;
	mov.f64 	%fd298, %fd297;
	@%p114 bra 	$L__BB3_25;
	setp.lt.s64 	%p115, %rd308, %rd27;
	min.s64 	%rd309, %rd308, %rd27;
	selp.f64 	%fd298, %fd297, %fd27, %p115;
$L__BB3_25:
	add.s32 	%r392, %r12, 1024;
	add.s32 	%r168, %r12, 512;
	setp.lt.s32 	%p116, %r168, %r36;
	@%p116 bra 	$L__BB3_13;
$L__BB3_26:
	setp.lt.s32 	%p117, %r36, 256;
	@%p117 bra 	$L__BB3_71;
	// begin inline asm
	mov.u32 %r282, %laneid;
	// end inline asm
	mov.b64 	%rd286, %fd298;
	mov.b64 	{%r284, %r289}, %rd286;
	mov.b32 	%r300, 1;
	mov.b32 	%r301, 31;
	mov.b32 	%r302, -1;
	// begin inline asm
	shfl.sync.down.b32 %r283, %r284, %r300, %r301, %r302;
	// end inline asm
	// begin inline asm
	shfl.sync.down.b32 %r288, %r289, %r300, %r301, %r302;
	// end inline asm
	mov.b64 	%rd287, {%r283, %r288};
	mov.b64 	%fd33, %rd287;
	mov.b64 	{%r294, %r299}, %rd309;
	// begin inline asm
	shfl.sync.down.b32 %r293, %r294, %r300, %r301, %r302;
	// end inline asm
	// begin inline asm
	shfl.sync.down.b32 %r298, %r299, %r300, %r301, %r302;
	// end inline asm
	mov.b64 	%rd31, {%r293, %r298};
	setp.gt.s32 	%p169, %r282, 30;
	mov.u64 	%rd311, %rd309;
	mov.f64 	%fd300, %fd298;
	@%p169 bra 	$L__BB3_31;
	abs.f64 	%fd34, %fd298;
	abs.f64 	%fd35, %fd33;
	setp.lt.f64 	%p170, %fd34, %fd35;
	mov.u64 	%rd311, %rd31;
	mov.f64 	%fd300, %fd33;
	@%p170 bra 	$L__BB3_31;
	setp.lt.f64 	%p171, %fd35, %fd34;
	mov.u64 	%rd311, %rd309;
	mov.f64 	%fd300, %fd298;
	@%p171 bra 	$L__BB3_31;
	setp.lt.s64 	%p172, %rd309, %rd31;
	min.s64 	%rd311, %rd309, %rd31;
	selp.f64 	%fd300, %fd298, %fd33, %p172;
$L__BB3_31:
	mov.b64 	%rd288, %fd300;
	mov.b64 	{%r304, %r309}, %rd288;
	mov.b32 	%r320, 2;
	mov.b32 	%r321, 31;
	mov.b32 	%r322, -1;
	// begin inline asm
	shfl.sync.down.b32 %r303, %r304, %r320, %r321, %r322;
	// end inline asm
	// begin inline asm
	shfl.sync.down.b32 %r308, %r309, %r320, %r321, %r322;
	// end inline asm
	mov.b64 	%rd289, {%r303, %r308};
	mov.b64 	%fd38, %rd289;
	mov.b64 	{%r314, %r319}, %rd311;
	// begin inline asm
	shfl.sync.down.b32 %r313, %r314, %r320, %r321, %r322;
	// end inline asm
	// begin inline asm
	shfl.sync.down.b32 %r318, %r319, %r320, %r321, %r322;
	// end inline asm
	mov.b64 	%rd34, {%r313, %r318};
	setp.gt.s32 	%p173, %r282, 29;
	mov.u64 	%rd312, %rd311;
	mov.f64 	%fd301, %fd300;
	@%p173 bra 	$L__BB3_35;
	abs.f64 	%fd39, %fd300;
	abs.f64 	%fd40, %fd38;
	setp.lt.f64 	%p174, %fd39, %fd40;
	mov.u64 	%rd312, %rd34;
	mov.f64 	%fd301, %fd38;
	@%p174 bra 	$L__BB3_35;
	setp.lt.f64 	%p175, %fd40, %fd39;
	mov.u64 	%rd312, %rd311;
	mov.f64 	%fd301, %fd300;
	@%p175 bra 	$L__BB3_35;
	setp.lt.s64 	%p176, %rd311, %rd34;
	min.s64 	%rd312, %rd311, %rd34;
	selp.f64 	%fd301, %fd300, %fd38, %p176;
$L__BB3_35:
	mov.b64 	%rd290, %fd301;
	mov.b64 	{%r324, %r329}, %rd290;
	mov.b32 	%r340, 4;
	mov.b32 	%r341, 31;
	mov.b32 	%r342, -1;
	// begin inline asm
	shfl.sync.down.b32 %r323, %r324, %r340, %r341, %r342;
	// end inline asm
	// begin inline asm
	shfl.sync.down.b32 %r328, %r329, %r340, %r341, %r342;
	// end inline asm
	mov.b64 	%rd291, {%r323, %r328};
	mov.b64 	%fd43, %rd291;
	mov.b64 	{%r334, %r339}, %rd312;
	// begin inline asm
	shfl.sync.down.b32 %r333, %r334, %r340, %r341, %r342;
	// end inline asm
	// begin inline asm
	shfl.sync.down.b32 %r338, %r339, %r340, %r341, %r342;
	// end inline asm
	mov.b64 	%rd37, {%r333, %r338};
	setp.gt.s32 	%p177, %r282, 27;
	mov.u64 	%rd313, %rd312;
	mov.f64 	%fd302, %fd301;
	@%p177 bra 	$L__BB3_39;
	abs.f64 	%fd44, %fd301;
	abs.f64 	%fd45, %fd43;
	setp.lt.f64 	%p178, %fd44, %fd45;
	mov.u64 	%rd313, %rd37;
	mov.f64 	%fd302, %fd43;
	@%p178 bra 	$L__BB3_39;
	setp.lt.f64 	%p179, %fd45, %fd44;
	mov.u64 	%rd313, %rd312;
	mov.f64 	%fd302, %fd301;
	@%p179 bra 	$L__BB3_39;
	setp.lt.s64 	%p180, %rd312, %rd37;
	min.s64 	%rd313, %rd312, %rd37;
	selp.f64 	%fd302, %fd301, %fd43, %p180;
$L__BB3_39:
	mov.b64 	%rd292, %fd302;
	mov.b64 	{%r344, %r349}, %rd292;
	mov.b32 	%r360, 8;
	mov.b32 	%r361, 31;
	mov.b32 	%r362, -1;
	// begin inline asm
	shfl.sync.down.b32 %r343, %r344, %r360, %r361, %r362;
	// end inline asm
	// begin inline asm
	shfl.sync.down.b32 %r348, %r349, %r360, %r361, %r362;
	// end inline asm
	mov.b64 	%rd293, {%r343, %r348};
	mov.b64 	%fd48, %rd293;
	mov.b64 	{%r354, %r359}, %rd313;
	// begin inline asm
	shfl.sync.down.b32 %r353, %r354, %r360, %r361, %r362;
	// end inline asm
	// begin inline asm
	shfl.sync.down.b32 %r358, %r359, %r360, %r361, %r362;
	// end inline asm
	mov.b64 	%rd40, {%r353, %r358};
	setp.gt.s32 	%p181, %r282, 23;
	mov.u64 	%rd314, %rd313;
	mov.f64 	%fd303, %fd302;
	@%p181 bra 	$L__BB3_43;
	abs.f64 	%fd49, %fd302;
	abs.f64 	%fd50, %fd48;
	setp.lt.f64 	%p182, %fd49, %fd50;
	mov.u64 	%rd314, %rd40;
	mov.f64 	%fd303, %fd48;
	@%p182 bra 	$L__BB3_43;
	setp.lt.f64 	%p183, %fd50, %fd49;
	mov.u64 	%rd314, %rd313;
	mov.f64 	%fd303, %fd302;
	@%p183 bra 	$L__BB3_43;
	setp.lt.s64 	%p184, %rd313, %rd40;
	min.s64 	%rd314, %rd313, %rd40;
	selp.f64 	%fd303, %fd302, %fd48, %p184;
$L__BB3_43:
	mov.b64 	%rd294, %fd303;
	mov.b64 	{%r364, %r369}, %rd294;
	mov.b32 	%r380, 16;
	mov.b32 	%r381, 31;
	mov.b32 	%r382, -1;
	// begin inline asm
	shfl.sync.down.b32 %r363, %r364, %r380, %r381, %r382;
	// end inline asm
	// begin inline asm
	shfl.sync.down.b32 %r368, %r369, %r380, %r381, %r382;
	// end inline asm
	mov.b64 	%rd295, {%r363, %r368};
	mov.b64 	%fd53, %rd295;
	mov.b64 	{%r374, %r379}, %rd314;
	// begin inline asm
	shfl.sync.down.b32 %r373, %r374, %r380, %r381, %r382;
	// end inline asm
	// begin inline asm
	shfl.sync.down.b32 %r378, %r379, %r380, %r381, %r382;
	// end inline asm
	mov.b64 	%rd43, {%r373, %r378};
	setp.gt.s32 	%p185, %r282, 15;
	mov.u64 	%rd367, %rd314;
	mov.f64 	%fd351, %fd303;
	@%p185 bra 	$L__BB3_47;
	abs.f64 	%fd54, %fd303;
	abs.f64 	%fd55, %fd53;
	setp.lt.f64 	%p186, %fd54, %fd55;
	mov.u64 	%rd367, %rd43;
	mov.f64 	%fd351, %fd53;
	@%p186 bra 	$L__BB3_47;
	setp.lt.f64 	%p187, %fd55, %fd54;
	mov.u64 	%rd367, %rd314;
	mov.f64 	%fd351, %fd303;
	@%p187 bra 	$L__BB3_47;
	setp.lt.s64 	%p188, %rd314, %rd43;
	min.s64 	%rd367, %rd314, %rd43;
	selp.f64 	%fd351, %fd303, %fd53, %p188;
$L__BB3_47:
	setp.ne.s32 	%p189, %r282, 0;
	@%p189 bra 	$L__BB3_49;
	shr.u32 	%r383, %r1, 1;
	and.b32  	%r384, %r383, 496;
	mov.u32 	%r385, _ZN6thrust24THRUST_300001_SM_1000_NS8cuda_cub4core6detail5shmemE;
	add.s32 	%r386, %r385, %r384;
	st.shared.f64 	[%r386+8], %fd351;
	st.shared.u64 	[%r386+16], %rd367;
$L__BB3_49:
	bar.sync 	0;
	setp.ne.s32 	%p190, %r1, 0;
	@%p190 bra 	$L__BB3_204;
	ld.shared.f64 	%fd58, [_ZN6thrust24THRUST_300001_SM_1000_NS8cuda_cub4core6detail5shmemE+24];
	ld.shared.u64 	%rd46, [_ZN6thrust24THRUST_300001_SM_1000_NS8cuda_cub4core6detail5shmemE+32];
	abs.f64 	%fd59, %fd351;
	abs.f64 	%fd60, %fd58;
	setp.lt.f64 	%p191, %fd59, %fd60;
	mov.u64 	%rd316, %rd46;
	mov.f64 	%fd305, %fd58;
	@%p191 bra 	$L__BB3_53;
	setp.lt.f64 	%p192, %fd60, %fd59;
	mov.u64 	%rd316, %rd367;
	mov.f64 	%fd305, %fd351;
	@%p192 bra 	$L__BB3_53;
	setp.lt.s64 	%p193, %rd367, %rd46;
	min.s64 	%rd316, %rd367, %rd46;
	selp.f64 	%fd305, %fd351, %fd58, %p193;
$L__BB3_53:
	ld.shared.f64 	%fd63, [_ZN6thrust24THRUST_300001_SM_1000_NS8cuda_cub4core6detail5shmemE+40];
	ld.shared.u64 	%rd49, [_ZN6thrust24THRUST_300001_SM_1000_NS8cuda_cub4core6detail5shmemE+48];
	abs.f64 	%fd64, %fd305;
	abs.f64 	%fd65, %fd63;
	setp.lt.f64 	%p194, %fd64, %fd65;
	mov.u64 	%rd317, %rd49;
	mov.f64 	%fd306, %fd63;
	@%p194 bra 	$L__BB3_56;
	setp.lt.f64 	%p195, %fd65, %fd64;
	mov.u64 	%rd317, %rd316;
	mov.f64 	%fd306, %fd305;
	@%p195 bra 	$L__BB3_56;
	setp.lt.s64 	%p196, %rd316, %rd49;
	min.s64 	%rd317, %rd316, %rd49;
	selp.f64 	%fd306, %fd305, %fd63, %p196;
$L__BB3_56:
	ld.shared.f64 	%fd68, [_ZN6thrust24THRUST_300001_SM_1000_NS8cuda_cub4core6detail5shmemE+56];
	ld.shared.u64 	%rd52, [_ZN6thrust24THRUST_300001_SM_1000_NS8cuda_cub4core6detail5shmemE+64];
	abs.f64 	%fd69, %fd306;
	abs.f64 	%fd70, %fd68;
	setp.lt.f64 	%p197, %fd69, %fd70;
	mov.u64 	%rd318, %rd52;
	mov.f64 	%fd307, %fd68;
	@%p197 bra 	$L__BB3_59;
	setp.lt.f64 	%p198, %fd70, %fd69;
	mov.u64 	%rd318, %rd317;
	mov.f64 	%fd307, %fd306;
	@%p198 bra 	$L__BB3_59;
	setp.lt.s64 	%p199, %rd317, %rd52;
	min.s64 	%rd318, %rd317, %rd52;
	selp.f64 	%fd307, %fd306, %fd68, %p199;
$L__BB3_59:
	ld.shared.f64 	%fd73, [_ZN6thrust24THRUST_300001_SM_1000_NS8cuda_cub4core6detail5shmemE+72];
	ld.shared.u64 	%rd55, [_ZN6thrust24THRUST_300001_SM_1000_NS8cuda_cub4core6detail5shmemE+80];
	abs.f64 	%fd74, %fd307;
	abs.f64 	%fd75, %fd73;
	setp.lt.f64 	%p200, %fd74, %fd75;
	mov.u64 	%rd319, %rd55;
	mov.f64 	%fd308, %fd73;
	@%p200 bra 	$L__BB3_62;
	setp.lt.f64 	%p201, %fd75, %fd74;
	mov.u64 	%rd319, %rd318;
	mov.f64 	%fd308, %fd307;
	@%p201 bra 	$L__BB3_62;
	setp.lt.s64 	%p202, %rd318, %rd55;
	min.s64 	%rd319, %rd318, %rd55;
	selp.f64 	%fd308, %fd307, %fd73, %p202;
$L__BB3_62:
	ld.shared.f64 	%fd78, [_ZN6thrust24THRUST_300001_SM_1000_NS8cuda_cub4core6detail5shmemE+88];
	ld.shared.u64 	%rd58, [_ZN6thrust24THRUST_300001_SM_1000_NS8cuda_cub4core6detail5shmemE+96];
	abs.f64 	%fd79, %fd308;
	abs.f64 	%fd80, %fd78;
	setp.lt.f64 	%p203, %fd79, %fd80;
	mov.u64 	%rd320, %rd58;
	mov.f64 	%fd309, %fd78;
	@%p203 bra 	$L__BB3_65;
	setp.lt.f64 	%p204, %fd80, %fd79;
	mov.u64 	%rd320, %rd319;
	mov.f64 	%fd309, %fd308;
	@%p204 bra 	$L__BB3_65;
	setp.lt.s64 	%p205, %rd319, %rd58;
	min.s64 	%rd320, %rd319, %rd58;
	selp.f64 	%fd309, %fd308, %fd78, %p205;
$L__BB3_65:
	ld.shared.f64 	%fd83, [_ZN6thrust24THRUST_300001_SM_1000_NS8cuda_cub4core6detail5shmemE+104];
	ld.shared.u64 	%rd61, [_ZN6thrust24THRUST_300001_SM_1000_NS8cuda_cub4core6detail5shmemE+112];
	abs.f64 	%fd84, %fd309;
	abs.f64 	%fd85, %fd83;
	setp.lt.f64 	%p206, %fd84, %fd85;
	mov.u64 	%rd321, %rd61;
	mov.f64 	%fd310, %fd83;
	@%p206 bra 	$L__BB3_68;
	setp.lt.f64 	%p207, %fd85, %fd84;
	mov.u64 	%rd321, %rd320;
	mov.f64 	%fd310, %fd309;
	@%p207 bra 	$L__BB3_68;
	setp.lt.s64 	%p208, %rd320, %rd61;
	min.s64 	%rd321, %rd320, %rd61;
	selp.f64 	%fd310, %fd309, %fd83, %p208;
$L__BB3_68:
	ld.shared.f64 	%fd88, [_ZN6thrust24THRUST_300001_SM_1000_NS8cuda_cub4core6detail5shmemE+120];
	ld.shared.u64 	%rd64, [_ZN6thrust24THRUST_300001_SM_1000_NS8cuda_cub4core6detail5shmemE+128];
	abs.f64 	%fd89, %fd310;
	abs.f64 	%fd90, %fd88;
	setp.lt.f64 	%p209, %fd89, %fd90;
	mov.u64 	%rd367, %rd64;
	mov.f64 	%fd351, %fd88;
	@%p209 bra 	$L__BB3_204;
	setp.lt.f64 	%p210, %fd90, %fd89;
	mov.u64 	%rd367, %rd321;
	mov.f64 	%fd351, %fd310;
	@%p210 bra 	$L__BB3_204;
	setp.lt.s64 	%p211, %rd321, %rd64;
	min.s64 	%rd367, %rd321, %rd64;
	selp.f64 	%fd351, %fd310, %fd88, %p211;
	bra.uni 	$L__BB3_204;
$L__BB3_71:
	// begin inline asm
	mov.u32 %r169, %laneid;
	// end inline asm
	and.b32  	%r190, %r1, 992;
	add.s32 	%r191, %r190, 32;
	setp.gt.s32 	%p118, %r191, %r36;
	not.b32 	%r192, %r190;
	add.s32 	%r193, %r36, %r192;
	selp.b32 	%r188, %r193, 31, %p118;
	mov.b64 	%rd276, %fd298;
	mov.b64 	{%r171, %r176}, %rd276;
	mov.b32 	%r187, 1;
	mov.b32 	%r189, -1;
	// begin inline asm
	shfl.sync.down.b32 %r170, %r171, %r187, %r188, %r189;
	// end inline asm
	// begin inline asm
	shfl.sync.down.b32 %r175, %r176, %r187, %r188, %r189;
	// end inline asm
	mov.b64 	%rd277, {%r170, %r175};
	mov.b64 	%fd92, %rd277;
	mov.b64 	{%r181, %r186}, %rd309;
	// begin inline asm
	shfl.sync.down.b32 %r180, %r181, %r187, %r188, %r189;
	// end inline asm
	// begin inline asm
	shfl.sync.down.b32 %r185, %r186, %r187, %r188, %r189;
	// end inline asm
	mov.b64 	%rd66, {%r180, %r185};
	setp.ge.s32 	%p119, %r169, %r188;
	mov.u64 	%rd322, %rd309;
	mov.f64 	%fd311, %fd298;
	@%p119 bra 	$L__BB3_75;
	abs.f64 	%fd93, %fd298;
	abs.f64 	%fd94, %fd92;
	setp.lt.f64 	%p120, %fd93, %fd94;
	mov.u64 	%rd322, %rd66;
	mov.f64 	%fd311, %fd92;
	@%p120 bra 	$L__BB3_75;
	setp.lt.f64 	%p121, %fd94, %fd93;
	mov.u64 	%rd322, %rd309;
	mov.f64 	%fd311, %fd298;
	@%p121 bra 	$L__BB3_75;
	setp.lt.s64 	%p122, %rd309, %rd66;
	min.s64 	%rd322, %rd309, %rd66;
	selp.f64 	%fd311, %fd298, %fd92, %p122;
$L__BB3_75:
	mov.b64 	%rd278, %fd311;
	mov.b64 	{%r195, %r200}, %rd278;
	mov.b32 	%r211, 2;
	mov.b32 	%r213, -1;
	// begin inline asm
	shfl.sync.down.b32 %r194, %r195, %r211, %r188, %r213;
	// end inline asm
	// begin inline asm
	shfl.sync.down.b32 %r199, %r200, %r211, %r188, %r213;
	// end inline asm
	mov.b64 	%rd279, {%r194, %r199};
	mov.b64 	%fd97, %rd279;
	mov.b64 	{%r205, %r210}, %rd322;
	// begin inline asm
	shfl.sync.down.b32 %r204, %r205, %r211, %r188, %r213;
	// end inline asm
	// begin inline asm
	shfl.sync.down.b32 %r209, %r210, %r211, %r188, %r213;
	// end inline asm
	mov.b64 	%rd69, {%r204, %r209};
	add.s32 	%r214, %r169, 2;
	setp.gt.s32 	%p123, %r214, %r188;
	mov.u64 	%rd323, %rd322;
	mov.f64 	%fd312, %fd311;
	@%p123 bra 	$L__BB3_79;
	abs.f64 	%fd98, %fd311;
	abs.f64 	%fd99, %fd97;
	setp.lt.f64 	%p124, %fd98, %fd99;
	mov.u64 	%rd323, %rd69;
	mov.f64 	%fd312, %fd97;
	@%p124 bra 	$L__BB3_79;
	setp.lt.f64 	%p125, %fd99, %fd98;
	mov.u64 	%rd323, %rd322;
	mov.f64 	%fd312, %fd311;
	@%p125 bra 	$L__BB3_79;
	setp.lt.s64 	%p126, %rd322, %rd69;
	min.s64 	%rd323, %rd322, %rd69;
	selp.f64 	%fd312, %fd311, %fd97, %p126;
$L__BB3_79:
	mov.b64 	%rd280, %fd312;
	mov.b64 	{%r216, %r221}, %rd280;
	mov.b32 	%r232, 4;
	mov.b32 	%r234, -1;
	// begin inline asm
	shfl.sync.down.b32 %r215, %r216, %r232, %r188, %r234;
	// end inline asm
	// begin inline asm
	shfl.sync.down.b32 %r220, %r221, %r232, %r188, %r234;
	// end inline asm
	mov.b64 	%rd281, {%r215, %r220};
	mov.b64 	%fd102, %rd281;
	mov.b64 	{%r226, %r231}, %rd323;
	// begin inline asm
	shfl.sync.down.b32 %r225, %r226, %r232, %r188, %r234;
	// end inline asm
	// begin inline asm
	shfl.sync.down.b32 %r230, %r231, %r232, %r188, %r234;
	// end inline asm
	mov.b64 	%rd72, {%r225, %r230};
	add.s32 	%r235, %r169, 4;
	setp.gt.s32 	%p127, %r235, %r188;
	mov.u64 	%rd324, %rd323;
	mov.f64 	%fd313, %fd312;
	@%p127 bra 	$L__BB3_83;
	abs.f64 	%fd103, %fd312;
	abs.f64 	%fd104, %fd102;
	setp.lt.f64 	%p128, %fd103, %fd104;
	mov.u64 	%rd324, %rd72;
	mov.f64 	%fd313, %fd102;
	@%p128 bra 	$L__BB3_83;
	setp.lt.f64 	%p129, %fd104, %fd103;
	mov.u64 	%rd324, %rd323;
	mov.f64 	%fd313, %fd312;
	@%p129 bra 	$L__BB3_83;
	setp.lt.s64 	%p130, %rd323, %rd72;
	min.s64 	%rd324, %rd323, %rd72;
	selp.f64 	%fd313, %fd312, %fd102, %p130;
$L__BB3_83:
	mov.b64 	%rd282, %fd313;
	mov.b64 	{%r237, %r242}, %rd282;
	mov.b32 	%r253, 8;
	mov.b32 	%r255, -1;
	// begin inline asm
	shfl.sync.down.b32 %r236, %r237, %r253, %r188, %r255;
	// end inline asm
	// begin inline asm
	shfl.sync.down.b32 %r241, %r242, %r253, %r188, %r255;
	// end inline asm
	mov.b64 	%rd283, {%r236, %r241};
	mov.b64 	%fd107, %rd283;
	mov.b64 	{%r247, %r252}, %rd324;
	// begin inline asm
	shfl.sync.down.b32 %r246, %r247, %r253, %r188, %r255;
	// end inline asm
	// begin inline asm
	shfl.sync.down.b32 %r251, %r252, %r253, %r188, %r255;
	// end inline asm
	mov.b64 	%rd75, {%r246, %r251};
	add.s32 	%r256, %r169, 8;
	setp.gt.s32 	%p131, %r256, %r188;
	mov.u64 	%rd325, %rd324;
	mov.f64 	%fd314, %fd313;
	@%p131 bra 	$L__BB3_87;
	abs.f64 	%fd108, %fd313;
	abs.f64 	%fd109, %fd107;
	setp.lt.f64 	%p132, %fd108, %fd109;
	mov.u64 	%rd325, %rd75;
	mov.f64 	%fd314, %fd107;
	@%p132 bra 	$L__BB3_87;
	setp.lt.f64 	%p133, %fd109, %fd108;
	mov.u64 	%rd325, %rd324;
	mov.f64 	%fd314, %fd313;
	@%p133 bra 	$L__BB3_87;
	setp.lt.s64 	%p134, %rd324, %rd75;
	min.s64 	%rd325, %rd324, %rd75;
	selp.f64 	%fd314, %fd313, %fd107, %p134;
$L__BB3_87:
	mov.b64 	%rd284, %fd314;
	mov.b64 	{%r258, %r263}, %rd284;
	mov.b32 	%r274, 16;
	mov.b32 	%r276, -1;
	// begin inline asm
	shfl.sync.down.b32 %r257, %r258, %r274, %r188, %r276;
	// end inline asm
	// begin inline asm
	shfl.sync.down.b32 %r262, %r263, %r274, %r188, %r276;
	// end inline asm
	mov.b64 	%rd285, {%r257, %r262};
	mov.b64 	%fd112, %rd285;
	mov.b64 	{%r268, %r273}, %rd325;
	// begin inline asm
	shfl.sync.down.b32 %r267, %r268, %r274, %r188, %r276;
	// end inline asm
	// begin inline asm
	shfl.sync.down.b32 %r272, %r273, %r274, %r188, %r276;
	// end inline asm
	mov.b64 	%rd78, {%r267, %r272};
	add.s32 	%r277, %r169, 16;
	setp.gt.s32 	%p135, %r277, %r188;
	mov.u64 	%rd367, %rd325;
	mov.f64 	%fd351, %fd314;
	@%p135 bra 	$L__BB3_91;
	abs.f64 	%fd113, %fd314;
	abs.f64 	%fd114, %fd112;
	setp.lt.f64 	%p136, %fd113, %fd114;
	mov.u64 	%rd367, %rd78;
	mov.f64 	%fd351, %fd112;
	@%p136 bra 	$L__BB3_91;
	setp.lt.f64 	%p137, %fd114, %fd113;
	mov.u64 	%rd367, %rd325;
	mov.f64 	%fd351, %fd314;
	@%p137 bra 	$L__BB3_91;
	setp.lt.s64 	%p138, %rd325, %rd78;
	min.s64 	%rd367, %rd325, %rd78;
	selp.f64 	%fd351, %fd314, %fd112, %p138;
$L__BB3_91:
	setp.ne.s32 	%p139, %r169, 0;
	@%p139 bra 	$L__BB3_93;
	shr.u32 	%r278, %r1, 1;
	and.b32  	%r279, %r278, 496;
	mov.u32 	%r280, _ZN6thrust24THRUST_300001_SM_1000_NS8cuda_cub4core6detail5shmemE;
	add.s32 	%r281, %r280, %r279;
	st.shared.f64 	[%r281+8], %fd351;
	st.shared.u64 	[%r281+16], %rd367;
$L__BB3_93:
	bar.sync 	0;
	setp.ne.s32 	%p140, %r1, 0;
	@%p140 bra 	$L__BB3_204;
	setp.lt.s32 	%p141, %r36, 33;
	mov.f64 	%fd316, %fd351;
	mov.u64 	%rd327, %rd367;
	@%p141 bra 	$L__BB3_98;
	ld.shared.f64 	%fd117, [_ZN6thrust24THRUST_300001_SM_1000_NS8cuda_cub4core6detail5shmemE+24];
	ld.shared.u64 	%rd81, [_ZN6thrust24THRUST_300001_SM_1000_NS8cuda_cub4core6detail5shmemE+32];
	abs.f64 	%fd118, %fd351;
	abs.f64 	%fd119, %fd117;
	setp.lt.f64 	%p142, %fd118, %fd119;
	mov.f64 	%fd316, %fd117;
	mov.u64 	%rd327, %rd81;
	@%p142 bra 	$L__BB3_98;
	setp.lt.f64 	%p143, %fd119, %fd118;
	mov.f64 	%fd316, %fd351;
	mov.u64 	%rd327, %rd367;
	@%p143 bra 	$L__BB3_98;
	setp.lt.s64 	%p144, %rd367, %rd81;
	min.s64 	%rd327, %rd367, %rd81;
	selp.f64 	%fd316, %fd351, %fd117, %p144;
$L__BB3_98:
	setp.lt.s32 	%p145, %r36, 65;
	mov.f64 	%fd317, %fd316;
	mov.u64 	%rd328, %rd327;
	@%p145 bra 	$L__BB3_102;
	ld.shared.f64 	%fd122, [_ZN6thrust24THRUST_300001_SM_1000_NS8cuda_cub4core6detail5shmemE+40];
	ld.shared.u64 	%rd84, [_ZN6thrust24THRUST_300001_SM_1000_NS8cuda_cub4core6detail5shmemE+48];
	abs.f64 	%fd123, %fd316;
	abs.f64 	%fd124, %fd122;
	setp.lt.f64 	%p146, %fd123, %fd124;
	mov.f64 	%fd317, %fd122;
	mov.u64 	%rd328, %rd84;
	@%p146 bra 	$L__BB3_102;
	setp.lt.f64 	%p147, %fd124, %fd123;
	mov.f64 	%fd317, %fd316;
	mov.u64 	%rd328, %rd327;
	@%p147 bra 	$L__BB3_102;
	setp.lt.s64 	%p148, %rd327, %rd84;
	min.s64 	%rd328, %rd327, %rd84;
	selp.f64 	%fd317, %fd316, %fd122, %p148;
$L__BB3_102:
	setp.lt.s32 	%p149, %r36, 97;
	mov.f64 	%fd318, %fd317;
	mov.u64 	%rd329, %rd328;
	@%p149 bra 	$L__BB3_106;
	ld.shared.f64 	%fd127, [_ZN6thrust24THRUST_300001_SM_1000_NS8cuda_cub4core6detail5shmemE+56];
	ld.shared.u64 	%rd87, [_ZN6thrust24THRUST_300001_SM_1000_NS8cuda_cub4core6detail5shmemE+64];
	abs.f64 	%fd128, %fd317;
	abs.f64 	%fd129, %fd127;
	setp.lt.f64 	%p150, %fd128, %fd129;
	mov.f64 	%fd318, %fd127;
	mov.u64 	%rd329, %rd87;
	@%p150 bra 	$L__BB3_106;
	setp.lt.f64 	%p151, %fd129, %fd128;
	mov.f64 	%fd318, %fd317;
	mov.u64 	%rd329, %rd328;
	@%p151 bra 	$L__BB3_106;
	setp.lt.s64 	%p152, %rd328, %rd87;
	min.s64 	%rd329, %rd328, %rd87;
	selp.f64 	%fd318, %fd317, %fd127, %p152;
$L__BB3_106:
	setp.lt.s32 	%p153, %r36, 129;
	mov.f64 	%fd319, %fd318;
	mov.u64 	%rd330, %rd329;
	@%p153 bra 	$L__BB3_110;
	ld.shared.f64 	%fd132, [_ZN6thrust24THRUST_300001_SM_1000_NS8cuda_cub4core6detail5shmemE+72];
	ld.shared.u64 	%rd90, [_ZN6thrust24THRUST_300001_SM_1000_NS8cuda_cub4core6detail5shmemE+80];
	abs.f64 	%fd133, %fd318;
	abs.f64 	%fd134, %fd132;
	setp.lt.f64 	%p154, %fd133, %fd134;
	mov.f64 	%fd319, %fd132;
	mov.u64 	%rd330, %rd90;
	@%p154 bra 	$L__BB3_110;
	setp.lt.f64 	%p155, %fd134, %fd133;
	mov.f64 	%fd319, %fd318;
	mov.u64 	%rd330, %rd329;
	@%p155 bra 	$L__BB3_110;
	setp.lt.s64 	%p156, %rd329, %rd90;
	min.s64 	%rd330, %rd329, %rd90;
	selp.f64 	%fd319, %fd318, %fd132, %p156;
$L__BB3_110:
	setp.lt.s32 	%p157, %r36, 161;
	mov.f64 	%fd320, %fd319;
	mov.u64 	%rd331, %rd330;
	@%p157 bra 	$L__BB3_114;
	ld.shared.f64 	%fd137, [_ZN6thrust24THRUST_300001_SM_1000_NS8cuda_cub4core6detail5shmemE+88];
	ld.shared.u64 	%rd93, [_ZN6thrust24THRUST_300001_SM_1000_NS8cuda_cub4core6detail5shmemE+96];
	abs.f64 	%fd138, %fd319;
	abs.f64 	%fd139, %fd137;
	setp.lt.f64 	%p158, %fd138, %fd139;
	mov.f64 	%fd320, %fd137;
	mov.u64 	%rd331, %rd93;
	@%p158 bra 	$L__BB3_114;
	setp.lt.f64 	%p159, %fd139, %fd138;
	mov.f64 	%fd320, %fd319;
	mov.u64 	%rd331, %rd330;
	@%p159 bra 	$L__BB3_114;
	setp.lt.s64 	%p160, %rd330, %rd93;
	min.s64 	%rd331, %rd330, %rd93;
	selp.f64 	%fd320, %fd319, %fd137, %p160;
$L__BB3_114:
	setp.lt.s32 	%p161, %r36, 193;
	mov.f64 	%fd321, %fd320;
	mov.u64 	%rd332, %rd331;
	@%p161 bra 	$L__BB3_118;
	ld.shared.f64 	%fd142, [_ZN6thrust24THRUST_300001_SM_1000_NS8cuda_cub4core6detail5shmemE+104];
	ld.shared.u64 	%rd96, [_ZN6thrust24THRUST_300001_SM_1000_NS8cuda_cub4core6detail5shmemE+112];
	abs.f64 	%fd143, %fd320;
	abs.f64 	%fd144, %fd142;
	setp.lt.f64 	%p162, %fd143, %fd144;
	mov.f64 	%fd321, %fd142;
	mov.u64 	%rd332, %rd96;
	@%p162 bra 	$L__BB3_118;
	setp.lt.f64 	%p163, %fd144, %fd143;
	mov.f64 	%fd321, %fd320;
	mov.u64 	%rd332, %rd331;
	@%p163 bra 	$L__BB3_118;
	setp.lt.s64 	%p164, %rd331, %rd96;
	min.s64 	%rd332, %rd331, %rd96;
	selp.f64 	%fd321, %fd320, %fd142, %p164;
$L__BB3_118:
	setp.lt.s32 	%p165, %r36, 225;
	mov.u64 	%rd367, %rd332;
	mov.f64 	%fd351, %fd321;
	@%p165 bra 	$L__BB3_204;
	ld.shared.f64 	%fd147, [_ZN6thrust24THRUST_300001_SM_1000_NS8cuda_cub4core6detail5shmemE+120];
	ld.shared.u64 	%rd99, [_ZN6thrust24THRUST_300001_SM_1000_NS8cuda_cub4core6detail5shmemE+128];
	abs.f64 	%fd148, %fd321;
	abs.f64 	%fd149, %fd147;
	setp.lt.f64 	%p166, %fd148, %fd149;
	mov.u64 	%rd367, %rd99;
	mov.f64 	%fd351, %fd147;
	@%p166 bra 	$L__BB3_204;
	setp.lt.f64 	%p167, %fd149, %fd148;
	mov.u64 	%rd367, %rd332;
	mov.f64 	%fd351, %fd321;
	@%p167 bra 	$L__BB3_204;
	setp.lt.s64 	%p168, %rd332, %rd99;
	min.s64 	%rd367, %rd332, %rd99;
	selp.f64 	%fd351, %fd321, %fd147, %p168;
	bra.uni 	$L__BB3_204;
$L__BB3_122:
	mov.u32 	%r17, %tid.x;
	cvt.u64.u32 	%rd200, %r17;
	cvta.to.global.u64 	%rd201, %rd197;
	mul.wide.u32 	%rd202, %r17, 8;
	add.s64 	%rd203, %rd201, %rd202;
	ld.global.f64 	%fd274, [%rd203];
	add.s32 	%r37, %r17, 256;
	cvt.u64.u32 	%rd204, %r37;
	ld.global.f64 	%fd275, [%rd203+2048];
	add.s32 	%r38, %r17, 512;
	cvt.u64.u32 	%rd205, %r38;
	ld.global.f64 	%fd276, [%rd203+4096];
	add.s32 	%r39, %r17, 768;
	cvt.u64.u32 	%rd206, %r39;
	ld.global.f64 	%fd277, [%rd203+6144];
	or.b32  	%r40, %r17, 1024;
	cvt.u64.u32 	%rd101, %r40;
	add.s64 	%rd354, %rd198, %rd101;
	ld.global.f64 	%fd338, [%rd203+8192];
	abs.f64 	%fd278, %fd274;
	abs.f64 	%fd279, %fd275;
	setp.geu.f64 	%p3, %fd278, %fd279;
	selp.f64 	%fd280, %fd274, %fd275, %p3;
	selp.b64 	%rd207, %rd200, %rd204, %p3;
	abs.f64 	%fd281, %fd280;
	abs.f64 	%fd282, %fd276;
	setp.geu.f64 	%p4, %fd281, %fd282;
	selp.f64 	%fd283, %fd280, %fd276, %p4;
	selp.b64 	%rd208, %rd207, %rd205, %p4;
	abs.f64 	%fd284, %fd283;
	abs.f64 	%fd285, %fd277;
	setp.geu.f64 	%p5, %fd284, %fd285;
	selp.f64 	%fd152, %fd283, %fd277, %p5;
	selp.b64 	%rd104, %rd208, %rd206, %p5;
	abs.f64 	%fd153, %fd152;
	abs.f64 	%fd154, %fd338;
	setp.lt.f64 	%p6, %fd153, %fd154;
	@%p6 bra 	$L__BB3_124;
	setp.lt.f64 	%p7, %fd154, %fd153;
	setp.lt.u64 	%p8, %rd104, %rd101;
	or.pred  	%p9, %p7, %p8;
	selp.f64 	%fd338, %fd152, %fd338, %p9;
	add.s64 	%rd211, %rd198, %rd104;
	selp.b64 	%rd354, %rd211, %rd354, %p9;
$L__BB3_124:
	setp.lt.u32 	%p10, %r36, 2560;
	mov.b32 	%r394, 1280;
	@%p10 bra 	$L__BB3_137;
	mov.b32 	%r393, 1280;
	mov.f64 	%fd323, %fd338;
$L__BB3_126:
	cvt.u64.u32 	%rd212, %r393;
	add.s64 	%rd213, %rd200, %rd212;
	mul.wide.u32 	%rd214, %r393, 8;
	cvta.to.global.u64 	%rd215, %rd197;
	add.s64 	%rd217, %rd215, %rd202;
	add.s64 	%rd218, %rd217, %rd214;
	add.s64 	%rd335, %rd213, %rd198;
	ld.global.f64 	%fd324, [%rd218];
	ld.global.f64 	%fd325, [%rd218+2048];
	ld.global.f64 	%fd326, [%rd218+4096];
	ld.global.f64 	%fd327, [%rd218+6144];
	ld.global.f64 	%fd338, [%rd218+8192];
	abs.f64 	%fd163, %fd323;
	abs.f64 	%fd164, %fd324;
	setp.lt.f64 	%p11, %fd163, %fd164;
	@%p11 bra 	$L__BB3_128;
	setp.lt.f64 	%p12, %fd164, %fd163;
	setp.lt.s64 	%p13, %rd354, %rd335;
	or.pred  	%p14, %p12, %p13;
	selp.f64 	%fd324, %fd323, %fd324, %p14;
	selp.b64 	%rd335, %rd354, %rd335, %p14;
$L__BB3_128:
	cvt.u64.u32 	%rd219, %r393;
	add.s64 	%rd220, %rd200, %rd219;
	add.s64 	%rd221, %rd220, %rd198;
	add.s64 	%rd336, %rd221, 256;
	abs.f64 	%fd167, %fd324;
	abs.f64 	%fd168, %fd325;
	setp.lt.f64 	%p15, %fd167, %fd168;
	@%p15 bra 	$L__BB3_130;
	setp.lt.f64 	%p16, %fd168, %fd167;
	add.s64 	%rd226, %rd221, 256;
	setp.lt.s64 	%p17, %rd335, %rd226;
	or.pred  	%p18, %p16, %p17;
	selp.f64 	%fd325, %fd324, %fd325, %p18;
	selp.b64 	%rd336, %rd335, %rd226, %p18;
$L__BB3_130:
	add.s64 	%rd337, %rd221, 512;
	abs.f64 	%fd171, %fd325;
	abs.f64 	%fd172, %fd326;
	setp.lt.f64 	%p19, %fd171, %fd172;
	@%p19 bra 	$L__BB3_132;
	setp.lt.f64 	%p20, %fd172, %fd171;
	add.s64 	%rd234, %rd221, 512;
	setp.lt.s64 	%p21, %rd336, %rd234;
	or.pred  	%p22, %p20, %p21;
	selp.f64 	%fd326, %fd325, %fd326, %p22;
	selp.b64 	%rd337, %rd336, %rd234, %p22;
$L__BB3_132:
	add.s64 	%rd338, %rd221, 768;
	abs.f64 	%fd175, %fd326;
	abs.f64 	%fd176, %fd327;
	setp.lt.f64 	%p23, %fd175, %fd176;
	@%p23 bra 	$L__BB3_134;
	setp.lt.f64 	%p24, %fd176, %fd175;
	setp.lt.s64 	%p25, %rd337, %rd338;
	or.pred  	%p26, %p24, %p25;
	selp.f64 	%fd327, %fd326, %fd327, %p26;
	selp.b64 	%rd338, %rd337, %rd338, %p26;
$L__BB3_134:
	add.s64 	%rd354, %rd221, 1024;
	abs.f64 	%fd179, %fd327;
	abs.f64 	%fd180, %fd338;
	setp.lt.f64 	%p27, %fd179, %fd180;
	@%p27 bra 	$L__BB3_136;
	setp.lt.f64 	%p28, %fd180, %fd179;
	setp.lt.s64 	%p29, %rd338, %rd354;
	or.pred  	%p30, %p28, %p29;
	selp.f64 	%fd338, %fd327, %fd338, %p30;
	selp.b64 	%rd354, %rd338, %rd354, %p30;
$L__BB3_136:
	add.s32 	%r394, %r393, 1280;
	add.s32 	%r43, %r393, 2560;
	setp.le.s32 	%p31, %r43, %r36;
	mov.u32 	%r393, %r394;
	mov.f64 	%fd323, %fd338;
	@%p31 bra 	$L__BB3_126;
$L__BB3_137:
	setp.le.s32 	%p32, %r36, %r394;
	@%p32 bra 	$L__BB3_160;
	sub.s32 	%r21, %r36, %r394;
	setp.ge.s32 	%p33, %r17, %r21;
	@%p33 bra 	$L__BB3_160;
	cvta.to.global.u64 	%rd127, %rd197;
	not.b32 	%r44, %r17;
	add.s32 	%r45, %r36, %r44;
	sub.s32 	%r22, %r45, %r394;
	and.b32  	%r46, %r22, 768;
	setp.eq.s32 	%p34, %r46, 768;
	mov.u32 	%r397, %r17;
	@%p34 bra 	$L__BB3_145;
	add.s32 	%r47, %r17, %r394;
	cvt.u64.u32 	%rd242, %r47;
	add.s64 	%rd342, %rd198, %rd242;
	mul.wide.u32 	%rd243, %r47, 8;
	add.s64 	%rd341, %rd127, %rd243;
	shr.u32 	%r48, %r22, 8;
	add.s32 	%r49, %r48, 1;
	and.b32  	%r50, %r49, 3;
	neg.s32 	%r395, %r50;
	mov.u32 	%r397, %r17;
$L__BB3_141:
	.pragma "nounroll";
	mov.u64 	%rd132, %rd354;
	mov.f64 	%fd184, %fd338;
	ld.global.f64 	%fd185, [%rd341];
	abs.f64 	%fd186, %fd184;
	abs.f64 	%fd187, %fd185;
	setp.lt.f64 	%p35, %fd186, %fd187;
	mov.f64 	%fd338, %fd185;
	mov.u64 	%rd354, %rd342;
	@%p35 bra 	$L__BB3_144;
	setp.lt.f64 	%p36, %fd187, %fd186;
	mov.f64 	%fd338, %fd184;
	mov.u64 	%rd354, %rd132;
	@%p36 bra 	$L__BB3_144;
	setp.lt.s64 	%p37, %rd132, %rd342;
	selp.f64 	%fd338, %fd184, %fd185, %p37;
	min.s64 	%rd354, %rd132, %rd342;
$L__BB3_144:
	add.s32 	%r397, %r397, 256;
	add.s64 	%rd342, %rd342, 256;
	add.s64 	%rd341, %rd341, 2048;
	add.s32 	%r395, %r395, 1;
	setp.ne.s32 	%p38, %r395, 0;
	@%p38 bra 	$L__BB3_141;
$L__BB3_145:
	setp.lt.u32 	%p39, %r22, 768;
	@%p39 bra 	$L__BB3_160;
	add.s32 	%r398, %r397, %r394;
	cvt.u64.u32 	%rd244, %r398;
	add.s64 	%rd349, %rd198, %rd244;
	cvt.u64.u32 	%rd245, %r397;
	cvt.u64.u32 	%rd246, %r394;
	add.s64 	%rd247, %rd245, %rd246;
	shl.b64 	%rd248, %rd247, 3;
	add.s64 	%rd249, %rd248, %rd127;
	add.s64 	%rd348, %rd249, 6144;
	mul.wide.u32 	%rd250, %r398, 8;
	add.s64 	%rd347, %rd127, %rd250;
	add.s32 	%r399, %r397, 512;
$L__BB3_147:
	mov.u32 	%r32, %r399;
	ld.global.f64 	%fd193, [%rd347];
	abs.f64 	%fd194, %fd338;
	abs.f64 	%fd195, %fd193;
	setp.lt.f64 	%p40, %fd194, %fd195;
	mov.f64 	%fd335, %fd193;
	mov.u64 	%rd351, %rd349;
	@%p40 bra 	$L__BB3_150;
	setp.lt.f64 	%p41, %fd195, %fd194;
	mov.f64 	%fd335, %fd338;
	mov.u64 	%rd351, %rd354;
	@%p41 bra 	$L__BB3_150;
	setp.lt.s64 	%p42, %rd354, %rd349;
	selp.f64 	%fd335, %fd338, %fd193, %p42;
	min.s64 	%rd351, %rd354, %rd349;
$L__BB3_150:
	add.s32 	%r51, %r398, 256;
	cvt.u64.u32 	%rd251, %r51;
	add.s64 	%rd148, %rd198, %rd251;
	ld.global.f64 	%fd198, [%rd348+-4096];
	abs.f64 	%fd199, %fd335;
	abs.f64 	%fd200, %fd198;
	setp.lt.f64 	%p43, %fd199, %fd200;
	mov.f64 	%fd336, %fd198;
	mov.u64 	%rd352, %rd148;
	@%p43 bra 	$L__BB3_153;
	setp.lt.f64 	%p44, %fd200, %fd199;
	mov.f64 	%fd336, %fd335;
	mov.u64 	%rd352, %rd351;
	@%p44 bra 	$L__BB3_153;
	setp.lt.s64 	%p45, %rd351, %rd148;
	selp.f64 	%fd336, %fd335, %fd198, %p45;
	min.s64 	%rd352, %rd351, %rd148;
$L__BB3_153:
	add.s32 	%r52, %r398, 512;
	cvt.u64.u32 	%rd252, %r52;
	add.s64 	%rd151, %rd198, %rd252;
	ld.global.f64 	%fd203, [%rd348+-2048];
	abs.f64 	%fd204, %fd336;
	abs.f64 	%fd205, %fd203;
	setp.lt.f64 	%p46, %fd204, %fd205;
	mov.f64 	%fd337, %fd203;
	mov.u64 	%rd353, %rd151;
	@%p46 bra 	$L__BB3_156;
	setp.lt.f64 	%p47, %fd205, %fd204;
	mov.f64 	%fd337, %fd336;
	mov.u64 	%rd353, %rd352;
	@%p47 bra 	$L__BB3_156;
	setp.lt.s64 	%p48, %rd352, %rd151;
	selp.f64 	%fd337, %fd336, %fd203, %p48;
	min.s64 	%rd353, %rd352, %rd151;
$L__BB3_156:
	add.s32 	%r53, %r398, 768;
	cvt.u64.u32 	%rd253, %r53;
	add.s64 	%rd154, %rd198, %rd253;
	ld.global.f64 	%fd208, [%rd348];
	abs.f64 	%fd209, %fd337;
	abs.f64 	%fd210, %fd208;
	setp.lt.f64 	%p49, %fd209, %fd210;
	mov.f64 	%fd338, %fd208;
	mov.u64 	%rd354, %rd154;
	@%p49 bra 	$L__BB3_159;
	setp.lt.f64 	%p50, %fd210, %fd209;
	mov.f64 	%fd338, %fd337;
	mov.u64 	%rd354, %rd353;
	@%p50 bra 	$L__BB3_159;
	setp.lt.s64 	%p51, %rd353, %rd154;
	selp.f64 	%fd338, %fd337, %fd208, %p51;
	min.s64 	%rd354, %rd353, %rd154;
$L__BB3_159:
	add.s64 	%rd349, %rd349, 1024;
	add.s64 	%rd348, %rd348, 8192;
	add.s64 	%rd347, %rd347, 8192;
	add.s32 	%r399, %r32, 1024;
	add.s32 	%r54, %r32, 512;
	add.s32 	%r398, %r398, 1024;
	setp.lt.s32 	%p52, %r54, %r21;
	@%p52 bra 	$L__BB3_147;
$L__BB3_160:
	// begin inline asm
	mov.u32 %r55, %laneid;
	// end inline asm
	mov.b64 	%rd254, %fd338;
	mov.b64 	{%r57, %r62}, %rd254;
	mov.b32 	%r73, 1;
	mov.b32 	%r74, 31;
	mov.b32 	%r75, -1;
	// begin inline asm
	shfl.sync.down.b32 %r56, %r57, %r73, %r74, %r75;
	// end inline asm
	// begin inline asm
	shfl.sync.down.b32 %r61, %r62, %r73, %r74, %r75;
	// end inline asm
	mov.b64 	%rd255, {%r56, %r61};
	mov.b64 	%fd214, %rd255;
	mov.b64 	{%r67, %r72}, %rd354;
	// begin inline asm
	shfl.sync.down.b32 %r66, %r67, %r73, %r74, %r75;
	// end inline asm
	// begin inline asm
	shfl.sync.down.b32 %r71, %r72, %r73, %r74, %r75;
	// end inline asm
	mov.b64 	%rd161, {%r66, %r71};
	setp.gt.s32 	%p53, %r55, 30;
	mov.f64 	%fd340, %fd338;
	mov.u64 	%rd356, %rd354;
	@%p53 bra 	$L__BB3_164;
	abs.f64 	%fd215, %fd338;
	abs.f64 	%fd216, %fd214;
	setp.lt.f64 	%p54, %fd215, %fd216;
	mov.f64 	%fd340, %fd214;
	mov.u64 	%rd356, %rd161;
	@%p54 bra 	$L__BB3_164;
	setp.lt.f64 	%p55, %fd216, %fd215;
	mov.f64 	%fd340, %fd338;
	mov.u64 	%rd356, %rd354;
	@%p55 bra 	$L__BB3_164;
	setp.lt.s64 	%p56, %rd354, %rd161;
	selp.f64 	%fd340, %fd338, %fd214, %p56;
	min.s64 	%rd356, %rd354, %rd161;
$L__BB3_164:
	mov.b64 	%rd256, %fd340;
	mov.b64 	{%r77, %r82}, %rd256;
	mov.b32 	%r93, 2;
	mov.b32 	%r94, 31;
	mov.b32 	%r95, -1;
	// begin inline asm
	shfl.sync.down.b32 %r76, %r77, %r93, %r94, %r95;
	// end inline asm
	// begin inline asm
	shfl.sync.down.b32 %r81, %r82, %r93, %r94, %r95;
	// end inline asm
	mov.b64 	%rd257, {%r76, %r81};
	mov.b64 	%fd219, %rd257;
	mov.b64 	{%r87, %r92}, %rd356;
	// begin inline asm
	shfl.sync.down.b32 %r86, %r87, %r93, %r94, %r95;
	// end inline asm
	// begin inline asm
	shfl.sync.down.b32 %r91, %r92, %r93, %r94, %r95;
	// end inline asm
	mov.b64 	%rd164, {%r86, %r91};
	setp.gt.s32 	%p57, %r55, 29;
	mov.f64 	%fd341, %fd340;
	mov.u64 	%rd357, %rd356;
	@%p57 bra 	$L__BB3_168;
	abs.f64 	%fd220, %fd340;
	abs.f64 	%fd221, %fd219;
	setp.lt.f64 	%p58, %fd220, %fd221;
	mov.f64 	%fd341, %fd219;
	mov.u64 	%rd357, %rd164;
	@%p58 bra 	$L__BB3_168;
	setp.lt.f64 	%p59, %fd221, %fd220;
	mov.f64 	%fd341, %fd340;
	mov.u64 	%rd357, %rd356;
	@%p59 bra 	$L__BB3_168;
	setp.lt.s64 	%p60, %rd356, %rd164;
	selp.f64 	%fd341, %fd340, %fd219, %p60;
	min.s64 	%rd357, %rd356, %rd164;
$L__BB3_168:
	mov.b64 	%rd258, %fd341;
	mov.b64 	{%r97, %r102}, %rd258;
	mov.b32 	%r113, 4;
	mov.b32 	%r114, 31;
	mov.b32 	%r115, -1;
	// begin inline asm
	shfl.sync.down.b32 %r96, %r97, %r113, %r114, %r115;
	// end inline asm
	// begin inline asm
	shfl.sync.down.b32 %r101, %r102, %r113, %r114, %r115;
	// end inline asm
	mov.b64 	%rd259, {%r96, %r101};
	mov.b64 	%fd224, %rd259;
	mov.b64 	{%r107, %r112}, %rd357;
	// begin inline asm
	shfl.sync.down.b32 %r106, %r107, %r113, %r114, %r115;
	// end inline asm
	// begin inline asm
	shfl.sync.down.b32 %r111, %r112, %r113, %r114, %r115;
	// end inline asm
	mov.b64 	%rd167, {%r106, %r111};
	setp.gt.s32 	%p61, %r55, 27;
	mov.f64 	%fd342, %fd341;
	mov.u64 	%rd358, %rd357;
	@%p61 bra 	$L__BB3_172;
	abs.f64 	%fd225, %fd341;
	abs.f64 	%fd226, %fd224;
	setp.lt.f64 	%p62, %fd225, %fd226;
	mov.f64 	%fd342, %fd224;
	mov.u64 	%rd358, %rd167;
	@%p62 bra 	$L__BB3_172;
	setp.lt.f64 	%p63, %fd226, %fd225;
	mov.f64 	%fd342, %fd341;
	mov.u64 	%rd358, %rd357;
	@%p63 bra 	$L__BB3_172;
	setp.lt.s64 	%p64, %rd357, %rd167;
	selp.f64 	%fd342, %fd341, %fd224, %p64;
	min.s64 	%rd358, %rd357, %rd167;
$L__BB3_172:
	mov.b64 	%rd260, %fd342;
	mov.b64 	{%r117, %r122}, %rd260;
	mov.b32 	%r133, 8;
	mov.b32 	%r134, 31;
	mov.b32 	%r135, -1;
	// begin inline asm
	shfl.sync.down.b32 %r116, %r117, %r133, %r134, %r135;
	// end inline asm
	// begin inline asm
	shfl.sync.down.b32 %r121, %r122, %r133, %r134, %r135;
	// end inline asm
	mov.b64 	%rd261, {%r116, %r121};
	mov.b64 	%fd229, %rd261;
	mov.b64 	{%r127, %r132}, %rd358;
	// begin inline asm
	shfl.sync.down.b32 %r126, %r127, %r133, %r134, %r135;
	// end inline asm
	// begin inline asm
	shfl.sync.down.b32 %r131, %r132, %r133, %r134, %r135;
	// end inline asm
	mov.b64 	%rd170, {%r126, %r131};
	setp.gt.s32 	%p65, %r55, 23;
	mov.f64 	%fd343, %fd342;
	mov.u64 	%rd359, %rd358;
	@%p65 bra 	$L__BB3_176;
	abs.f64 	%fd230, %fd342;
	abs.f64 	%fd231, %fd229;
	setp.lt.f64 	%p66, %fd230, %fd231;
	mov.f64 	%fd343, %fd229;
	mov.u64 	%rd359, %rd170;
	@%p66 bra 	$L__BB3_176;
	setp.lt.f64 	%p67, %fd231, %fd230;
	mov.f64 	%fd343, %fd342;
	mov.u64 	%rd359, %rd358;
	@%p67 bra 	$L__BB3_176;
	setp.lt.s64 	%p68, %rd358, %rd170;
	selp.f64 	%fd343, %fd342, %fd229, %p68;
	min.s64 	%rd359, %rd358, %rd170;
$L__BB3_176:
	mov.b64 	%rd262, %fd343;
	mov.b64 	{%r137, %r142}, %rd262;
	mov.b32 	%r153, 16;
	mov.b32 	%r154, 31;
	mov.b32 	%r155, -1;
	// begin inline asm
	shfl.sync.down.b32 %r136, %r137, %r153, %r154, %r155;
	// end inline asm
	// begin inline asm
	shfl.sync.down.b32 %r141, %r142, %r153, %r154, %r155;
	// end inline asm
	mov.b64 	%rd263, {%r136, %r141};
	mov.b64 	%fd234, %rd263;
	mov.b64 	{%r147, %r152}, %rd359;
	// begin inline asm
	shfl.sync.down.b32 %r146, %r147, %r153, %r154, %r155;
	// end inline asm
	// begin inline asm
	shfl.sync.down.b32 %r151, %r152, %r153, %r154, %r155;
	// end inline asm
	mov.b64 	%rd173, {%r146, %r151};
	setp.gt.s32 	%p69, %r55, 15;
	mov.f64 	%fd351, %fd343;
	mov.u64 	%rd367, %rd359;
	@%p69 bra 	$L__BB3_180;
	abs.f64 	%fd235, %fd343;
	abs.f64 	%fd236, %fd234;
	setp.lt.f64 	%p70, %fd235, %fd236;
	mov.f64 	%fd351, %fd234;
	mov.u64 	%rd367, %rd173;
	@%p70 bra 	$L__BB3_180;
	setp.lt.f64 	%p71, %fd236, %fd235;
	mov.f64 	%fd351, %fd343;
	mov.u64 	%rd367, %rd359;
	@%p71 bra 	$L__BB3_180;
	setp.lt.s64 	%p72, %rd359, %rd173;
	selp.f64 	%fd351, %fd343, %fd234, %p72;
	min.s64 	%rd367, %rd359, %rd173;
$L__BB3_180:
	setp.ne.s32 	%p73, %r55, 0;
	@%p73 bra 	$L__BB3_182;
	shr.u32 	%r156, %r17, 1;
	and.b32  	%r157, %r156, 496;
	mov.u32 	%r158, _ZN6thrust24THRUST_300001_SM_1000_NS8cuda_cub4core6detail5shmemE;
	add.s32 	%r159, %r158, %r157;
	st.shared.f64 	[%r159+8], %fd351;
	st.shared.u64 	[%r159+16], %rd367;
$L__BB3_182:
	bar.sync 	0;
	setp.ne.s32 	%p74, %r17, 0;
	@%p74 bra 	$L__BB3_204;
	ld.shared.f64 	%fd239, [_ZN6thrust24THRUST_300001_SM_1000_NS8cuda_cub4core6detail5shmemE+24];
	ld.shared.u64 	%rd176, [_ZN6thrust24THRUST_300001_SM_1000_NS8cuda_cub4core6detail5shmemE+32];
	abs.f64 	%fd240, %fd351;
	abs.f64 	%fd241, %fd239;
	setp.lt.f64 	%p75, %fd240, %fd241;
	mov.f64 	%fd345, %fd239;
	mov.u64 	%rd361, %rd176;
	@%p75 bra 	$L__BB3_186;
	setp.lt.f64 	%p76, %fd241, %fd240;
	mov.f64 	%fd345, %fd351;
	mov.u64 	%rd361, %rd367;
	@%p76 bra 	$L__BB3_186;
	setp.lt.s64 	%p77, %rd367, %rd176;
	selp.f64 	%fd345, %fd351, %fd239, %p77;
	min.s64 	%rd361, %rd367, %rd176;
$L__BB3_186:
	ld.shared.f64 	%fd244, [_ZN6thrust24THRUST_300001_SM_1000_NS8cuda_cub4core6detail5shmemE+40];
	ld.shared.u64 	%rd179, [_ZN6thrust24THRUST_300001_SM_1000_NS8cuda_cub4core6detail5shmemE+48];
	abs.f64 	%fd245, %fd345;
	abs.f64 	%fd246, %fd244;
	setp.lt.f64 	%p78, %fd245, %fd246;
	mov.f64 	%fd346, %fd244;
	mov.u64 	%rd362, %rd179;
	@%p78 bra 	$L__BB3_189;
	setp.lt.f64 	%p79, %fd246, %fd245;
	mov.f64 	%fd346, %fd345;
	mov.u64 	%rd362, %rd361;
	@%p79 bra 	$L__BB3_189;
	setp.lt.s64 	%p80, %rd361, %rd179;
	selp.f64 	%fd346, %fd345, %fd244, %p80;
	min.s64 	%rd362, %rd361, %rd179;
$L__BB3_189:
	ld.shared.f64 	%fd249, [_ZN6thrust24THRUST_300001_SM_1000_NS8cuda_cub4core6detail5shmemE+56];
	ld.shared.u64 	%rd182, [_ZN6thrust24THRUST_300001_SM_1000_NS8cuda_cub4core6detail5shmemE+64];
	abs.f64 	%fd250, %fd346;
	abs.f64 	%fd251, %fd249;
	setp.lt.f64 	%p81, %fd250, %fd251;
	mov.f64 	%fd347, %fd249;
	mov.u64 	%rd363, %rd182;
	@%p81 bra 	$L__BB3_192;
	setp.lt.f64 	%p82, %fd251, %fd250;
	mov.f64 	%fd347, %fd346;
	mov.u64 	%rd363, %rd362;
	@%p82 bra 	$L__BB3_192;
	setp.lt.s64 	%p83, %rd362, %rd182;
	selp.f64 	%fd347, %fd346, %fd249, %p83;
	min.s64 	%rd363, %rd362, %rd182;
$L__BB3_192:
	ld.shared.f64 	%fd254, [_ZN6thrust24THRUST_300001_SM_1000_NS8cuda_cub4core6detail5shmemE+72];
	ld.shared.u64 	%rd185, [_ZN6thrust24THRUST_300001_SM_1000_NS8cuda_cub4core6detail5shmemE+80];
	abs.f64 	%fd255, %fd347;
	abs.f64 	%fd256, %fd254;
	setp.lt.f64 	%p84, %fd255, %fd256;
	mov.f64 	%fd348, %fd254;
	mov.u64 	%rd364, %rd185;
	@%p84 bra 	$L__BB3_195;
	setp.lt.f64 	%p85, %fd256, %fd255;
	mov.f64 	%fd348, %fd347;
	mov.u64 	%rd364, %rd363;
	@%p85 bra 	$L__BB3_195;
	setp.lt.s64 	%p86, %rd363, %rd185;
	selp.f64 	%fd348, %fd347, %fd254, %p86;
	min.s64 	%rd364, %rd363, %rd185;
$L__BB3_195:
	ld.shared.f64 	%fd259, [_ZN6thrust24THRUST_300001_SM_1000_NS8cuda_cub4core6detail5shmemE+88];
	ld.shared.u64 	%rd188, [_ZN6thrust24THRUST_300001_SM_1000_NS8cuda_cub4core6detail5shmemE+96];
	abs.f64 	%fd260, %fd348;
	abs.f64 	%fd261, %fd259;
	setp.lt.f64 	%p87, %fd260, %fd261;
	mov.f64 	%fd349, %fd259;
	mov.u64 	%rd365, %rd188;
	@%p87 bra 	$L__BB3_198;
	setp.lt.f64 	%p88, %fd261, %fd260;
	mov.f64 	%fd349, %fd348;
	mov.u64 	%rd365, %rd364;
	@%p88 bra 	$L__BB3_198;
	setp.lt.s64 	%p89, %rd364, %rd188;
	selp.f64 	%fd349, %fd348, %fd259, %p89;
	min.s64 	%rd365, %rd364, %rd188;
$L__BB3_198:
	ld.shared.f64 	%fd264, [_ZN6thrust24THRUST_300001_SM_1000_NS8cuda_cub4core6detail5shmemE+104];
	ld.shared.u64 	%rd191, [_ZN6thrust24THRUST_300001_SM_1000_NS8cuda_cub4core6detail5shmemE+112];
	abs.f64 	%fd265, %fd349;
	abs.f64 	%fd266, %fd264;
	setp.lt.f64 	%p90, %fd265, %fd266;
	mov.f64 	%fd350, %fd264;
	mov.u64 	%rd366, %rd191;
	@%p90 bra 	$L__BB3_201;
	setp.lt.f64 	%p91, %fd266, %fd265;
	mov.f64 	%fd350, %fd349;
	mov.u64 	%rd366, %rd365;
	@%p91 bra 	$L__BB3_201;
	setp.lt.s64 	%p92, %rd365, %rd191;
	selp.f64 	%fd350, %fd349, %fd264, %p92;
	min.s64 	%rd366, %rd365, %rd191;
$L__BB3_201:
	ld.shared.f64 	%fd269, [_ZN6thrust24THRUST_300001_SM_1000_NS8cuda_cub4core6detail5shmemE+120];
	ld.shared.u64 	%rd194, [_ZN6thrust24THRUST_300001_SM_1000_NS8cuda_cub4core6detail5shmemE+128];
	abs.f64 	%fd270, %fd350;
	abs.f64 	%fd271, %fd269;
	setp.lt.f64 	%p93, %fd270, %fd271;
	mov.u64 	%rd367, %rd194;
	mov.f64 	%fd351, %fd269;
	@%p93 bra 	$L__BB3_204;
	setp.lt.f64 	%p94, %fd271, %fd270;
	mov.u64 	%rd367, %rd366;
	mov.f64 	%fd351, %fd350;
	@%p94 bra 	$L__BB3_204;
	setp.lt.s64 	%p95, %rd366, %rd194;
	selp.f64 	%fd351, %fd350, %fd269, %p95;
	min.s64 	%rd367, %rd366, %rd194;
$L__BB3_204:
	mov.u32 	%r387, %tid.x;
	setp.ne.s32 	%p212, %r387, 0;
	@%p212 bra 	$L__BB3_206;
	ld.param.u64 	%rd297, [_ZN6thrust24THRUST_300001_SM_1000_NS8cuda_cub4core6detail13_kernel_agentINS1_8__reduce11ReduceAgentINS0_12zip_iteratorIN4cuda3std3__45tupleIJNS0_10device_ptrIdEENS0_17counting_iteratorIlNS0_11use_defaultESF_SF_EEEEEEEPNSB_IJdlEEESJ_iNS1_9__extrema9arg_max_fIdl10comparisonEEEEJSI_SK_iSO_EEEvDpT0__param_1];
	cvta.to.global.u64 	%rd296, %rd297;
	st.global.f64 	[%rd296], %fd351;
	st.global.u64 	[%rd296+8], %rd367;
$L__BB3_206:
	ret;

}
	// .globl	_ZN6thrust24THRUST_300001_SM_1000_NS8cuda_cub4core6detail13_kernel_agentINS1_8__reduce11ReduceAgentINS0_12zip_iteratorIN4cuda3std3__45tupleIJNS0_10device_ptrIdEENS0_17counting_iteratorIlNS0_11use_defaultESF_SF_EEEEEEEPNSB_IJdlEEESJ_iNS1_9__extrema9arg_max_fIdl10comparisonEEEEJSI_SK_iN3cub18CUB_300001_SM_100013GridEvenShareIiEENSR_9GridQueueIjEESO_EEEvDpT0_
.visible .entry _ZN6thrust24THRUST_300001_SM_1000_NS8cuda_cub4core6detail13_kernel_agentINS1_8__reduce11ReduceAgentINS0_12zip_iteratorIN4cuda3std3__45tupleIJNS0_10device_ptrIdEENS0_17counting_iteratorIlNS0_11use_defaultESF_SF_EEEEEEEPNSB_IJdlEEESJ_iNS1_9__extrema9arg_max_fIdl10comparisonEEEEJSI_SK_iN3cub18CUB_300001_SM_100013GridEvenShareIiEENSR_9GridQueueIjEESO_EEEvDpT0_(
	.param .align 8 .b8 _ZN6thrust24THRUST_300001_SM_1000_NS8cuda_cub4core6detail13_kernel_agentINS1_8__reduce11ReduceAgentINS0_12zip_iteratorIN4cuda3std3__45tupleIJNS0_10device_ptrIdEENS0_17counting_iteratorIlNS0_11use_defaultESF_SF_EEEEEEEPNSB_IJdlEEESJ_iNS1_9__extrema9arg_max_fIdl10comparisonEEEEJSI_SK_iN3cub18CUB_300001_SM_100013GridEvenShareIiEENSR_9GridQueueIjEESO_EEEvDpT0__param_0[16],
	.param .u64 .ptr .align 1 _ZN6thrust24THRUST_300001_SM_1000_NS8cuda_cub4core6detail13_kernel_agentINS1_8__reduce11ReduceAgentINS0_12zip_iteratorIN4cuda3std3__45tupleIJNS0_10device_ptrIdEENS0_17counting_iteratorIlNS0_11use_defaultESF_SF_EEEEEEEPNSB_IJdlEEESJ_iNS1_9__extrema9arg_max_fIdl10comparisonEEEEJSI_SK_iN3cub18CUB_300001_SM_100013GridEvenShareIiEENSR_9GridQueueIjEESO_EEEvDpT0__param_1,
	.param .u32 _ZN6thrust24THRUST_300001_SM_1000_NS8cuda_cub4core6detail13_kernel_agentINS1_8__reduce11ReduceAgentINS0_12zip_iteratorIN4cuda3std3__45tupleIJNS0_10device_ptrIdEENS0_17counting_iteratorIlNS0_11use_defaultESF_SF_EEEEEEEPNSB_IJdlEEESJ_iNS1_9__extrema9arg_max_fIdl10comparisonEEEEJSI_SK_iN3cub18CUB_300001_SM_100013GridEvenShareIiEENSR_9GridQueueIjEESO_EEEvDpT0__param_2,
	.param .align 4 .b8 _ZN6thrust24THRUST_300001_SM_1000_NS8cuda_cub4core6detail13_kernel_agentINS1_8__reduce11ReduceAgentINS0_12zip_iteratorIN4cuda3std3__45tupleIJNS0_10device_ptrIdEENS0_17counting_iteratorIlNS0_11use_defaultESF_SF_EEEEEEEPNSB_IJdlEEESJ_iNS1_9__extrema9arg_max_fIdl10comparisonEEEEJSI_SK_iN3cub18CUB_300001_SM_100013GridEvenShareIiEENSR_9GridQueueIjEESO_EEEvDpT0__param_3[40],
	.param .align 8 .b8 _ZN6thrust24THRUST_300001_SM_1000_NS8cuda_cub4core6detail13_kernel_agentINS1_8__reduce11ReduceAgentINS0_12zip_iteratorIN4cuda3std3__45tupleIJNS0_10device_ptrIdEENS0_17counting_iteratorIlNS0_11use_defaultESF_SF_EEEEEEEPNSB_IJdlEEESJ_iNS1_9__extrema9arg_max_fIdl10comparisonEEEEJSI_SK_iN3cub18CUB_300001_SM_100013GridEvenShareIiEENSR_9GridQueueIjEESO_EEEvDpT0__param_4[8],
	.param .align 1 .b8 _ZN6thrust24THRUST_300001_SM_1000_NS8cuda_cub4core6detail13_kernel_agentINS1_8__reduce11ReduceAgentINS0_12zip_iteratorIN4cuda3std3__45tupleIJNS0_10device_ptrIdEENS0_17counting_iteratorIlNS0_11use_defaultESF_SF_EEEEEEEPNSB_IJdlEEESJ_iNS1_9__extrema9arg_max_fIdl10comparisonEEEEJSI_SK_iN3cub18CUB_300001_SM_100013GridEvenShareIiEENSR_9GridQueueIjEESO_EEEvDpT0__param_5[1]
)
.maxntid 256
{
	.reg .pred 	%p<215>;
	.reg .b32 	%r<437>;
	.reg .b64 	%rd<318>;
	.reg .b64 	%fd<352>;

	ld.param.u64 	%rd3, [_ZN6thrust24THRUST_300001_SM_1000_NS8cuda_cub4core6detail13_kernel_agentINS1_8__reduce11ReduceAgentINS0_12zip_iteratorIN4cuda3std3__45tupleIJNS0_10device_ptrIdEENS0_17counting_iteratorIlNS0_11use_defaultESF_SF_EEEEEEEPNSB_IJdlEEESJ_iNS1_9__extrema9arg_max_fIdl10comparisonEEEEJSI_SK_iN3cub18CUB_300001_SM_100013GridEvenShareIiEENSR_9GridQueueIjEESO_EEEvDpT0__param_0+8];
	ld.param.u64 	%rd181, [_ZN6thrust24THRUST_300001_SM_1000_NS8cuda_cub4core6detail13_kernel_agentINS1_8__reduce11ReduceAgentINS0_12zip_iteratorIN4cuda3std3__45tupleIJNS0_10device_ptrIdEENS0_17counting_iteratorIlNS0_11use_defaultESF_SF_EEEEEEEPNSB_IJdlEEESJ_iNS1_9__extrema9arg_max_fIdl10comparisonEEEEJSI_SK_iN3cub18CUB_300001_SM_100013GridEvenShareIiEENSR_9GridQueueIjEESO_EEEvDpT0__param_0];
	ld.param.u64 	%rd182, [_ZN6thrust24THRUST_300001_SM_1000_NS8cuda_cub4core6detail13_kernel_agentINS1_8__reduce11ReduceAgentINS0_12zip_iteratorIN4cuda3std3__45tupleIJNS0_10device_ptrIdEENS0_17counting_iteratorIlNS0_11use_defaultESF_SF_EEEEEEEPNSB_IJdlEEESJ_iNS1_9__extrema9arg_max_fIdl10comparisonEEEEJSI_SK_iN3cub18CUB_300001_SM_100013GridEvenShareIiEENSR_9GridQueueIjEESO_EEEvDpT0__param_4];
	ld.param.u32 	%r66, [_ZN6thrust24THRUST_300001_SM_1000_NS8cuda_cub4core6detail13_kernel_agentINS1_8__reduce11ReduceAgentINS0_12zip_iteratorIN4cuda3std3__45tupleIJNS0_10device_ptrIdEENS0_17counting_iteratorIlNS0_11use_defaultESF_SF_EEEEEEEPNSB_IJdlEEESJ_iNS1_9__extrema9arg_max_fIdl10comparisonEEEEJSI_SK_iN3cub18CUB_300001_SM_100013GridEvenShareIiEENSR_9GridQueueIjEESO_EEEvDpT0__param_2];
	cvta.to.global.u64 	%rd1, %rd182;
	cvta.to.global.u64 	%rd2, %rd181;
	mov.u32 	%r1, %ctaid.x;
	mul.lo.s32 	%r2, %r1, 1280;
	mov.u32 	%r67, %nctaid.x;
	mul.lo.s32 	%r3, %r67, 1280;
	add.s32 	%r68, %r2, 1280;
	setp.le.s32 	%p1, %r68, %r66;
	@%p1 bra 	$L__BB4_121;
	sub.s32 	%r4, %r66, %r2;
	mov.u32 	%r5, %tid.x;
	setp.ge.s32 	%p98, %r5, %r4;
	mov.f64 	%fd298, 0d0000000000000000;
	mov.b64 	%rd264, 0;
	mov.u32 	%r420, %r5;
	@%p98 bra 	$L__BB4_3;
	add.s32 	%r190, %r2, %r5;
	cvt.s64.s32 	%rd219, %r190;
	mul.wide.s32 	%rd220, %r190, 8;
	add.s64 	%rd221, %rd2, %rd220;
	add.s64 	%rd264, %rd3, %rd219;
	ld.global.f64 	%fd298, [%rd221];
	add.s32 	%r420, %r5, 256;
$L__BB4_3:
	setp.ge.s32 	%p99, %r420, %r4;
	@%p99 bra 	$L__BB4_25;
	not.b32 	%r191, %r420;
	add.s32 	%r192, %r66, %r191;
	sub.s32 	%r8, %r192, %r2;
	and.b32  	%r193, %r8, 768;
	setp.eq.s32 	%p100, %r193, 768;
	@%p100 bra 	$L__BB4_10;
	add.s32 	%r418, %r420, %r2;
	shr.u32 	%r194, %r8, 8;
	add.s32 	%r195, %r194, 1;
	and.b32  	%r196, %r195, 3;
	neg.s32 	%r417, %r196;
$L__BB4_6:
	.pragma "nounroll";
	mov.u64 	%rd6, %rd264;
	mov.f64 	%fd3, %fd298;
	cvt.s64.s32 	%rd223, %r418;
	add.s64 	%rd7, %rd3, %rd223;
	mul.wide.s32 	%rd224, %r418, 8;
	add.s64 	%rd225, %rd2, %rd224;
	ld.global.f64 	%fd4, [%rd225];
	abs.f64 	%fd5, %fd3;
	abs.f64 	%fd6, %fd4;
	setp.lt.f64 	%p101, %fd5, %fd6;
	mov.u64 	%rd264, %rd7;
	mov.f64 	%fd298, %fd4;
	@%p101 bra 	$L__BB4_9;
	setp.lt.f64 	%p102, %fd6, %fd5;
	mov.u64 	%rd264, %rd6;
	mov.f64 	%fd298, %fd3;
	@%p102 bra 	$L__BB4_9;
	setp.lt.s64 	%p103, %rd6, %rd7;
	min.s64 	%rd264, %rd6, %rd7;
	selp.f64 	%fd298, %fd3, %fd4, %p103;
$L__BB4_9:
	add.s32 	%r420, %r420, 256;
	add.s32 	%r418, %r418, 256;
	add.s32 	%r417, %r417, 1;
	setp.ne.s32 	%p104, %r417, 0;
	@%p104 bra 	$L__BB4_6;
$L__BB4_10:
	setp.lt.u32 	%p105, %r8, 768;
	@%p105 bra 	$L__BB4_25;
	add.s32 	%r421, %r420, %r2;
	add.s32 	%r424, %r421, 256;
	add.s32 	%r423, %r421, 512;
	add.s32 	%r422, %r421, 768;
	add.s64 	%rd12, %rd2, 4096;
$L__BB4_12:
	cvt.s64.s32 	%rd226, %r424;
	add.s64 	%rd14, %rd3, %rd226;
	cvt.s64.s32 	%rd227, %r423;
	add.s64 	%rd15, %rd3, %rd227;
	cvt.s64.s32 	%rd228, %r422;
	add.s64 	%rd16, %rd3, %rd228;
	cvt.s64.s32 	%rd229, %r421;
	mul.wide.s32 	%rd230, %r421, 8;
	add.s64 	%rd17, %rd12, %rd230;
	add.s64 	%rd18, %rd3, %rd229;
	ld.global.f64 	%fd12, [%rd17+-4096];
	abs.f64 	%fd13, %fd298;
	abs.f64 	%fd14, %fd12;
	setp.lt.f64 	%p106, %fd13, %fd14;
	mov.u64 	%rd261, %rd18;
	mov.f64 	%fd295, %fd12;
	@%p106 bra 	$L__BB4_15;
	setp.lt.f64 	%p107, %fd14, %fd13;
	mov.u64 	%rd261, %rd264;
	mov.f64 	%fd295, %fd298;
	@%p107 bra 	$L__BB4_15;
	setp.lt.s64 	%p108, %rd264, %rd18;
	min.s64 	%rd261, %rd264, %rd18;
	selp.f64 	%fd295, %fd298, %fd12, %p108;
$L__BB4_15:
	ld.global.f64 	%fd17, [%rd17+-2048];
	abs.f64 	%fd18, %fd295;
	abs.f64 	%fd19, %fd17;
	setp.lt.f64 	%p109, %fd18, %fd19;
	mov.u64 	%rd262, %rd14;
	mov.f64 	%fd296, %fd17;
	@%p109 bra 	$L__BB4_18;
	setp.lt.f64 	%p110, %fd19, %fd18;
	mov.u64 	%rd262, %rd261;
	mov.f64 	%fd296, %fd295;
	@%p110 bra 	$L__BB4_18;
	setp.lt.s64 	%p111, %rd261, %rd14;
	min.s64 	%rd262, %rd261, %rd14;
	selp.f64 	%fd296, %fd295, %fd17, %p111;
$L__BB4_18:
	ld.global.f64 	%fd22, [%rd17];
	abs.f64 	%fd23, %fd296;
	abs.f64 	%fd24, %fd22;
	setp.lt.f64 	%p112, %fd23, %fd24;
	mov.u64 	%rd263, %rd15;
	mov.f64 	%fd297, %fd22;
	@%p112 bra 	$L__BB4_21;
	setp.lt.f64 	%p113, %fd24, %fd23;
	mov.u64 	%rd263, %rd262;
	mov.f64 	%fd297, %fd296;
	@%p113 bra 	$L__BB4_21;
	setp.lt.s64 	%p114, %rd262, %rd15;
	min.s64 	%rd263, %rd262, %rd15;
	selp.f64 	%fd297, %fd296, %fd22, %p114;
$L__BB4_21:
	ld.global.f64 	%fd27, [%rd17+2048];
	abs.f64 	%fd28, %fd297;
	abs.f64 	%fd29, %fd27;
	setp.lt.f64 	%p115, %fd28, %fd29;
	mov.u64 	%rd264, %rd16;
	mov.f64 	%fd298, %fd27;
	@%p115 bra 	$L__BB4_24;
	setp.lt.f64 	%p116, %fd29, %fd28;
	mov.u64 	%rd264, %rd263;
	mov.f64 	%fd298, %fd297;
	@%p116 bra 	$L__BB4_24;
	setp.lt.s64 	%p117, %rd263, %rd16;
	min.s64 	%rd264, %rd263, %rd16;
	selp.f64 	%fd298, %fd297, %fd27, %p117;
$L__BB4_24:
	add.s32 	%r420, %r420, 1024;
	add.s32 	%r424, %r424, 1024;
	add.s32 	%r423, %r423, 1024;
	add.s32 	%r422, %r422, 1024;
	add.s32 	%r421, %r421, 1024;
	setp.lt.s32 	%p118, %r420, %r4;
	@%p118 bra 	$L__BB4_12;
$L__BB4_25:
	setp.lt.s32 	%p119, %r4, 256;
	@%p119 bra 	$L__BB4_70;
	// begin inline asm
	mov.u32 %r310, %laneid;
	// end inline asm
	mov.b64 	%rd241, %fd298;
	mov.b64 	{%r312, %r317}, %rd241;
	mov.b32 	%r328, 1;
	mov.b32 	%r329, 31;
	mov.b32 	%r330, -1;
	// begin inline asm
	shfl.sync.down.b32 %r311, %r312, %r328, %r329, %r330;
	// end inline asm
	// begin inline asm
	shfl.sync.down.b32 %r316, %r317, %r328, %r329, %r330;
	// end inline asm
	mov.b64 	%rd242, {%r311, %r316};
	mov.b64 	%fd33, %rd242;
	mov.b64 	{%r322, %r327}, %rd264;
	// begin inline asm
	shfl.sync.down.b32 %r321, %r322, %r328, %r329, %r330;
	// end inline asm
	// begin inline asm
	shfl.sync.down.b32 %r326, %r327, %r328, %r329, %r330;
	// end inline asm
	mov.b64 	%rd28, {%r321, %r326};
	setp.gt.s32 	%p171, %r310, 30;
	mov.u64 	%rd266, %rd264;
	mov.f64 	%fd300, %fd298;
	@%p171 bra 	$L__BB4_30;
	abs.f64 	%fd34, %fd298;
	abs.f64 	%fd35, %fd33;
	setp.lt.f64 	%p172, %fd34, %fd35;
	mov.u64 	%rd266, %rd28;
	mov.f64 	%fd300, %fd33;
	@%p172 bra 	$L__BB4_30;
	setp.lt.f64 	%p173, %fd35, %fd34;
	mov.u64 	%rd266, %rd264;
	mov.f64 	%fd300, %fd298;
	@%p173 bra 	$L__BB4_30;
	setp.lt.s64 	%p174, %rd264, %rd28;
	min.s64 	%rd266, %rd264, %rd28;
	selp.f64 	%fd300, %fd298, %fd33, %p174;
$L__BB4_30:
	mov.b64 	%rd243, %fd300;
	mov.b64 	{%r332, %r337}, %rd243;
	mov.b32 	%r348, 2;
	mov.b32 	%r349, 31;
	mov.b32 	%r350, -1;
	// begin inline asm
	shfl.sync.down.b32 %r331, %r332, %r348, %r349, %r350;
	// end inline asm
	// begin inline asm
	shfl.sync.down.b32 %r336, %r337, %r348, %r349, %r350;
	// end inline asm
	mov.b64 	%rd244, {%r331, %r336};
	mov.b64 	%fd38, %rd244;
	mov.b64 	{%r342, %r347}, %rd266;
	// begin inline asm
	shfl.sync.down.b32 %r341, %r342, %r348, %r349, %r350;
	// end inline asm
	// begin inline asm
	shfl.sync.down.b32 %r346, %r347, %r348, %r349, %r350;
	// end inline asm
	mov.b64 	%rd31, {%r341, %r346};
	setp.gt.s32 	%p175, %r310, 29;
	mov.u64 	%rd267, %rd266;
	mov.f64 	%fd301, %fd300;
	@%p175 bra 	$L__BB4_34;
	abs.f64 	%fd39, %fd300;
	abs.f64 	%fd40, %fd38;
	setp.lt.f64 	%p176, %fd39, %fd40;
	mov.u64 	%rd267, %rd31;
	mov.f64 	%fd301, %fd38;
	@%p176 bra 	$L__BB4_34;
	setp.lt.f64 	%p177, %fd40, %fd39;
	mov.u64 	%rd267, %rd266;
	mov.f64 	%fd301, %fd300;
	@%p177 bra 	$L__BB4_34;
	setp.lt.s64 	%p178, %rd266, %rd31;
	min.s64 	%rd267, %rd266, %rd31;
	selp.f64 	%fd301, %fd300, %fd38, %p178;
$L__BB4_34:
	mov.b64 	%rd245, %fd301;
	mov.b64 	{%r352, %r357}, %rd245;
	mov.b32 	%r368, 4;
	mov.b32 	%r369, 31;
	mov.b32 	%r370, -1;
	// begin inline asm
	shfl.sync.down.b32 %r351, %r352, %r368, %r369, %r370;
	// end inline asm
	// begin inline asm
	shfl.sync.down.b32 %r356, %r357, %r368, %r369, %r370;
	// end inline asm
	mov.b64 	%rd246, {%r351, %r356};
	mov.b64 	%fd43, %rd246;
	mov.b64 	{%r362, %r367}, %rd267;
	// begin inline asm
	shfl.sync.down.b32 %r361, %r362, %r368, %r369, %r370;
	// end inline asm
	// begin inline asm
	shfl.sync.down.b32 %r366, %r367, %r368, %r369, %r370;
	// end inline asm
	mov.b64 	%rd34, {%r361, %r366};
	setp.gt.s32 	%p179, %r310, 27;
	mov.u64 	%rd268, %rd267;
	mov.f64 	%fd302, %fd301;
	@%p179 bra 	$L__BB4_38;
	abs.f64 	%fd44, %fd301;
	abs.f64 	%fd45, %fd43;
	setp.lt.f64 	%p180, %fd44, %fd45;
	mov.u64 	%rd268, %rd34;
	mov.f64 	%fd302, %fd43;
	@%p180 bra 	$L__BB4_38;
	setp.lt.f64 	%p181, %fd45, %fd44;
	mov.u64 	%rd268, %rd267;
	mov.f64 	%fd302, %fd301;
	@%p181 bra 	$L__BB4_38;
	setp.lt.s64 	%p182, %rd267, %rd34;
	min.s64 	%rd268, %rd267, %rd34;
	selp.f64 	%fd302, %fd301, %fd43, %p182;
$L__BB4_38:
	mov.b64 	%rd247, %fd302;
	mov.b64 	{%r372, %r377}, %rd247;
	mov.b32 	%r388, 8;
	mov.b32 	%r389, 31;
	mov.b32 	%r390, -1;
	// begin inline asm
	shfl.sync.down.b32 %r371, %r372, %r388, %r389, %r390;
	// end inline asm
	// begin inline asm
	shfl.sync.down.b32 %r376, %r377, %r388, %r389, %r390;
	// end inline asm
	mov.b64 	%rd248, {%r371, %r376};
	mov.b64 	%fd48, %rd248;
	mov.b64 	{%r382, %r387}, %rd268;
	// begin inline asm
	shfl.sync.down.b32 %r381, %r382, %r388, %r389, %r390;
	// end inline asm
	// begin inline asm
	shfl.sync.down.b32 %r386, %r387, %r388, %r389, %r390;
	// end inline asm
	mov.b64 	%rd37, {%r381, %r386};
	setp.gt.s32 	%p183, %r310, 23;
	mov.u64 	%rd269, %rd268;
	mov.f64 	%fd303, %fd302;
	@%p183 bra 	$L__BB4_42;
	abs.f64 	%fd49, %fd302;
	abs.f64 	%fd50, %fd48;
	setp.lt.f64 	%p184, %fd49, %fd50;
	mov.u64 	%rd269, %rd37;
	mov.f64 	%fd303, %fd48;
	@%p184 bra 	$L__BB4_42;
	setp.lt.f64 	%p185, %fd50, %fd49;
	mov.u64 	%rd269, %rd268;
	mov.f64 	%fd303, %fd302;
	@%p185 bra 	$L__BB4_42;
	setp.lt.s64 	%p186, %rd268, %rd37;
	min.s64 	%rd269, %rd268, %rd37;
	selp.f64 	%fd303, %fd302, %fd48, %p186;
$L__BB4_42:
	mov.b64 	%rd249, %fd303;
	mov.b64 	{%r392, %r397}, %rd249;
	mov.b32 	%r408, 16;
	mov.b32 	%r409, 31;
	mov.b32 	%r410, -1;
	// begin inline asm
	shfl.sync.down.b32 %r391, %r392, %r408, %r409, %r410;
	// end inline asm
	// begin inline asm
	shfl.sync.down.b32 %r396, %r397, %r408, %r409, %r410;
	// end inline asm
	mov.b64 	%rd250, {%r391, %r396};
	mov.b64 	%fd53, %rd250;
	mov.b64 	{%r402, %r407}, %rd269;
	// begin inline asm
	shfl.sync.down.b32 %r401, %r402, %r408, %r409, %r410;
	// end inline asm
	// begin inline asm
	shfl.sync.down.b32 %r406, %r407, %r408, %r409, %r410;
	// end inline asm
	mov.b64 	%rd40, {%r401, %r406};
	setp.gt.s32 	%p187, %r310, 15;
	mov.u64 	%rd317, %rd269;
	mov.f64 	%fd351, %fd303;
	@%p187 bra 	$L__BB4_46;
	abs.f64 	%fd54, %fd303;
	abs.f64 	%fd55, %fd53;
	setp.lt.f64 	%p188, %fd54, %fd55;
	mov.u64 	%rd317, %rd40;
	mov.f64 	%fd351, %fd53;
	@%p188 bra 	$L__BB4_46;
	setp.lt.f64 	%p189, %fd55, %fd54;
	mov.u64 	%rd317, %rd269;
	mov.f64 	%fd351, %fd303;
	@%p189 bra 	$L__BB4_46;
	setp.lt.s64 	%p190, %rd269, %rd40;
	min.s64 	%rd317, %rd269, %rd40;
	selp.f64 	%fd351, %fd303, %fd53, %p190;
$L__BB4_46:
	setp.ne.s32 	%p191, %r310, 0;
	@%p191 bra 	$L__BB4_48;
	shr.u32 	%r411, %r5, 1;
	and.b32  	%r412, %r411, 496;
	mov.u32 	%r413, _ZN6thrust24THRUST_300001_SM_1000_NS8cuda_cub4core6detail5shmemE;
	add.s32 	%r414, %r413, %r412;
	st.shared.f64 	[%r414+8], %fd351;
	st.shared.u64 	[%r414+16], %rd317;
$L__BB4_48:
	bar.sync 	0;
	setp.ne.s32 	%p192, %r5, 0;
	@%p192 bra 	$L__BB4_208;
	ld.shared.f64 	%fd58, [_ZN6thrust24THRUST_300001_SM_1000_NS8cuda_cub4core6detail5shmemE+24];
	ld.shared.u64 	%rd43, [_ZN6thrust24THRUST_300001_SM_1000_NS8cuda_cub4core6detail5shmemE+32];
	abs.f64 	%fd59, %fd351;
	abs.f64 	%fd60, %fd58;
	setp.lt.f64 	%p193, %fd59, %fd60;
	mov.u64 	%rd271, %rd43;
	mov.f64 	%fd305, %fd58;
	@%p193 bra 	$L__BB4_52;
	setp.lt.f64 	%p194, %fd60, %fd59;
	mov.u64 	%rd271, %rd317;
	mov.f64 	%fd305, %fd351;
	@%p194 bra 	$L__BB4_52;
	setp.lt.s64 	%p195, %rd317, %rd43;
	min.s64 	%rd271, %rd317, %rd43;
	selp.f64 	%fd305, %fd351, %fd58, %p195;
$L__BB4_52:
	ld.shared.f64 	%fd63, [_ZN6thrust24THRUST_300001_SM_1000_NS8cuda_cub4core6detail5shmemE+40];
	ld.shared.u64 	%rd46, [_ZN6thrust24THRUST_300001_SM_1000_NS8cuda_cub4core6detail5shmemE+48];
	abs.f64 	%fd64, %fd305;
	abs.f64 	%fd65, %fd63;
	setp.lt.f64 	%p196, %fd64, %fd65;
	mov.u64 	%rd272, %rd46;
	mov.f64 	%fd306, %fd63;
	@%p196 bra 	$L__BB4_55;
	setp.lt.f64 	%p197, %fd65, %fd64;
	mov.u64 	%rd272, %rd271;
	mov.f64 	%fd306, %fd305;
	@%p197 bra 	$L__BB4_55;
	setp.lt.s64 	%p198, %rd271, %rd46;
	min.s64 	%rd272, %rd271, %rd46;
	selp.f64 	%fd306, %fd305, %fd63, %p198;
$L__BB4_55:
	ld.shared.f64 	%fd68, [_ZN6thrust24THRUST_300001_SM_1000_NS8cuda_cub4core6detail5shmemE+56];
	ld.shared.u64 	%rd49, [_ZN6thrust24THRUST_300001_SM_1000_NS8cuda_cub4core6detail5shmemE+64];
	abs.f64 	%fd69, %fd306;
	abs.f64 	%fd70, %fd68;
	setp.lt.f64 	%p199, %fd69, %fd70;
	mov.u64 	%rd273, %rd49;
	mov.f64 	%fd307, %fd68;
	@%p199 bra 	$L__BB4_58;
	setp.lt.f64 	%p200, %fd70, %fd69;
	mov.u64 	%rd273, %rd272;
	mov.f64 	%fd307, %fd306;
	@%p200 bra 	$L__BB4_58;
	setp.lt.s64 	%p201, %rd272, %rd49;
	min.s64 	%rd273, %rd272, %rd49;
	selp.f64 	%fd307, %fd306, %fd68, %p201;
$L__BB4_58:
	ld.shared.f64 	%fd73, [_ZN6thrust24THRUST_300001_SM_1000_NS8cuda_cub4core6detail5shmemE+72];
	ld.shared.u64 	%rd52, [_ZN6thrust24THRUST_300001_SM_1000_NS8cuda_cub4core6detail5shmemE+80];
	abs.f64 	%fd74, %fd307;
	abs.f64 	%fd75, %fd73;
	setp.lt.f64 	%p202, %fd74, %fd75;
	mov.u64 	%rd274, %rd52;
	mov.f64 	%fd308, %fd73;
	@%p202 bra 	$L__BB4_61;
	setp.lt.f64 	%p203, %fd75, %fd74;
	mov.u64 	%rd274, %rd273;
	mov.f64 	%fd308, %fd307;
	@%p203 bra 	$L__BB4_61;
	setp.lt.s64 	%p204, %rd273, %rd52;
	min.s64 	%rd274, %rd273, %rd52;
	selp.f64 	%fd308, %fd307, %fd73, %p204;
$L__BB4_61:
	ld.shared.f64 	%fd78, [_ZN6thrust24THRUST_300001_SM_1000_NS8cuda_cub4core6detail5shmemE+88];
	ld.shared.u64 	%rd55, [_ZN6thrust24THRUST_300001_SM_1000_NS8cuda_cub4core6detail5shmemE+96];
	abs.f64 	%fd79, %fd308;
	abs.f64 	%fd80, %fd78;
	setp.lt.f64 	%p205, %fd79, %fd80;
	mov.u64 	%rd275, %rd55;
	mov.f64 	%fd309, %fd78;
	@%p205 bra 	$L__BB4_64;
	setp.lt.f64 	%p206, %fd80, %fd79;
	mov.u64 	%rd275, %rd274;
	mov.f64 	%fd309, %fd308;
	@%p206 bra 	$L__BB4_64;
	setp.lt.s64 	%p207, %rd274, %rd55;
	min.s64 	%rd275, %rd274, %rd55;
	selp.f64 	%fd309, %fd308, %fd78, %p207;
$L__BB4_64:
	ld.shared.f64 	%fd83, [_ZN6thrust24THRUST_300001_SM_1000_NS8cuda_cub4core6detail5shmemE+104];
	ld.shared.u64 	%rd58, [_ZN6thrust24THRUST_300001_SM_1000_NS8cuda_cub4core6detail5shmemE+112];
	abs.f64 	%fd84, %fd309;
	abs.f64 	%fd85, %fd83;
	setp.lt.f64 	%p208, %fd84, %fd85;
	mov.u64 	%rd276, %rd58;
	mov.f64 	%fd310, %fd83;
	@%p208 bra 	$L__BB4_67;
	setp.lt.f64 	%p209, %fd85, %fd84;
	mov.u64 	%rd276, %rd275;
	mov.f64 	%fd310, %fd309;
	@%p209 bra 	$L__BB4_67;
	setp.lt.s64 	%p210, %rd275, %rd58;
	min.s64 	%rd276, %rd275, %rd58;
	selp.f64 	%fd310, %fd309, %fd83, %p210;
$L__BB4_67:
	ld.shared.f64 	%fd88, [_ZN6thrust24THRUST_300001_SM_1000_NS8cuda_cub4core6detail5shmemE+120];
	ld.shared.u64 	%rd61, [_ZN6thrust24THRUST_300001_SM_1000_NS8cuda_cub4core6detail5shmemE+128];
	abs.f64 	%fd89, %fd310;
	abs.f64 	%fd90, %fd88;
	setp.lt.f64 	%p211, %fd89, %fd90;
	mov.u64 	%rd317, %rd61;
	mov.f64 	%fd351, %fd88;
	@%p211 bra 	$L__BB4_208;
	setp.lt.f64 	%p212, %fd90, %fd89;
	mov.u64 	%rd317, %rd276;
	mov.f64 	%fd351, %fd310;
	@%p212 bra 	$L__BB4_208;
	setp.lt.s64 	%p213, %rd276, %rd61;
	min.s64 	%rd317, %rd276, %rd61;
	selp.f64 	%fd351, %fd310, %fd88, %p213;
	bra.uni 	$L__BB4_208;
$L__BB4_70:
	// begin inline asm
	mov.u32 %r197, %laneid;
	// end inline asm
	and.b32  	%r218, %r5, 992;
	add.s32 	%r219, %r218, 32;
	setp.gt.s32 	%p120, %r219, %r4;
	not.b32 	%r220, %r218;
	add.s32 	%r221, %r4, %r220;
	selp.b32 	%r216, %r221, 31, %p120;
	mov.b64 	%rd231, %fd298;
	mov.b64 	{%r199, %r204}, %rd231;
	mov.b32 	%r215, 1;
	mov.b32 	%r217, -1;
	// begin inline asm
	shfl.sync.down.b32 %r198, %r199, %r215, %r216, %r217;
	// end inline asm
	// begin inline asm
	shfl.sync.down.b32 %r203, %r204, %r215, %r216, %r217;
	// end inline asm
	mov.b64 	%rd232, {%r198, %r203};
	mov.b64 	%fd92, %rd232;
	mov.b64 	{%r209, %r214}, %rd264;
	// begin inline asm
	shfl.sync.down.b32 %r208, %r209, %r215, %r216, %r217;
	// end inline asm
	// begin inline asm
	shfl.sync.down.b32 %r213, %r214, %r215, %r216, %r217;
	// end inline asm
	mov.b64 	%rd63, {%r208, %r213};
	setp.ge.s32 	%p121, %r197, %r216;
	mov.u64 	%rd277, %rd264;
	mov.f64 	%fd311, %fd298;
	@%p121 bra 	$L__BB4_74;
	abs.f64 	%fd93, %fd298;
	abs.f64 	%fd94, %fd92;
	setp.lt.f64 	%p122, %fd93, %fd94;
	mov.u64 	%rd277, %rd63;
	mov.f64 	%fd311, %fd92;
	@%p122 bra 	$L__BB4_74;
	setp.lt.f64 	%p123, %fd94, %fd93;
	mov.u64 	%rd277, %rd264;
	mov.f64 	%fd311, %fd298;
	@%p123 bra 	$L__BB4_74;
	setp.lt.s64 	%p124, %rd264, %rd63;
	min.s64 	%rd277, %rd264, %rd63;
	selp.f64 	%fd311, %fd298, %fd92, %p124;
$L__BB4_74:
	mov.b64 	%rd233, %fd311;
	mov.b64 	{%r223, %r228}, %rd233;
	mov.b32 	%r239, 2;
	mov.b32 	%r241, -1;
	// begin inline asm
	shfl.sync.down.b32 %r222, %r223, %r239, %r216, %r241;
	// end inline asm
	// begin inline asm
	shfl.sync.down.b32 %r227, %r228, %r239, %r216, %r241;
	// end inline asm
	mov.b64 	%rd234, {%r222, %r227};
	mov.b64 	%fd97, %rd234;
	mov.b64 	{%r233, %r238}, %rd277;
	// begin inline asm
	shfl.sync.down.b32 %r232, %r233, %r239, %r216, %r241;
	// end inline asm
	// begin inline asm
	shfl.sync.down.b32 %r237, %r238, %r239, %r216, %r241;
	// end inline asm
	mov.b64 	%rd66, {%r232, %r237};
	add.s32 	%r242, %r197, 2;
	setp.gt.s32 	%p125, %r242, %r216;
	mov.u64 	%rd278, %rd277;
	mov.f64 	%fd312, %fd311;
	@%p125 bra 	$L__BB4_78;
	abs.f64 	%fd98, %fd311;
	abs.f64 	%fd99, %fd97;
	setp.lt.f64 	%p126, %fd98, %fd99;
	mov.u64 	%rd278, %rd66;
	mov.f64 	%fd312, %fd97;
	@%p126 bra 	$L__BB4_78;
	setp.lt.f64 	%p127, %fd99, %fd98;
	mov.u64 	%rd278, %rd277;
	mov.f64 	%fd312, %fd311;
	@%p127 bra 	$L__BB4_78;
	setp.lt.s64 	%p128, %rd277, %rd66;
	min.s64 	%rd278, %rd277, %rd66;
	selp.f64 	%fd312, %fd311, %fd97, %p128;
$L__BB4_78:
	mov.b64 	%rd235, %fd312;
	mov.b64 	{%r244, %r249}, %rd235;
	mov.b32 	%r260, 4;
	mov.b32 	%r262, -1;
	// begin inline asm
	shfl.sync.down.b32 %r243, %r244, %r260, %r216, %r262;
	// end inline asm
	// begin inline asm
	shfl.sync.down.b32 %r248, %r249, %r260, %r216, %r262;
	// end inline asm
	mov.b64 	%rd236, {%r243, %r248};
	mov.b64 	%fd102, %rd236;
	mov.b64 	{%r254, %r259}, %rd278;
	// begin inline asm
	shfl.sync.down.b32 %r253, %r254, %r260, %r216, %r262;
	// end inline asm
	// begin inline asm
	shfl.sync.down.b32 %r258, %r259, %r260, %r216, %r262;
	// end inline asm
	mov.b64 	%rd69, {%r253, %r258};
	add.s32 	%r263, %r197, 4;
	setp.gt.s32 	%p129, %r263, %r216;
	mov.u64 	%rd279, %rd278;
	mov.f64 	%fd313, %fd312;
	@%p129 bra 	$L__BB4_82;
	abs.f64 	%fd103, %fd312;
	abs.f64 	%fd104, %fd102;
	setp.lt.f64 	%p130, %fd103, %fd104;
	mov.u64 	%rd279, %rd69;
	mov.f64 	%fd313, %fd102;
	@%p130 bra 	$L__BB4_82;
	setp.lt.f64 	%p131, %fd104, %fd103;
	mov.u64 	%rd279, %rd278;
	mov.f64 	%fd313, %fd312;
	@%p131 bra 	$L__BB4_82;
	setp.lt.s64 	%p132, %rd278, %rd69;
	min.s64 	%rd279, %rd278, %rd69;
	selp.f64 	%fd313, %fd312, %fd102, %p132;
$L__BB4_82:
	mov.b64 	%rd237, %fd313;
	mov.b64 	{%r265, %r270}, %rd237;
	mov.b32 	%r281, 8;
	mov.b32 	%r283, -1;
	// begin inline asm
	shfl.sync.down.b32 %r264, %r265, %r281, %r216, %r283;
	// end inline asm
	// begin inline asm
	shfl.sync.down.b32 %r269, %r270, %r281, %r216, %r283;
	// end inline asm
	mov.b64 	%rd238, {%r264, %r269};
	mov.b64 	%fd107, %rd238;
	mov.b64 	{%r275, %r280}, %rd279;
	// begin inline asm
	shfl.sync.down.b32 %r274, %r275, %r281, %r216, %r283;
	// end inline asm
	// begin inline asm
	shfl.sync.down.b32 %r279, %r280, %r281, %r216, %r283;
	// end inline asm
	mov.b64 	%rd72, {%r274, %r279};
	add.s32 	%r284, %r197, 8;
	setp.gt.s32 	%p133, %r284, %r216;
	mov.u64 	%rd280, %rd279;
	mov.f64 	%fd314, %fd313;
	@%p133 bra 	$L__BB4_86;
	abs.f64 	%fd108, %fd313;
	abs.f64 	%fd109, %fd107;
	setp.lt.f64 	%p134, %fd108, %fd109;
	mov.u64 	%rd280, %rd72;
	mov.f64 	%fd314, %fd107;
	@%p134 bra 	$L__BB4_86;
	setp.lt.f64 	%p135, %fd109, %fd108;
	mov.u64 	%rd280, %rd279;
	mov.f64 	%fd314, %fd313;
	@%p135 bra 	$L__BB4_86;
	setp.lt.s64 	%p136, %rd279, %rd72;
	min.s64 	%rd280, %rd279, %rd72;
	selp.f64 	%fd314, %fd313, %fd107, %p136;
$L__BB4_86:
	mov.b64 	%rd239, %fd314;
	mov.b64 	{%r286, %r291}, %rd239;
	mov.b32 	%r302, 16;
	mov.b32 	%r304, -1;
	// begin inline asm
	shfl.sync.down.b32 %r285, %r286, %r302, %r216, %r304;
	// end inline asm
	// begin inline asm
	shfl.sync.down.b32 %r290, %r291, %r302, %r216, %r304;
	// end inline asm
	mov.b64 	%rd240, {%r285, %r290};
	mov.b64 	%fd112, %rd240;
	mov.b64 	{%r296, %r301}, %rd280;
	// begin inline asm
	shfl.sync.down.b32 %r295, %r296, %r302, %r216, %r304;
	// end inline asm
	// begin inline asm
	shfl.sync.down.b32 %r300, %r301, %r302, %r216, %r304;
	// end inline asm
	mov.b64 	%rd75, {%r295, %r300};
	add.s32 	%r305, %r197, 16;
	setp.gt.s32 	%p137, %r305, %r216;
	mov.u64 	%rd317, %rd280;
	mov.f64 	%fd351, %fd314;
	@%p137 bra 	$L__BB4_90;
	abs.f64 	%fd113, %fd314;
	abs.f64 	%fd114, %fd112;
	setp.lt.f64 	%p138, %fd113, %fd114;
	mov.u64 	%rd317, %rd75;
	mov.f64 	%fd351, %fd112;
	@%p138 bra 	$L__BB4_90;
	setp.lt.f64 	%p139, %fd114, %fd113;
	mov.u64 	%rd317, %rd280;
	mov.f64 	%fd351, %fd314;
	@%p139 bra 	$L__BB4_90;
	setp.lt.s64 	%p140, %rd280, %rd75;
	min.s64 	%rd317, %rd280, %rd75;
	selp.f64 	%fd351, %fd314, %fd112, %p140;
$L__BB4_90:
	setp.ne.s32 	%p141, %r197, 0;
	@%p141 bra 	$L__BB4_92;
	shr.u32 	%r306, %r5, 1;
	and.b32  	%r307, %r306, 496;
	mov.u32 	%r308, _ZN6thrust24THRUST_300001_SM_1000_NS8cuda_cub4core6detail5shmemE;
	add.s32 	%r309, %r308, %r307;
	st.shared.f64 	[%r309+8], %fd351;
	st.shared.u64 	[%r309+16], %rd317;
$L__BB4_92:
	bar.sync 	0;
	setp.ne.s32 	%p142, %r5, 0;
	@%p142 bra 	$L__BB4_208;
	setp.lt.s32 	%p143, %r4, 33;
	mov.f64 	%fd316, %fd351;
	mov.u64 	%rd282, %rd317;
	@%p143 bra 	$L__BB4_97;
	ld.shared.f64 	%fd117, [_ZN6thrust24THRUST_300001_SM_1000_NS8cuda_cub4core6detail5shmemE+24];
	ld.shared.u64 	%rd78, [_ZN6thrust24THRUST_300001_SM_1000_NS8cuda_cub4core6detail5shmemE+32];
	abs.f64 	%fd118, %fd351;
	abs.f64 	%fd119, %fd117;
	setp.lt.f64 	%p144, %fd118, %fd119;
	mov.f64 	%fd316, %fd117;
	mov.u64 	%rd282, %rd78;
	@%p144 bra 	$L__BB4_97;
	setp.lt.f64 	%p145, %fd119, %fd118;
	mov.f64 	%fd316, %fd351;
	mov.u64 	%rd282, %rd317;
	@%p145 bra 	$L__BB4_97;
	setp.lt.s64 	%p146, %rd317, %rd78;
	min.s64 	%rd282, %rd317, %rd78;
	selp.f64 	%fd316, %fd351, %fd117, %p146;
$L__BB4_97:
	setp.lt.s32 	%p147, %r4, 65;
	mov.f64 	%fd317, %fd316;
	mov.u64 	%rd283, %rd282;
	@%p147 bra 	$L__BB4_101;
	ld.shared.f64 	%fd122, [_ZN6thrust24THRUST_300001_SM_1000_NS8cuda_cub4core6detail5shmemE+40];
	ld.shared.u64 	%rd81, [_ZN6thrust24THRUST_300001_SM_1000_NS8cuda_cub4core6detail5shmemE+48];
	abs.f64 	%fd123, %fd316;
	abs.f64 	%fd124, %fd122;
	setp.lt.f64 	%p148, %fd123, %fd124;
	mov.f64 	%fd317, %fd122;
	mov.u64 	%rd283, %rd81;
	@%p148 bra 	$L__BB4_101;
	setp.lt.f64 	%p149, %fd124, %fd123;
	mov.f64 	%fd317, %fd316;
	mov.u64 	%rd283, %rd282;
	@%p149 bra 	$L__BB4_101;
	setp.lt.s64 	%p150, %rd282, %rd81;
	selp.f64 	%fd317, %fd316, %fd122, %p150;
	min.s64 	%rd283, %rd282, %rd81;
$L__BB4_101:
	setp.lt.s32 	%p151, %r4, 97;
	mov.f64 	%fd318, %fd317;
	mov.u64 	%rd284, %rd283;
	@%p151 bra 	$L__BB4_105;
	ld.shared.f64 	%fd127, [_ZN6thrust24THRUST_300001_SM_1000_NS8cuda_cub4core6detail5shmemE+56];
	ld.shared.u64 	%rd84, [_ZN6thrust24THRUST_300001_SM_1000_NS8cuda_cub4core6detail5shmemE+64];
	abs.f64 	%fd128, %fd317;
	abs.f64 	%fd129, %fd127;
	setp.lt.f64 	%p152, %fd128, %fd129;
	mov.f64 	%fd318, %fd127;
	mov.u64 	%rd284, %rd84;
	@%p152 bra 	$L__BB4_105;
	setp.lt.f64 	%p153, %fd129, %fd128;
	mov.f64 	%fd318, %fd317;
	mov.u64 	%rd284, %rd283;
	@%p153 bra 	$L__BB4_105;
	setp.lt.s64 	%p154, %rd283, %rd84;
	selp.f64 	%fd318, %fd317, %fd127, %p154;
	min.s64 	%rd284, %rd283, %rd84;
$L__BB4_105:
	setp.lt.s32 	%p155, %r4, 129;
	mov.f64 	%fd319, %fd318;
	mov.u64 	%rd285, %rd284;
	@%p155 bra 	$L__BB4_109;
	ld.shared.f64 	%fd132, [_ZN6thrust24THRUST_300001_SM_1000_NS8cuda_cub4core6detail5shmemE+72];
	ld.shared.u64 	%rd87, [_ZN6thrust24THRUST_300001_SM_1000_NS8cuda_cub4core6detail5shmemE+80];
	abs.f64 	%fd133, %fd318;
	abs.f64 	%fd134, %fd132;
	setp.lt.f64 	%p156, %fd133, %fd134;
	mov.f64 	%fd319, %fd132;
	mov.u64 	%rd285, %rd87;
	@%p156 bra 	$L__BB4_109;
	setp.lt.f64 	%p157, %fd134, %fd133;
	mov.f64 	%fd319, %fd318;
	mov.u64 	%rd285, %rd284;
	@%p157 bra 	$L__BB4_109;
	setp.lt.s64 	%p158, %rd284, %rd87;
	selp.f64 	%fd319, %fd318, %fd132, %p158;
	min.s64 	%rd285, %rd284, %rd87;
$L__BB4_109:
	setp.lt.s32 	%p159, %r4, 161;
	mov.f64 	%fd320, %fd319;
	mov.u64 	%rd286, %rd285;
	@%p159 bra 	$L__BB4_113;
	ld.shared.f64 	%fd137, [_ZN6thrust24THRUST_300001_SM_1000_NS8cuda_cub4core6detail5shmemE+88];
	ld.shared.u64 	%rd90, [_ZN6thrust24THRUST_300001_SM_1000_NS8cuda_cub4core6detail5shmemE+96];
	abs.f64 	%fd138, %fd319;
	abs.f64 	%fd139, %fd137;
	setp.lt.f64 	%p160, %fd138, %fd139;
	mov.f64 	%fd320, %fd137;
	mov.u64 	%rd286, %rd90;
	@%p160 bra 	$L__BB4_113;
	setp.lt.f64 	%p161, %fd139, %fd138;
	mov.f64 	%fd320, %fd319;
	mov.u64 	%rd286, %rd285;
	@%p161 bra 	$L__BB4_113;
	setp.lt.s64 	%p162, %rd285, %rd90;
	selp.f64 	%fd320, %fd319, %fd137, %p162;
	min.s64 	%rd286, %rd285, %rd90;
$L__BB4_113:
	setp.lt.s32 	%p163, %r4, 193;
	mov.f64 	%fd321, %fd320;
	mov.u64 	%rd287, %rd286;
	@%p163 bra 	$L__BB4_117;
	ld.shared.f64 	%fd142, [_ZN6thrust24THRUST_300001_SM_1000_NS8cuda_cub4core6detail5shmemE+104];
	ld.shared.u64 	%rd93, [_ZN6thrust24THRUST_300001_SM_1000_NS8cuda_cub4core6detail5shmemE+112];
	abs.f64 	%fd143, %fd320;
	abs.f64 	%fd144, %fd142;
	setp.lt.f64 	%p164, %fd143, %fd144;
	mov.f64 	%fd321, %fd142;
	mov.u64 	%rd287, %rd93;
	@%p164 bra 	$L__BB4_117;
	setp.lt.f64 	%p165, %fd144, %fd143;
	mov.f64 	%fd321, %fd320;
	mov.u64 	%rd287, %rd286;
	@%p165 bra 	$L__BB4_117;
	setp.lt.s64 	%p166, %rd286, %rd93;
	selp.f64 	%fd321, %fd320, %fd142, %p166;
	min.s64 	%rd287, %rd286, %rd93;
$L__BB4_117:
	setp.lt.s32 	%p167, %r4, 225;
	mov.u64 	%rd317, %rd287;
	mov.f64 	%fd351, %fd321;
	@%p167 bra 	$L__BB4_208;
	ld.shared.f64 	%fd147, [_ZN6thrust24THRUST_300001_SM_1000_NS8cuda_cub4core6detail5shmemE+120];
	ld.shared.u64 	%rd96, [_ZN6thrust24THRUST_300001_SM_1000_NS8cuda_cub4core6detail5shmemE+128];
	abs.f64 	%fd148, %fd321;
	abs.f64 	%fd149, %fd147;
	setp.lt.f64 	%p168, %fd148, %fd149;
	mov.u64 	%rd317, %rd96;
	mov.f64 	%fd351, %fd147;
	@%p168 bra 	$L__BB4_208;
	setp.lt.f64 	%p169, %fd149, %fd148;
	mov.u64 	%rd317, %rd287;
	mov.f64 	%fd351, %fd321;
	@%p169 bra 	$L__BB4_208;
	setp.lt.s64 	%p170, %rd287, %rd96;
	selp.f64 	%fd351, %fd321, %fd147, %p170;
	min.s64 	%rd317, %rd287, %rd96;
	bra.uni 	$L__BB4_208;
$L__BB4_121:
	mov.u32 	%r35, %tid.x;
	cvt.s64.s32 	%rd183, %r2;
	add.s64 	%rd98, %rd3, %rd183;
	cvt.u64.u32 	%rd99, %r35;
	add.s64 	%rd184, %rd99, %rd183;
	shl.b64 	%rd185, %rd184, 3;
	add.s64 	%rd186, %rd2, %rd185;
	ld.global.f64 	%fd274, [%rd186];
	add.s32 	%r69, %r35, 256;
	cvt.u64.u32 	%rd187, %r69;
	ld.global.f64 	%fd275, [%rd186+2048];
	add.s32 	%r70, %r35, 512;
	cvt.u64.u32 	%rd188, %r70;
	ld.global.f64 	%fd276, [%rd186+4096];
	add.s32 	%r71, %r35, 768;
	cvt.u64.u32 	%rd189, %r71;
	ld.global.f64 	%fd277, [%rd186+6144];
	or.b32  	%r72, %r35, 1024;
	cvt.u64.u32 	%rd100, %r72;
	add.s64 	%rd305, %rd98, %rd100;
	ld.global.f64 	%fd339, [%rd186+8192];
	abs.f64 	%fd278, %fd274;
	abs.f64 	%fd279, %fd275;
	setp.geu.f64 	%p2, %fd278, %fd279;
	selp.f64 	%fd280, %fd274, %fd275, %p2;
	selp.b64 	%rd190, %rd99, %rd187, %p2;
	abs.f64 	%fd281, %fd280;
	abs.f64 	%fd282, %fd276;
	setp.geu.f64 	%p3, %fd281, %fd282;
	selp.f64 	%fd283, %fd280, %fd276, %p3;
	selp.b64 	%rd191, %rd190, %rd188, %p3;
	abs.f64 	%fd284, %fd283;
	abs.f64 	%fd285, %fd277;
	setp.geu.f64 	%p4, %fd284, %fd285;
	selp.f64 	%fd152, %fd283, %fd277, %p4;
	selp.b64 	%rd102, %rd191, %rd189, %p4;
	abs.f64 	%fd153, %fd152;
	abs.f64 	%fd154, %fd339;
	setp.lt.f64 	%p5, %fd153, %fd154;
	@%p5 bra 	$L__BB4_123;
	setp.lt.f64 	%p6, %fd154, %fd153;
	setp.lt.u64 	%p7, %rd102, %rd100;
	or.pred  	%p8, %p6, %p7;
	selp.f64 	%fd339, %fd152, %fd339, %p8;
	add.s64 	%rd194, %rd98, %rd102;
	selp.b64 	%rd305, %rd194, %rd305, %p8;
$L__BB4_123:
	setp.le.s32 	%p9, %r66, %r3;
	@%p9 bra 	$L__BB4_164;
	setp.ne.s32 	%p10, %r35, 0;
	@%p10 bra 	$L__BB4_126;
	atom.global.add.u32 	%r73, [%rd1+4], 1280;
	add.s32 	%r74, %r73, %r3;
	st.shared.u32 	[_ZN6thrust24THRUST_300001_SM_1000_NS8cuda_cub4core6detail5shmemE+152], %r74;
$L__BB4_126:
	bar.sync 	0;
	ld.shared.u32 	%r427, [_ZN6thrust24THRUST_300001_SM_1000_NS8cuda_cub4core6detail5shmemE+152];
	add.s32 	%r75, %r427, 1280;
	setp.gt.s32 	%p11, %r75, %r66;
	@%p11 bra 	$L__BB4_141;
	mov.f64 	%fd323, %fd339;
	mov.u64 	%rd289, %rd305;
$L__BB4_128:
	cvt.s64.s32 	%rd195, %r427;
	add.s64 	%rd196, %rd99, %rd195;
	shl.b64 	%rd197, %rd196, 3;
	add.s64 	%rd198, %rd2, %rd197;
	add.s64 	%rd290, %rd196, %rd3;
	ld.global.f64 	%fd324, [%rd198];
	add.s64 	%rd291, %rd290, 256;
	ld.global.f64 	%fd325, [%rd198+2048];
	add.s64 	%rd292, %rd290, 512;
	ld.global.f64 	%fd326, [%rd198+4096];
	add.s64 	%rd293, %rd290, 768;
	ld.global.f64 	%fd327, [%rd198+6144];
	add.s64 	%rd305, %rd290, 1024;
	ld.global.f64 	%fd339, [%rd198+8192];
	abs.f64 	%fd163, %fd323;
	abs.f64 	%fd164, %fd324;
	setp.lt.f64 	%p12, %fd163, %fd164;
	@%p12 bra 	$L__BB4_130;
	setp.lt.f64 	%p13, %fd164, %fd163;
	setp.lt.s64 	%p14, %rd289, %rd290;
	or.pred  	%p15, %p13, %p14;
	selp.f64 	%fd324, %fd323, %fd324, %p15;
	selp.b64 	%rd290, %rd289, %rd290, %p15;
$L__BB4_130:
	abs.f64 	%fd167, %fd324;
	abs.f64 	%fd168, %fd325;
	setp.lt.f64 	%p16, %fd167, %fd168;
	@%p16 bra 	$L__BB4_132;
	setp.lt.f64 	%p17, %fd168, %fd167;
	setp.lt.s64 	%p18, %rd290, %rd291;
	or.pred  	%p19, %p17, %p18;
	selp.f64 	%fd325, %fd324, %fd325, %p19;
	selp.b64 	%rd291, %rd290, %rd291, %p19;
$L__BB4_132:
	abs.f64 	%fd171, %fd325;
	abs.f64 	%fd172, %fd326;
	setp.lt.f64 	%p20, %fd171, %fd172;
	@%p20 bra 	$L__BB4_134;
	setp.lt.f64 	%p21, %fd172, %fd171;
	setp.lt.s64 	%p22, %rd291, %rd292;
	or.pred  	%p23, %p21, %p22;
	selp.f64 	%fd326, %fd325, %fd326, %p23;
	selp.b64 	%rd292, %rd291, %rd292, %p23;
$L__BB4_134:
	abs.f64 	%fd175, %fd326;
	abs.f64 	%fd176, %fd327;
	setp.lt.f64 	%p24, %fd175, %fd176;
	@%p24 bra 	$L__BB4_136;
	setp.lt.f64 	%p25, %fd176, %fd175;
	setp.lt.s64 	%p26, %rd292, %rd293;
	or.pred  	%p27, %p25, %p26;
	selp.f64 	%fd327, %fd326, %fd327, %p27;
	selp.b64 	%rd293, %rd292, %rd293, %p27;
$L__BB4_136:
	abs.f64 	%fd179, %fd327;
	abs.f64 	%fd180, %fd339;
	setp.lt.f64 	%p28, %fd179, %fd180;
	@%p28 bra 	$L__BB4_138;
	setp.lt.f64 	%p29, %fd180, %fd179;
	setp.lt.s64 	%p30, %rd293, %rd305;
	or.pred  	%p31, %p29, %p30;
	selp.f64 	%fd339, %fd327, %fd339, %p31;
	selp.b64 	%rd305, %rd293, %rd305, %p31;
$L__BB4_138:
	setp.ne.s32 	%p32, %r35, 0;
	bar.sync 	0;
	@%p32 bra 	$L__BB4_140;
	atom.global.add.u32 	%r76, [%rd1+4], 1280;
	add.s32 	%r77, %r76, %r3;
	st.shared.u32 	[_ZN6thrust24THRUST_300001_SM_1000_NS8cuda_cub4core6detail5shmemE+152], %r77;
$L__BB4_140:
	bar.sync 	0;
	ld.shared.u32 	%r427, [_ZN6thrust24THRUST_300001_SM_1000_NS8cuda_cub4core6detail5shmemE+152];
	add.s32 	%r78, %r427, 1280;
	setp.le.s32 	%p33, %r78, %r66;
	mov.f64 	%fd323, %fd339;
	mov.u64 	%rd289, %rd305;
	@%p33 bra 	$L__BB4_128;
$L__BB4_141:
	setp.le.s32 	%p34, %r66, %r427;
	@%p34 bra 	$L__BB4_164;
	sub.s32 	%r40, %r66, %r427;
	setp.ge.s32 	%p35, %r35, %r40;
	@%p35 bra 	$L__BB4_164;
	not.b32 	%r79, %r35;
	add.s32 	%r80, %r66, %r79;
	sub.s32 	%r41, %r80, %r427;
	and.b32  	%r81, %r41, 768;
	setp.eq.s32 	%p36, %r81, 768;
	mov.u32 	%r431, %r35;
	@%p36 bra 	$L__BB4_149;
	add.s32 	%r429, %r35, %r427;
	shr.u32 	%r82, %r41, 8;
	add.s32 	%r83, %r82, 1;
	and.b32  	%r84, %r83, 3;
	neg.s32 	%r428, %r84;
	mov.u32 	%r431, %r35;
$L__BB4_145:
	.pragma "nounroll";
	mov.u64 	%rd122, %rd305;
	mov.f64 	%fd184, %fd339;
	cvt.s64.s32 	%rd200, %r429;
	add.s64 	%rd123, %rd3, %rd200;
	mul.wide.s32 	%rd201, %r429, 8;
	add.s64 	%rd202, %rd2, %rd201;
	ld.global.f64 	%fd185, [%rd202];
	abs.f64 	%fd186, %fd184;
	abs.f64 	%fd187, %fd185;
	setp.lt.f64 	%p37, %fd186, %fd187;
	mov.f64 	%fd339, %fd185;
	mov.u64 	%rd305, %rd123;
	@%p37 bra 	$L__BB4_148;
	setp.lt.f64 	%p38, %fd187, %fd186;
	mov.f64 	%fd339, %fd184;
	mov.u64 	%rd305, %rd122;
	@%p38 bra 	$L__BB4_148;
	setp.lt.s64 	%p39, %rd122, %rd123;
	selp.f64 	%fd339, %fd184, %fd185, %p39;
	min.s64 	%rd305, %rd122, %rd123;
$L__BB4_148:
	add.s32 	%r431, %r431, 256;
	add.s32 	%r429, %r429, 256;
	add.s32 	%r428, %r428, 1;
	setp.ne.s32 	%p40, %r428, 0;
	@%p40 bra 	$L__BB4_145;
$L__BB4_149:
	setp.lt.u32 	%p41, %r41, 768;
	@%p41 bra 	$L__BB4_164;
	add.s32 	%r432, %r431, %r427;
	add.s32 	%r435, %r432, 256;
	add.s32 	%r434, %r432, 512;
	add.s32 	%r433, %r432, 768;
	add.s64 	%rd128, %rd2, 4096;
$L__BB4_151:
	cvt.s64.s32 	%rd203, %r435;
	add.s64 	%rd130, %rd3, %rd203;
	cvt.s64.s32 	%rd204, %r434;
	add.s64 	%rd131, %rd3, %rd204;
	cvt.s64.s32 	%rd205, %r433;
	add.s64 	%rd132, %rd3, %rd205;
	cvt.s64.s32 	%rd206, %r432;
	mul.wide.s32 	%rd207, %r432, 8;
	add.s64 	%rd133, %rd128, %rd207;
	add.s64 	%rd134, %rd3, %rd206;
	ld.global.f64 	%fd193, [%rd133+-4096];
	abs.f64 	%fd194, %fd339;
	abs.f64 	%fd195, %fd193;
	setp.lt.f64 	%p42, %fd194, %fd195;
	mov.f64 	%fd335, %fd193;
	mov.u64 	%rd301, %rd134;
	@%p42 bra 	$L__BB4_154;
	setp.lt.f64 	%p43, %fd195, %fd194;
	mov.f64 	%fd335, %fd339;
	mov.u64 	%rd301, %rd305;
	@%p43 bra 	$L__BB4_154;
	setp.lt.s64 	%p44, %rd305, %rd134;
	selp.f64 	%fd335, %fd339, %fd193, %p44;
	min.s64 	%rd301, %rd305, %rd134;
$L__BB4_154:
	ld.global.f64 	%fd198, [%rd133+-2048];
	abs.f64 	%fd199, %fd335;
	abs.f64 	%fd200, %fd198;
	setp.lt.f64 	%p45, %fd199, %fd200;
	mov.f64 	%fd336, %fd198;
	mov.u64 	%rd302, %rd130;
	@%p45 bra 	$L__BB4_157;
	setp.lt.f64 	%p46, %fd200, %fd199;
	mov.f64 	%fd336, %fd335;
	mov.u64 	%rd302, %rd301;
	@%p46 bra 	$L__BB4_157;
	setp.lt.s64 	%p47, %rd301, %rd130;
	selp.f64 	%fd336, %fd335, %fd198, %p47;
	min.s64 	%rd302, %rd301, %rd130;
$L__BB4_157:
	ld.global.f64 	%fd203, [%rd133];
	abs.f64 	%fd204, %fd336;
	abs.f64 	%fd205, %fd203;
	setp.lt.f64 	%p48, %fd204, %fd205;
	mov.f64 	%fd337, %fd203;
	mov.u64 	%rd303, %rd131;
	@%p48 bra 	$L__BB4_160;
	setp.lt.f64 	%p49, %fd205, %fd204;
	mov.f64 	%fd337, %fd336;
	mov.u64 	%rd303, %rd302;
	@%p49 bra 	$L__BB4_160;
	setp.lt.s64 	%p50, %rd302, %rd131;
	selp.f64 	%fd337, %fd336, %fd203, %p50;
	min.s64 	%rd303, %rd302, %rd131;
$L__BB4_160:
	ld.global.f64 	%fd208, [%rd133+2048];
	abs.f64 	%fd209, %fd337;
	abs.f64 	%fd210, %fd208;
	setp.lt.f64 	%p51, %fd209, %fd210;
	mov.f64 	%fd339, %fd208;
	mov.u64 	%rd305, %rd132;
	@%p51 bra 	$L__BB4_163;
	setp.lt.f64 	%p52, %fd210, %fd209;
	mov.f64 	%fd339, %fd337;
	mov.u64 	%rd305, %rd303;
	@%p52 bra 	$L__BB4_163;
	setp.lt.s64 	%p53, %rd303, %rd132;
	selp.f64 	%fd339, %fd337, %fd208, %p53;
	min.s64 	%rd305, %rd303, %rd132;
$L__BB4_163:
	add.s32 	%r431, %r431, 1024;
	add.s32 	%r435, %r435, 1024;
	add.s32 	%r434, %r434, 1024;
	add.s32 	%r433, %r433, 1024;
	add.s32 	%r432, %r432, 1024;
	setp.lt.s32 	%p54, %r431, %r40;
	@%p54 bra 	$L__BB4_151;
$L__BB4_164:
	// begin inline asm
	mov.u32 %r85, %laneid;
	// end inline asm
	mov.b64 	%rd208, %fd339;
	mov.b64 	{%r87, %r92}, %rd208;
	mov.b32 	%r103, 1;
	mov.b32 	%r104, 31;
	mov.b32 	%r105, -1;
	// begin inline asm
	shfl.sync.down.b32 %r86, %r87, %r103, %r104, %r105;
	// end inline asm
	// begin inline asm
	shfl.sync.down.b32 %r91, %r92, %r103, %r104, %r105;
	// end inline asm
	mov.b64 	%rd209, {%r86, %r91};
	mov.b64 	%fd214, %rd209;
	mov.b64 	{%r97, %r102}, %rd305;
	// begin inline asm
	shfl.sync.down.b32 %r96, %r97, %r103, %r104, %r105;
	// end inline asm
	// begin inline asm
	shfl.sync.down.b32 %r101, %r102, %r103, %r104, %r105;
	// end inline asm
	mov.b64 	%rd144, {%r96, %r101};
	setp.gt.s32 	%p55, %r85, 30;
	mov.f64 	%fd340, %fd339;
	mov.u64 	%rd306, %rd305;
	@%p55 bra 	$L__BB4_168;
	abs.f64 	%fd215, %fd339;
	abs.f64 	%fd216, %fd214;
	setp.lt.f64 	%p56, %fd215, %fd216;
	mov.f64 	%fd340, %fd214;
	mov.u64 	%rd306, %rd144;
	@%p56 bra 	$L__BB4_168;
	setp.lt.f64 	%p57, %fd216, %fd215;
	mov.f64 	%fd340, %fd339;
	mov.u64 	%rd306, %rd305;
	@%p57 bra 	$L__BB4_168;
	setp.lt.s64 	%p58, %rd305, %rd144;
	selp.f64 	%fd340, %fd339, %fd214, %p58;
	min.s64 	%rd306, %rd305, %rd144;
$L__BB4_168:
	mov.b64 	%rd210, %fd340;
	mov.b64 	{%r107, %r112}, %rd210;
	mov.b32 	%r123, 2;
	mov.b32 	%r124, 31;
	mov.b32 	%r125, -1;
	// begin inline asm
	shfl.sync.down.b32 %r106, %r107, %r123, %r124, %r125;
	// end inline asm
	// begin inline asm
	shfl.sync.down.b32 %r111, %r112, %r123, %r124, %r125;
	// end inline asm
	mov.b64 	%rd211, {%r106, %r111};
	mov.b64 	%fd219, %rd211;
	mov.b64 	{%r117, %r122}, %rd306;
	// begin inline asm
	shfl.sync.down.b32 %r116, %r117, %r123, %r124, %r125;
	// end inline asm
	// begin inline asm
	shfl.sync.down.b32 %r121, %r122, %r123, %r124, %r125;
	// end inline asm
	mov.b64 	%rd147, {%r116, %r121};
	setp.gt.s32 	%p59, %r85, 29;
	mov.f64 	%fd341, %fd340;
	mov.u64 	%rd307, %rd306;
	@%p59 bra 	$L__BB4_172;
	abs.f64 	%fd220, %fd340;
	abs.f64 	%fd221, %fd219;
	setp.lt.f64 	%p60, %fd220, %fd221;
	mov.f64 	%fd341, %fd219;
	mov.u64 	%rd307, %rd147;
	@%p60 bra 	$L__BB4_172;
	setp.lt.f64 	%p61, %fd221, %fd220;
	mov.f64 	%fd341, %fd340;
	mov.u64 	%rd307, %rd306;
	@%p61 bra 	$L__BB4_172;
	setp.lt.s64 	%p62, %rd306, %rd147;
	selp.f64 	%fd341, %fd340, %fd219, %p62;
	min.s64 	%rd307, %rd306, %rd147;
$L__BB4_172:
	mov.b64 	%rd212, %fd341;
	mov.b64 	{%r127, %r132}, %rd212;
	mov.b32 	%r143, 4;
	mov.b32 	%r144, 31;
	mov.b32 	%r145, -1;
	// begin inline asm
	shfl.sync.down.b32 %r126, %r127, %r143, %r144, %r145;
	// end inline asm
	// begin inline asm
	shfl.sync.down.b32 %r131, %r132, %r143, %r144, %r145;
	// end inline asm
	mov.b64 	%rd213, {%r126, %r131};
	mov.b64 	%fd224, %rd213;
	mov.b64 	{%r137, %r142}, %rd307;
	// begin inline asm
	shfl.sync.down.b32 %r136, %r137, %r143, %r144, %r145;
	// end inline asm
	// begin inline asm
	shfl.sync.down.b32 %r141, %r142, %r143, %r144, %r145;
	// end inline asm
	mov.b64 	%rd150, {%r136, %r141};
	setp.gt.s32 	%p63, %r85, 27;
	mov.f64 	%fd342, %fd341;
	mov.u64 	%rd308, %rd307;
	@%p63 bra 	$L__BB4_176;
	abs.f64 	%fd225, %fd341;
	abs.f64 	%fd226, %fd224;
	setp.lt.f64 	%p64, %fd225, %fd226;
	mov.f64 	%fd342, %fd224;
	mov.u64 	%rd308, %rd150;
	@%p64 bra 	$L__BB4_176;
	setp.lt.f64 	%p65, %fd226, %fd225;
	mov.f64 	%fd342, %fd341;
	mov.u64 	%rd308, %rd307;
	@%p65 bra 	$L__BB4_176;
	setp.lt.s64 	%p66, %rd307, %rd150;
	selp.f64 	%fd342, %fd341, %fd224, %p66;
	min.s64 	%rd308, %rd307, %rd150;
$L__BB4_176:
	mov.b64 	%rd214, %fd342;
	mov.b64 	{%r147, %r152}, %rd214;
	mov.b32 	%r163, 8;
	mov.b32 	%r164, 31;
	mov.b32 	%r165, -1;
	// begin inline asm
	shfl.sync.down.b32 %r146, %r147, %r163, %r164, %r165;
	// end inline asm
	// begin inline asm
	shfl.sync.down.b32 %r151, %r152, %r163, %r164, %r165;
	// end inline asm
	mov.b64 	%rd215, {%r146, %r151};
	mov.b64 	%fd229, %rd215;
	mov.b64 	{%r157, %r162}, %rd308;
	// begin inline asm
	shfl.sync.down.b32 %r156, %r157, %r163, %r164, %r165;
	// end inline asm
	// begin inline asm
	shfl.sync.down.b32 %r161, %r162, %r163, %r164, %r165;
	// end inline asm
	mov.b64 	%rd153, {%r156, %r161};
	setp.gt.s32 	%p67, %r85, 23;
	mov.f64 	%fd343, %fd342;
	mov.u64 	%rd309, %rd308;
	@%p67 bra 	$L__BB4_180;
	abs.f64 	%fd230, %fd342;
	abs.f64 	%fd231, %fd229;
	setp.lt.f64 	%p68, %fd230, %fd231;
	mov.f64 	%fd343, %fd229;
	mov.u64 	%rd309, %rd153;
	@%p68 bra 	$L__BB4_180;
	setp.lt.f64 	%p69, %fd231, %fd230;
	mov.f64 	%fd343, %fd342;
	mov.u64 	%rd309, %rd308;
	@%p69 bra 	$L__BB4_180;
	setp.lt.s64 	%p70, %rd308, %rd153;
	selp.f64 	%fd343, %fd342, %fd229, %p70;
	min.s64 	%rd309, %rd308, %rd153;
$L__BB4_180:
	mov.b64 	%rd216, %fd343;
	mov.b64 	{%r167, %r172}, %rd216;
	mov.b32 	%r183, 16;
	mov.b32 	%r184, 31;
	mov.b32 	%r185, -1;
	// begin inline asm
	shfl.sync.down.b32 %r166, %r167, %r183, %r184, %r185;
	// end inline asm
	// begin inline asm
	shfl.sync.down.b32 %r171, %r172, %r183, %r184, %r185;
	// end inline asm
	mov.b64 	%rd217, {%r166, %r171};
	mov.b64 	%fd234, %rd217;
	mov.b64 	{%r177, %r182}, %rd309;
	// begin inline asm
	shfl.sync.down.b32 %r176, %r177, %r183, %r184, %r185;
	// end inline asm
	// begin inline asm
	shfl.sync.down.b32 %r181, %r182, %r183, %r184, %r185;
	// end inline asm
	mov.b64 	%rd156, {%r176, %r181};
	setp.gt.s32 	%p71, %r85, 15;
	mov.f64 	%fd351, %fd343;
	mov.u64 	%rd317, %rd309;
	@%p71 bra 	$L__BB4_184;
	abs.f64 	%fd235, %fd343;
	abs.f64 	%fd236, %fd234;
	setp.lt.f64 	%p72, %fd235, %fd236;
	mov.f64 	%fd351, %fd234;
	mov.u64 	%rd317, %rd156;
	@%p72 bra 	$L__BB4_184;
	setp.lt.f64 	%p73, %fd236, %fd235;
	mov.f64 	%fd351, %fd343;
	mov.u64 	%rd317, %rd309;
	@%p73 bra 	$L__BB4_184;
	setp.lt.s64 	%p74, %rd309, %rd156;
	selp.f64 	%fd351, %fd343, %fd234, %p74;
	min.s64 	%rd317, %rd309, %rd156;
$L__BB4_184:
	setp.ne.s32 	%p75, %r85, 0;
	@%p75 bra 	$L__BB4_186;
	shr.u32 	%r186, %r35, 1;
	and.b32  	%r187, %r186, 496;
	mov.u32 	%r188, _ZN6thrust24THRUST_300001_SM_1000_NS8cuda_cub4core6detail5shmemE;
	add.s32 	%r189, %r188, %r187;
	st.shared.f64 	[%r189+8], %fd351;
	st.shared.u64 	[%r189+16], %rd317;
$L__BB4_186:
	bar.sync 	0;
	setp.ne.s32 	%p76, %r35, 0;
	@%p76 bra 	$L__BB4_208;
	ld.shared.f64 	%fd239, [_ZN6thrust24THRUST_300001_SM_1000_NS8cuda_cub4core6detail5shmemE+24];
	ld.shared.u64 	%rd159, [_ZN6thrust24THRUST_300001_SM_1000_NS8cuda_cub4core6detail5shmemE+32];
	abs.f64 	%fd240, %fd351;
	abs.f64 	%fd241, %fd239;
	setp.lt.f64 	%p77, %fd240, %fd241;
	mov.f64 	%fd345, %fd239;
	mov.u64 	%rd311, %rd159;
	@%p77 bra 	$L__BB4_190;
	setp.lt.f64 	%p78, %fd241, %fd240;
	mov.f64 	%fd345, %fd351;
	mov.u64 	%rd311, %rd317;
	@%p78 bra 	$L__BB4_190;
	setp.lt.s64 	%p79, %rd317, %rd159;
	selp.f64 	%fd345, %fd351, %fd239, %p79;
	min.s64 	%rd311, %rd317, %rd159;
$L__BB4_190:
	ld.shared.f64 	%fd244, [_ZN6thrust24THRUST_300001_SM_1000_NS8cuda_cub4core6detail5shmemE+40];
	ld.shared.u64 	%rd162, [_ZN6thrust24THRUST_300001_SM_1000_NS8cuda_cub4core6detail5shmemE+48];
	abs.f64 	%fd245, %fd345;
	abs.f64 	%fd246, %fd244;
	setp.lt.f64 	%p80, %fd245, %fd246;
	mov.f64 	%fd346, %fd244;
	mov.u64 	%rd312, %rd162;
	@%p80 bra 	$L__BB4_193;
	setp.lt.f64 	%p81, %fd246, %fd245;
	mov.f64 	%fd346, %fd345;
	mov.u64 	%rd312, %rd311;
	@%p81 bra 	$L__BB4_193;
	setp.lt.s64 	%p82, %rd311, %rd162;
	selp.f64 	%fd346, %fd345, %fd244, %p82;
	min.s64 	%rd312, %rd311, %rd162;
$L__BB4_193:
	ld.shared.f64 	%fd249, [_ZN6thrust24THRUST_300001_SM_1000_NS8cuda_cub4core6detail5shmemE+56];
	ld.shared.u64 	%rd165, [_ZN6thrust24THRUST_300001_SM_1000_NS8cuda_cub4core6detail5shmemE+64];
	abs.f64 	%fd250, %fd346;
	abs.f64 	%fd251, %fd249;
	setp.lt.f64 	%p83, %fd250, %fd251;
	mov.f64 	%fd347, %fd249;
	mov.u64 	%rd313, %rd165;
	@%p83 bra 	$L__BB4_196;
	setp.lt.f64 	%p84, %fd251, %fd250;
	mov.f64 	%fd347, %fd346;
	mov.u64 	%rd313, %rd312;
	@%p84 bra 	$L__BB4_196;
	setp.lt.s64 	%p85, %rd312, %rd165;
	selp.f64 	%fd347, %fd346, %fd249, %p85;
	min.s64 	%rd313, %rd312, %rd165;
$L__BB4_196:
	ld.shared.f64 	%fd254, [_ZN6thrust24THRUST_300001_SM_1000_NS8cuda_cub4core6detail5shmemE+72];
	ld.shared.u64 	%rd168, [_ZN6thrust24THRUST_300001_SM_1000_NS8cuda_cub4core6detail5shmemE+80];
	abs.f64 	%fd255, %fd347;
	abs.f64 	%fd256, %fd254;
	setp.lt.f64 	%p86, %fd255, %fd256;
	mov.f64 	%fd348, %fd254;
	mov.u64 	%rd314, %rd168;
	@%p86 bra 	$L__BB4_199;
	setp.lt.f64 	%p87, %fd256, %fd255;
	mov.f64 	%fd348, %fd347;
	mov.u64 	%rd314, %rd313;
	@%p87 bra 	$L__BB4_199;
	setp.lt.s64 	%p88, %rd313, %rd168;
	selp.f64 	%fd348, %fd347, %fd254, %p88;
	min.s64 	%rd314, %rd313, %rd168;
$L__BB4_199:
	ld.shared.f64 	%fd259, [_ZN6thrust24THRUST_300001_SM_1000_NS8cuda_cub4core6detail5shmemE+88];
	ld.shared.u64 	%rd171, [_ZN6thrust24THRUST_300001_SM_1000_NS8cuda_cub4core6detail5shmemE+96];
	abs.f64 	%fd260, %fd348;
	abs.f64 	%fd261, %fd259;
	setp.lt.f64 	%p89, %fd260, %fd261;
	mov.f64 	%fd349, %fd259;
	mov.u64 	%rd315, %rd171;
	@%p89 bra 	$L__BB4_202;
	setp.lt.f64 	%p90, %fd261, %fd260;
	mov.f64 	%fd349, %fd348;
	mov.u64 	%rd315, %rd314;
	@%p90 bra 	$L__BB4_202;
	setp.lt.s64 	%p91, %rd314, %rd171;
	selp.f64 	%fd349, %fd348, %fd259, %p91;
	min.s64 	%rd315, %rd314, %rd171;
$L__BB4_202:
	ld.shared.f64 	%fd264, [_ZN6thrust24THRUST_300001_SM_1000_NS8cuda_cub4core6detail5shmemE+104];
	ld.shared.u64 	%rd174, [_ZN6thrust24THRUST_300001_SM_1000_NS8cuda_cub4core6detail5shmemE+112];
	abs.f64 	%fd265, %fd349;
	abs.f64 	%fd266, %fd264;
	setp.lt.f64 	%p92, %fd265, %fd266;
	mov.f64 	%fd350, %fd264;
	mov.u64 	%rd316, %rd174;
	@%p92 bra 	$L__BB4_205;
	setp.lt.f64 	%p93, %fd266, %fd265;
	mov.f64 	%fd350, %fd349;
	mov.u64 	%rd316, %rd315;
	@%p93 bra 	$L__BB4_205;
	setp.lt.s64 	%p94, %rd315, %rd174;
	selp.f64 	%fd350, %fd349, %fd264, %p94;
	min.s64 	%rd316, %rd315, %rd174;
$L__BB4_205:
	ld.shared.f64 	%fd269, [_ZN6thrust24THRUST_300001_SM_1000_NS8cuda_cub4core6detail5shmemE+120];
	ld.shared.u64 	%rd177, [_ZN6thrust24THRUST_300001_SM_1000_NS8cuda_cub4core6detail5shmemE+128];
	abs.f64 	%fd270, %fd350;
	abs.f64 	%fd271, %fd269;
	setp.lt.f64 	%p95, %fd270, %fd271;
	mov.u64 	%rd317, %rd177;
	mov.f64 	%fd351, %fd269;
	@%p95 bra 	$L__BB4_208;
	setp.lt.f64 	%p96, %fd271, %fd270;
	mov.u64 	%rd317, %rd316;
	mov.f64 	%fd351, %fd350;
	@%p96 bra 	$L__BB4_208;
	setp.lt.s64 	%p97, %rd316, %rd177;
	selp.f64 	%fd351, %fd350, %fd269, %p97;
	min.s64 	%rd317, %rd316, %rd177;
$L__BB4_208:
	mov.u32 	%r415, %tid.x;
	setp.ne.s32 	%p214, %r415, 0;
	@%p214 bra 	$L__BB4_210;
	ld.param.u64 	%rd254, [_ZN6thrust24THRUST_300001_SM_1000_NS8cuda_cub4core6detail13_kernel_agentINS1_8__reduce11ReduceAgentINS0_12zip_iteratorIN4cuda3std3__45tupleIJNS0_10device_ptrIdEENS0_17counting_iteratorIlNS0_11use_defaultESF_SF_EEEEEEEPNSB_IJdlEEESJ_iNS1_9__extrema9arg_max_fIdl10comparisonEEEEJSI_SK_iN3cub18CUB_300001_SM_100013GridEvenShareIiEENSR_9GridQueueIjEESO_EEEvDpT0__param_1];
	cvta.to.global.u64 	%rd251, %rd254;
	mul.wide.u32 	%rd252, %r1, 16;
	add.s64 	%rd253, %rd251, %rd252;
	st.global.f64 	[%rd253], %fd351;
	st.global.u64 	[%rd253+8], %rd317;
$L__BB4_210:
	ret;

}
	// .globl	_ZN6thrust24THRUST_300001_SM_1000_NS8cuda_cub4core6detail13_kernel_agentINS1_8__reduce10DrainAgentIiEEJN3cub18CUB_300001_SM_10009GridQueueIjEEiEEEvDpT0_
.visible .entry _ZN6thrust24THRUST_300001_SM_1000_NS8cuda_cub4core6detail13_kernel_agentINS1_8__reduce10DrainAgentIiEEJN3cub18CUB_300001_SM_10009GridQueueIjEEiEEEvDpT0_(
	.param .align 8 .b8 _ZN6thrust24THRUST_300001_SM_1000_NS8cuda_cub4core6detail13_kernel_agentINS1_8__reduce10DrainAgentIiEEJN3cub18CUB_300001_SM_10009GridQueueIjEEiEEEvDpT0__param_0[8],
	.param .u32 _ZN6thrust24THRUST_300001_SM_1000_NS8cuda_cub4core6detail13_kernel_agentINS1_8__reduce10DrainAgentIiEEJN3cub18CUB_300001_SM_10009GridQueueIjEEiEEEvDpT0__param_1
)
.maxntid 1
{
	.reg .b32 	%r<3>;
	.reg .b64 	%rd<3>;

	ld.param.u64 	%rd1, [_ZN6thrust24THRUST_300001_SM_1000_NS8cuda_cub4core6detail13_kernel_agentINS1_8__reduce10DrainAgentIiEEJN3cub18CUB_300001_SM_10009GridQueueIjEEiEEEvDpT0__param_0];
	ld.param.u32 	%r1, [_ZN6thrust24THRUST_300001_SM_1000_NS8cuda_cub4core6detail13_kernel_agentINS1_8__reduce10DrainAgentIiEEJN3cub18CUB_300001_SM_10009GridQueueIjEEiEEEvDpT0__param_1];
	cvta.to.global.u64 	%rd2, %rd1;
	st.global.u32 	[%rd2], %r1;
	mov.b32 	%r2, 0;
	st.global.u32 	[%rd2+4], %r2;
	ret;

}
	// .globl	_ZN6thrust24THRUST_300001_SM_1000_NS8cuda_cub4core6detail13_kernel_agentINS1_8__reduce11ReduceAgentIPN4cuda3std3__45tupleIJdlEEESC_SB_iNS1_9__extrema9arg_max_fIdl10comparisonEEEEJSC_SC_iSG_EEEvDpT0_
.visible .entry _ZN6thrust24THRUST_300001_SM_1000_NS8cuda_cub4core6detail13_kernel_agentINS1_8__reduce11ReduceAgentIPN4cuda3std3__45tupleIJdlEEESC_SB_iNS1_9__extrema9arg_max_fIdl10comparisonEEEEJSC_SC_iSG_EEEvDpT0_(
	.param .u64 .ptr .align 1 _ZN6thrust24THRUST_300001_SM_1000_NS8cuda_cub4core6detail13_kernel_agentINS1_8__reduce11ReduceAgentIPN4cuda3std3__45tupleIJdlEEESC_SB_iNS1_9__extrema9arg_max_fIdl10comparisonEEEEJSC_SC_iSG_EEEvDpT0__param_0,
	.param .u64 .ptr .align 1 _ZN6thrust24THRUST_300001_SM_1000_NS8cuda_cub4core6detail13_kernel_agentINS1_8__reduce11ReduceAgentIPN4cuda3std3__45tupleIJdlEEESC_SB_iNS1_9__extrema9arg_max_fIdl10comparisonEEEEJSC_SC_iSG_EEEvDpT0__param_1,
	.param .u32 _ZN6thrust24THRUST_300001_SM_1000_NS8cuda_cub4core6detail13_kernel_agentINS1_8__reduce11ReduceAgentIPN4cuda3std3__45tupleIJdlEEESC_SB_iNS1_9__extrema9arg_max_fIdl10comparisonEEEEJSC_SC_iSG_EEEvDpT0__param_2,
	.param .align 1 .b8 _ZN6thrust24THRUST_300001_SM_1000_NS8cuda_cub4core6detail13_kernel_agentINS1_8__reduce11ReduceAgentIPN4cuda3std3__45tupleIJdlEEESC_SB_iNS1_9__extrema9arg_max_fIdl10comparisonEEEEJSC_SC_iSG_EEEvDpT0__param_3[1]
)
.maxntid 256
{
	.reg .pred 	%p<222>;
	.reg .b32 	%r<390>;
	.reg .b64 	%rd<395>;
	.reg .b64 	%fd<358>;

	ld.param.u32 	%r37, [_ZN6thrust24THRUST_300001_SM_1000_NS8cuda_cub4core6detail13_kernel_agentINS1_8__reduce11ReduceAgentIPN4cuda3std3__45tupleIJdlEEESC_SB_iNS1_9__extrema9arg_max_fIdl10comparisonEEEEJSC_SC_iSG_EEEvDpT0__param_2];
	setp.eq.s32 	%p1, %r37, 0;
	@%p1 bra 	$L__BB6_211;
	setp.gt.s32 	%p2, %r37, 1279;
	@%p2 bra 	$L__BB6_121;
	mov.u32 	%r1, %tid.x;
	setp.ge.s32 	%p105, %r1, %r37;
	mov.f64 	%fd301, 0d0000000000000000;
	mov.b64 	%rd337, 0;
	mov.u32 	%r380, %r1;
	@%p105 bra 	$L__BB6_4;
	ld.param.u64 	%rd323, [_ZN6thrust24THRUST_300001_SM_1000_NS8cuda_cub4core6detail13_kernel_agentINS1_8__reduce11ReduceAgentIPN4cuda3std3__45tupleIJdlEEESC_SB_iNS1_9__extrema9arg_max_fIdl10comparisonEEEEJSC_SC_iSG_EEEvDpT0__param_0];
	mul.wide.u32 	%rd273, %r1, 16;
	add.s64 	%rd270, %rd323, %rd273;
	// begin inline asm
	ld.global.nc.u64 %rd269, [%rd270];
	// end inline asm
	add.s64 	%rd272, %rd270, 8;
	// begin inline asm
	ld.global.nc.u64 %rd337, [%rd272];
	// end inline asm
	mov.b64 	%fd301, %rd269;
	add.s32 	%r380, %r1, 256;
$L__BB6_4:
	setp.ge.s32 	%p106, %r380, %r37;
	@%p106 bra 	$L__BB6_25;
	not.b32 	%r153, %r380;
	add.s32 	%r4, %r37, %r153;
	and.b32  	%r154, %r4, 768;
	setp.eq.s32 	%p107, %r154, 768;
	@%p107 bra 	$L__BB6_11;
	ld.param.u64 	%rd324, [_ZN6thrust24THRUST_300001_SM_1000_NS8cuda_cub4core6detail13_kernel_agentINS1_8__reduce11ReduceAgentIPN4cuda3std3__45tupleIJdlEEESC_SB_iNS1_9__extrema9arg_max_fIdl10comparisonEEEEJSC_SC_iSG_EEEvDpT0__param_0];
	mul.wide.u32 	%rd275, %r380, 16;
	add.s64 	%rd328, %rd324, %rd275;
	shr.u32 	%r155, %r4, 8;
	add.s32 	%r156, %r155, 1;
	and.b32  	%r157, %r156, 3;
	neg.s32 	%r378, %r157;
$L__BB6_7:
	.pragma "nounroll";
	mov.u64 	%rd5, %rd337;
	mov.f64 	%fd3, %fd301;
	// begin inline asm
	ld.global.nc.u64 %rd276, [%rd328];
	// end inline asm
	add.s64 	%rd279, %rd328, 8;
	// begin inline asm
	ld.global.nc.u64 %rd278, [%rd279];
	// end inline asm
	mov.b64 	%fd4, %rd276;
	abs.f64 	%fd5, %fd3;
	abs.f64 	%fd6, %fd4;
	setp.lt.f64 	%p108, %fd5, %fd6;
	mov.u64 	%rd337, %rd278;
	mov.f64 	%fd301, %fd4;
	@%p108 bra 	$L__BB6_10;
	setp.lt.f64 	%p109, %fd6, %fd5;
	mov.u64 	%rd337, %rd5;
	mov.f64 	%fd301, %fd3;
	@%p109 bra 	$L__BB6_10;
	setp.lt.s64 	%p110, %rd5, %rd278;
	min.s64 	%rd337, %rd5, %rd278;
	selp.f64 	%fd301, %fd3, %fd4, %p110;
$L__BB6_10:
	add.s32 	%r380, %r380, 256;
	add.s64 	%rd328, %rd328, 4096;
	add.s32 	%r378, %r378, 1;
	setp.ne.s32 	%p111, %r378, 0;
	@%p111 bra 	$L__BB6_7;
$L__BB6_11:
	setp.lt.u32 	%p112, %r4, 768;
	@%p112 bra 	$L__BB6_25;
$L__BB6_12:
	ld.param.u64 	%rd325, [_ZN6thrust24THRUST_300001_SM_1000_NS8cuda_cub4core6detail13_kernel_agentINS1_8__reduce11ReduceAgentIPN4cuda3std3__45tupleIJdlEEESC_SB_iNS1_9__extrema9arg_max_fIdl10comparisonEEEEJSC_SC_iSG_EEEvDpT0__param_0];
	mul.wide.s32 	%rd284, %r380, 16;
	add.s64 	%rd281, %rd325, %rd284;
	// begin inline asm
	ld.global.nc.u64 %rd280, [%rd281];
	// end inline asm
	add.s64 	%rd283, %rd281, 8;
	// begin inline asm
	ld.global.nc.u64 %rd282, [%rd283];
	// end inline asm
	mov.b64 	%fd12, %rd280;
	abs.f64 	%fd13, %fd301;
	abs.f64 	%fd14, %fd12;
	setp.lt.f64 	%p113, %fd13, %fd14;
	mov.u64 	%rd334, %rd282;
	mov.f64 	%fd298, %fd12;
	@%p113 bra 	$L__BB6_15;
	setp.lt.f64 	%p114, %fd14, %fd13;
	mov.u64 	%rd334, %rd337;
	mov.f64 	%fd298, %fd301;
	@%p114 bra 	$L__BB6_15;
	setp.lt.s64 	%p115, %rd337, %rd282;
	min.s64 	%rd334, %rd337, %rd282;
	selp.f64 	%fd298, %fd301, %fd12, %p115;
$L__BB6_15:
	add.s64 	%rd286, %rd281, 4096;
	// begin inline asm
	ld.global.nc.u64 %rd285, [%rd286];
	// end inline asm
	add.s64 	%rd288, %rd281, 4104;
	// begin inline asm
	ld.global.nc.u64 %rd287, [%rd288];
	// end inline asm
	mov.b64 	%fd17, %rd285;
	abs.f64 	%fd18, %fd298;
	abs.f64 	%fd19, %fd17;
	setp.lt.f64 	%p116, %fd18, %fd19;
	mov.u64 	%rd335, %rd287;
	mov.f64 	%fd299, %fd17;
	@%p116 bra 	$L__BB6_18;
	setp.lt.f64 	%p117, %fd19, %fd18;
	mov.u64 	%rd335, %rd334;
	mov.f64 	%fd299, %fd298;
	@%p117 bra 	$L__BB6_18;
	setp.lt.s64 	%p118, %rd334, %rd287;
	min.s64 	%rd335, %rd334, %rd287;
	selp.f64 	%fd299, %fd298, %fd17, %p118;
$L__BB6_18:
	add.s64 	%rd290, %rd281, 8192;
	// begin inline asm
	ld.global.nc.u64 %rd289, [%rd290];
	// end inline asm
	add.s64 	%rd292, %rd281, 8200;
	// begin inline asm
	ld.global.nc.u64 %rd291, [%rd292];
	// end inline asm
	mov.b64 	%fd22, %rd289;
	abs.f64 	%fd23, %fd299;
	abs.f64 	%fd24, %fd22;
	setp.lt.f64 	%p119, %fd23, %fd24;
	mov.u64 	%rd336, %rd291;
	mov.f64 	%fd300, %fd22;
	@%p119 bra 	$L__BB6_21;
	setp.lt.f64 	%p120, %fd24, %fd23;
	mov.u64 	%rd336, %rd335;
	mov.f64 	%fd300, %fd299;
	@%p120 bra 	$L__BB6_21;
	setp.lt.s64 	%p121, %rd335, %rd291;
	min.s64 	%rd336, %rd335, %rd291;
	selp.f64 	%fd300, %fd299, %fd22, %p121;
$L__BB6_21:
	add.s64 	%rd294, %rd281, 12288;
	// begin inline asm
	ld.global.nc.u64 %rd293, [%rd294];
	// end inline asm
	add.s64 	%rd296, %rd281, 12296;
	// begin inline asm
	ld.global.nc.u64 %rd295, [%rd296];
	// end inline asm
	mov.b64 	%fd27, %rd293;
	abs.f64 	%fd28, %fd300;
	abs.f64 	%fd29, %fd27;
	setp.lt.f64 	%p122, %fd28, %fd29;
	mov.u64 	%rd337, %rd295;
	mov.f64 	%fd301, %fd27;
	@%p122 bra 	$L__BB6_24;
	setp.lt.f64 	%p123, %fd29, %fd28;
	mov.u64 	%rd337, %rd336;
	mov.f64 	%fd301, %fd300;
	@%p123 bra 	$L__BB6_24;
	setp.lt.s64 	%p124, %rd336, %rd295;
	min.s64 	%rd337, %rd336, %rd295;
	selp.f64 	%fd301, %fd300, %fd27, %p124;
$L__BB6_24:
	add.s32 	%r380, %r380, 1024;
	setp.lt.s32 	%p125, %r380, %r37;
	@%p125 bra 	$L__BB6_12;
$L__BB6_25:
	setp.lt.s32 	%p126, %r37, 256;
	@%p126 bra 	$L__BB6_70;
	// begin inline asm
	mov.u32 %r271, %laneid;
	// end inline asm
	mov.b64 	%rd307, %fd301;
	mov.b64 	{%r273, %r278}, %rd307;
	mov.b32 	%r289, 1;
	mov.b32 	%r290, 31;
	mov.b32 	%r291, -1;
	// begin inline asm
	shfl.sync.down.b32 %r272, %r273, %r289, %r290, %r291;
	// end inline asm
	// begin inline asm
	shfl.sync.down.b32 %r277, %r278, %r289, %r290, %r291;
	// end inline asm
	mov.b64 	%rd308, {%r272, %r277};
	mov.b64 	%fd33, %rd308;
	mov.b64 	{%r283, %r288}, %rd337;
	// begin inline asm
	shfl.sync.down.b32 %r282, %r283, %r289, %r290, %r291;
	// end inline asm
	// begin inline asm
	shfl.sync.down.b32 %r287, %r288, %r289, %r290, %r291;
	// end inline asm
	mov.b64 	%rd27, {%r282, %r287};
	setp.gt.s32 	%p178, %r271, 30;
	mov.u64 	%rd339, %rd337;
	mov.f64 	%fd303, %fd301;
	@%p178 bra 	$L__BB6_30;
	abs.f64 	%fd34, %fd301;
	abs.f64 	%fd35, %fd33;
	setp.lt.f64 	%p179, %fd34, %fd35;
	mov.u64 	%rd339, %rd27;
	mov.f64 	%fd303, %fd33;
	@%p179 bra 	$L__BB6_30;
	setp.lt.f64 	%p180, %fd35, %fd34;
	mov.u64 	%rd339, %rd337;
	mov.f64 	%fd303, %fd301;
	@%p180 bra 	$L__BB6_30;
	setp.lt.s64 	%p181, %rd337, %rd27;
	min.s64 	%rd339, %rd337, %rd27;
	selp.f64 	%fd303, %fd301, %fd33, %p181;
$L__BB6_30:
	mov.b64 	%rd309, %fd303;
	mov.b64 	{%r293, %r298}, %rd309;
	mov.b32 	%r309, 2;
	mov.b32 	%r310, 31;
	mov.b32 	%r311, -1;
	// begin inline asm
	shfl.sync.down.b32 %r292, %r293, %r309, %r310, %r311;
	// end inline asm
	// begin inline asm
	shfl.sync.down.b32 %r297, %r298, %r309, %r310, %r311;
	// end inline asm
	mov.b64 	%rd310, {%r292, %r297};
	mov.b64 	%fd38, %rd310;
	mov.b64 	{%r303, %r308}, %rd339;
	// begin inline asm
	shfl.sync.down.b32 %r302, %r303, %r309, %r310, %r311;
	// end inline asm
	// begin inline asm
	shfl.sync.down.b32 %r307, %r308, %r309, %r310, %r311;
	// end inline asm
	mov.b64 	%rd30, {%r302, %r307};
	setp.gt.s32 	%p182, %r271, 29;
	mov.u64 	%rd340, %rd339;
	mov.f64 	%fd304, %fd303;
	@%p182 bra 	$L__BB6_34;
	abs.f64 	%fd39, %fd303;
	abs.f64 	%fd40, %fd38;
	setp.lt.f64 	%p183, %fd39, %fd40;
	mov.u64 	%rd340, %rd30;
	mov.f64 	%fd304, %fd38;
	@%p183 bra 	$L__BB6_34;
	setp.lt.f64 	%p184, %fd40, %fd39;
	mov.u64 	%rd340, %rd339;
	mov.f64 	%fd304, %fd303;
	@%p184 bra 	$L__BB6_34;
	setp.lt.s64 	%p185, %rd339, %rd30;
	min.s64 	%rd340, %rd339, %rd30;
	selp.f64 	%fd304, %fd303, %fd38, %p185;
$L__BB6_34:
	mov.b64 	%rd311, %fd304;
	mov.b64 	{%r313, %r318}, %rd311;
	mov.b32 	%r329, 4;
	mov.b32 	%r330, 31;
	mov.b32 	%r331, -1;
	// begin inline asm
	shfl.sync.down.b32 %r312, %r313, %r329, %r330, %r331;
	// end inline asm
	// begin inline asm
	shfl.sync.down.b32 %r317, %r318, %r329, %r330, %r331;
	// end inline asm
	mov.b64 	%rd312, {%r312, %r317};
	mov.b64 	%fd43, %rd312;
	mov.b64 	{%r323, %r328}, %rd340;
	// begin inline asm
	shfl.sync.down.b32 %r322, %r323, %r329, %r330, %r331;
	// end inline asm
	// begin inline asm
	shfl.sync.down.b32 %r327, %r328, %r329, %r330, %r331;
	// end inline asm
	mov.b64 	%rd33, {%r322, %r327};
	setp.gt.s32 	%p186, %r271, 27;
	mov.u64 	%rd341, %rd340;
	mov.f64 	%fd305, %fd304;
	@%p186 bra 	$L__BB6_38;
	abs.f64 	%fd44, %fd304;
	abs.f64 	%fd45, %fd43;
	setp.lt.f64 	%p187, %fd44, %fd45;
	mov.u64 	%rd341, %rd33;
	mov.f64 	%fd305, %fd43;
	@%p187 bra 	$L__BB6_38;
	setp.lt.f64 	%p188, %fd45, %fd44;
	mov.u64 	%rd341, %rd340;
	mov.f64 	%fd305, %fd304;
	@%p188 bra 	$L__BB6_38;
	setp.lt.s64 	%p189, %rd340, %rd33;
	min.s64 	%rd341, %rd340, %rd33;
	selp.f64 	%fd305, %fd304, %fd43, %p189;
$L__BB6_38:
	mov.b64 	%rd313, %fd305;
	mov.b64 	{%r333, %r338}, %rd313;
	mov.b32 	%r349, 8;
	mov.b32 	%r350, 31;
	mov.b32 	%r351, -1;
	// begin inline asm
	shfl.sync.down.b32 %r332, %r333, %r349, %r350, %r351;
	// end inline asm
	// begin inline asm
	shfl.sync.down.b32 %r337, %r338, %r349, %r350, %r351;
	// end inline asm
	mov.b64 	%rd314, {%r332, %r337};
	mov.b64 	%fd48, %rd314;
	mov.b64 	{%r343, %r348}, %rd341;
	// begin inline asm
	shfl.sync.down.b32 %r342, %r343, %r349, %r350, %r351;
	// end inline asm
	// begin inline asm
	shfl.sync.down.b32 %r347, %r348, %r349, %r350, %r351;
	// end inline asm
	mov.b64 	%rd36, {%r342, %r347};
	setp.gt.s32 	%p190, %r271, 23;
	mov.u64 	%rd342, %rd341;
	mov.f64 	%fd306, %fd305;
	@%p190 bra 	$L__BB6_42;
	abs.f64 	%fd49, %fd305;
	abs.f64 	%fd50, %fd48;
	setp.lt.f64 	%p191, %fd49, %fd50;
	mov.u64 	%rd342, %rd36;
	mov.f64 	%fd306, %fd48;
	@%p191 bra 	$L__BB6_42;
	setp.lt.f64 	%p192, %fd50, %fd49;
	mov.u64 	%rd342, %rd341;
	mov.f64 	%fd306, %fd305;
	@%p192 bra 	$L__BB6_42;
	setp.lt.s64 	%p193, %rd341, %rd36;
	min.s64 	%rd342, %rd341, %rd36;
	selp.f64 	%fd306, %fd305, %fd48, %p193;
$L__BB6_42:
	mov.b64 	%rd315, %fd306;
	mov.b64 	{%r353, %r358}, %rd315;
	mov.b32 	%r369, 16;
	mov.b32 	%r370, 31;
	mov.b32 	%r371, -1;
	// begin inline asm
	shfl.sync.down.b32 %r352, %r353, %r369, %r370, %r371;
	// end inline asm
	// begin inline asm
	shfl.sync.down.b32 %r357, %r358, %r369, %r370, %r371;
	// end inline asm
	mov.b64 	%rd316, {%r352, %r357};
	mov.b64 	%fd53, %rd316;
	mov.b64 	{%r363, %r368}, %rd342;
	// begin inline asm
	shfl.sync.down.b32 %r362, %r363, %r369, %r370, %r371;
	// end inline asm
	// begin inline asm
	shfl.sync.down.b32 %r367, %r368, %r369, %r370, %r371;
	// end inline asm
	mov.b64 	%rd39, {%r362, %r367};
	setp.gt.s32 	%p194, %r271, 15;
	mov.u64 	%rd394, %rd342;
	mov.f64 	%fd357, %fd306;
	@%p194 bra 	$L__BB6_46;
	abs.f64 	%fd54, %fd306;
	abs.f64 	%fd55, %fd53;
	setp.lt.f64 	%p195, %fd54, %fd55;
	mov.u64 	%rd394, %rd39;
	mov.f64 	%fd357, %fd53;
	@%p195 bra 	$L__BB6_46;
	setp.lt.f64 	%p196, %fd55, %fd54;
	mov.u64 	%rd394, %rd342;
	mov.f64 	%fd357, %fd306;
	@%p196 bra 	$L__BB6_46;
	setp.lt.s64 	%p197, %rd342, %rd39;
	min.s64 	%rd394, %rd342, %rd39;
	selp.f64 	%fd357, %fd306, %fd53, %p197;
$L__BB6_46:
	setp.ne.s32 	%p198, %r271, 0;
	@%p198 bra 	$L__BB6_48;
	shr.u32 	%r372, %r1, 1;
	and.b32  	%r373, %r372, 496;
	mov.u32 	%r374, _ZN6thrust24THRUST_300001_SM_1000_NS8cuda_cub4core6detail5shmemE;
	add.s32 	%r375, %r374, %r373;
	st.shared.f64 	[%r375+8], %fd357;
	st.shared.u64 	[%r375+16], %rd394;
$L__BB6_48:
	bar.sync 	0;
	setp.ne.s32 	%p199, %r1, 0;
	@%p199 bra 	$L__BB6_209;
	ld.shared.f64 	%fd58, [_ZN6thrust24THRUST_300001_SM_1000_NS8cuda_cub4core6detail5shmemE+24];
	ld.shared.u64 	%rd42, [_ZN6thrust24THRUST_300001_SM_1000_NS8cuda_cub4core6detail5shmemE+32];
	abs.f64 	%fd59, %fd357;
	abs.f64 	%fd60, %fd58;
	setp.lt.f64 	%p200, %fd59, %fd60;
	mov.u64 	%rd344, %rd42;
	mov.f64 	%fd308, %fd58;
	@%p200 bra 	$L__BB6_52;
	setp.lt.f64 	%p201, %fd60, %fd59;
	mov.u64 	%rd344, %rd394;
	mov.f64 	%fd308, %fd357;
	@%p201 bra 	$L__BB6_52;
	setp.lt.s64 	%p202, %rd394, %rd42;
	min.s64 	%rd344, %rd394, %rd42;
	selp.f64 	%fd308, %fd357, %fd58, %p202;
$L__BB6_52:
	ld.shared.f64 	%fd63, [_ZN6thrust24THRUST_300001_SM_1000_NS8cuda_cub4core6detail5shmemE+40];
	ld.shared.u64 	%rd45, [_ZN6thrust24THRUST_300001_SM_1000_NS8cuda_cub4core6detail5shmemE+48];
	abs.f64 	%fd64, %fd308;
	abs.f64 	%fd65, %fd63;
	setp.lt.f64 	%p203, %fd64, %fd65;
	mov.u64 	%rd345, %rd45;
	mov.f64 	%fd309, %fd63;
	@%p203 bra 	$L__BB6_55;
	setp.lt.f64 	%p204, %fd65, %fd64;
	mov.u64 	%rd345, %rd344;
	mov.f64 	%fd309, %fd308;
	@%p204 bra 	$L__BB6_55;
	setp.lt.s64 	%p205, %rd344, %rd45;
	min.s64 	%rd345, %rd344, %rd45;
	selp.f64 	%fd309, %fd308, %fd63, %p205;
$L__BB6_55:
	ld.shared.f64 	%fd68, [_ZN6thrust24THRUST_300001_SM_1000_NS8cuda_cub4core6detail5shmemE+56];
	ld.shared.u64 	%rd48, [_ZN6thrust24THRUST_300001_SM_1000_NS8cuda_cub4core6detail5shmemE+64];
	abs.f64 	%fd69, %fd309;
	abs.f64 	%fd70, %fd68;
	setp.lt.f64 	%p206, %fd69, %fd70;
	mov.u64 	%rd346, %rd48;
	mov.f64 	%fd310, %fd68;
	@%p206 bra 	$L__BB6_58;
	setp.lt.f64 	%p207, %fd70, %fd69;
	mov.u64 	%rd346, %rd345;
	mov.f64 	%fd310, %fd309;
	@%p207 bra 	$L__BB6_58;
	setp.lt.s64 	%p208, %rd345, %rd48;
	min.s64 	%rd346, %rd345, %rd48;
	selp.f64 	%fd310, %fd309, %fd68, %p208;
$L__BB6_58:
	ld.shared.f64 	%fd73, [_ZN6thrust24THRUST_300001_SM_1000_NS8cuda_cub4core6detail5shmemE+72];
	ld.shared.u64 	%rd51, [_ZN6thrust24THRUST_300001_SM_1000_NS8cuda_cub4core6detail5shmemE+80];
	abs.f64 	%fd74, %fd310;
	abs.f64 	%fd75, %fd73;
	setp.lt.f64 	%p209, %fd74, %fd75;
	mov.u64 	%rd347, %rd51;
	mov.f64 	%fd311, %fd73;
	@%p209 bra 	$L__BB6_61;
	setp.lt.f64 	%p210, %fd75, %fd74;
	mov.u64 	%rd347, %rd346;
	mov.f64 	%fd311, %fd310;
	@%p210 bra 	$L__BB6_61;
	setp.lt.s64 	%p211, %rd346, %rd51;
	min.s64 	%rd347, %rd346, %rd51;
	selp.f64 	%fd311, %fd310, %fd73, %p211;
$L__BB6_61:
	ld.shared.f64 	%fd78, [_ZN6thrust24THRUST_300001_SM_1000_NS8cuda_cub4core6detail5shmemE+88];
	ld.shared.u64 	%rd54, [_ZN6thrust24THRUST_300001_SM_1000_NS8cuda_cub4core6detail5shmemE+96];
	abs.f64 	%fd79, %fd311;
	abs.f64 	%fd80, %fd78;
	setp.lt.f64 	%p212, %fd79, %fd80;
	mov.u64 	%rd348, %rd54;
	mov.f64 	%fd312, %fd78;
	@%p212 bra 	$L__BB6_64;
	setp.lt.f64 	%p213, %fd80, %fd79;
	mov.u64 	%rd348, %rd347;
	mov.f64 	%fd312, %fd311;
	@%p213 bra 	$L__BB6_64;
	setp.lt.s64 	%p214, %rd347, %rd54;
	min.s64 	%rd348, %rd347, %rd54;
	selp.f64 	%fd312, %fd311, %fd78, %p214;
$L__BB6_64:
	ld.shared.f64 	%fd83, [_ZN6thrust24THRUST_300001_SM_1000_NS8cuda_cub4core6detail5shmemE+104];
	ld.shared.u64 	%rd57, [_ZN6thrust24THRUST_300001_SM_1000_NS8cuda_cub4core6detail5shmemE+112];
	abs.f64 	%fd84, %fd312;
	abs.f64 	%fd85, %fd83;
	setp.lt.f64 	%p215, %fd84, %fd85;
	mov.u64 	%rd349, %rd57;
	mov.f64 	%fd313, %fd83;
	@%p215 bra 	$L__BB6_67;
	setp.lt.f64 	%p216, %fd85, %fd84;
	mov.u64 	%rd349, %rd348;
	mov.f64 	%fd313, %fd312;
	@%p216 bra 	$L__BB6_67;
	setp.lt.s64 	%p217, %rd348, %rd57;
	min.s64 	%rd349, %rd348, %rd57;
	selp.f64 	%fd313, %fd312, %fd83, %p217;
$L__BB6_67:
	ld.shared.f64 	%fd88, [_ZN6thrust24THRUST_300001_SM_1000_NS8cuda_cub4core6detail5shmemE+120];
	ld.shared.u64 	%rd60, [_ZN6thrust24THRUST_300001_SM_1000_NS8cuda_cub4core6detail5shmemE+128];
	abs.f64 	%fd89, %fd313;
	abs.f64 	%fd90, %fd88;
	setp.lt.f64 	%p218, %fd89, %fd90;
	mov.u64 	%rd394, %rd60;
	mov.f64 	%fd357, %fd88;
	@%p218 bra 	$L__BB6_209;
	setp.lt.f64 	%p219, %fd90, %fd89;
	mov.u64 	%rd394, %rd349;
	mov.f64 	%fd357, %fd313;
	@%p219 bra 	$L__BB6_209;
	setp.lt.s64 	%p220, %rd349, %rd60;
	min.s64 	%rd394, %rd349, %rd60;
	selp.f64 	%fd357, %fd313, %fd88, %p220;
	bra.uni 	$L__BB6_209;
$L__BB6_70:
	// begin inline asm
	mov.u32 %r158, %laneid;
	// end inline asm
	and.b32  	%r179, %r1, 992;
	add.s32 	%r180, %r179, 32;
	setp.gt.s32 	%p127, %r180, %r37;
	not.b32 	%r181, %r179;
	add.s32 	%r182, %r37, %r181;
	selp.b32 	%r177, %r182, 31, %p127;
	mov.b64 	%rd297, %fd301;
	mov.b64 	{%r160, %r165}, %rd297;
	mov.b32 	%r176, 1;
	mov.b32 	%r178, -1;
	// begin inline asm
	shfl.sync.down.b32 %r159, %r160, %r176, %r177, %r178;
	// end inline asm
	// begin inline asm
	shfl.sync.down.b32 %r164, %r165, %r176, %r177, %r178;
	// end inline asm
	mov.b64 	%rd298, {%r159, %r164};
	mov.b64 	%fd92, %rd298;
	mov.b64 	{%r170, %r175}, %rd337;
	// begin inline asm
	shfl.sync.down.b32 %r169, %r170, %r176, %r177, %r178;
	// end inline asm
	// begin inline asm
	shfl.sync.down.b32 %r174, %r175, %r176, %r177, %r178;
	// end inline asm
	mov.b64 	%rd62, {%r169, %r174};
	setp.ge.s32 	%p128, %r158, %r177;
	mov.u64 	%rd350, %rd337;
	mov.f64 	%fd314, %fd301;
	@%p128 bra 	$L__BB6_74;
	abs.f64 	%fd93, %fd301;
	abs.f64 	%fd94, %fd92;
	setp.lt.f64 	%p129, %fd93, %fd94;
	mov.u64 	%rd350, %rd62;
	mov.f64 	%fd314, %fd92;
	@%p129 bra 	$L__BB6_74;
	setp.lt.f64 	%p130, %fd94, %fd93;
	mov.u64 	%rd350, %rd337;
	mov.f64 	%fd314, %fd301;
	@%p130 bra 	$L__BB6_74;
	setp.lt.s64 	%p131, %rd337, %rd62;
	min.s64 	%rd350, %rd337, %rd62;
	selp.f64 	%fd314, %fd301, %fd92, %p131;
$L__BB6_74:
	mov.b64 	%rd299, %fd314;
	mov.b64 	{%r184, %r189}, %rd299;
	mov.b32 	%r200, 2;
	mov.b32 	%r202, -1;
	// begin inline asm
	shfl.sync.down.b32 %r183, %r184, %r200, %r177, %r202;
	// end inline asm
	// begin inline asm
	shfl.sync.down.b32 %r188, %r189, %r200, %r177, %r202;
	// end inline asm
	mov.b64 	%rd300, {%r183, %r188};
	mov.b64 	%fd97, %rd300;
	mov.b64 	{%r194, %r199}, %rd350;
	// begin inline asm
	shfl.sync.down.b32 %r193, %r194, %r200, %r177, %r202;
	// end inline asm
	// begin inline asm
	shfl.sync.down.b32 %r198, %r199, %r200, %r177, %r202;
	// end inline asm
	mov.b64 	%rd65, {%r193, %r198};
	add.s32 	%r203, %r158, 2;
	setp.gt.s32 	%p132, %r203, %r177;
	mov.u64 	%rd351, %rd350;
	mov.f64 	%fd315, %fd314;
	@%p132 bra 	$L__BB6_78;
	abs.f64 	%fd98, %fd314;
	abs.f64 	%fd99, %fd97;
	setp.lt.f64 	%p133, %fd98, %fd99;
	mov.u64 	%rd351, %rd65;
	mov.f64 	%fd315, %fd97;
	@%p133 bra 	$L__BB6_78;
	setp.lt.f64 	%p134, %fd99, %fd98;
	mov.u64 	%rd351, %rd350;
	mov.f64 	%fd315, %fd314;
	@%p134 bra 	$L__BB6_78;
	setp.lt.s64 	%p135, %rd350, %rd65;
	min.s64 	%rd351, %rd350, %rd65;
	selp.f64 	%fd315, %fd314, %fd97, %p135;
$L__BB6_78:
	mov.b64 	%rd301, %fd315;
	mov.b64 	{%r205, %r210}, %rd301;
	mov.b32 	%r221, 4;
	mov.b32 	%r223, -1;
	// begin inline asm
	shfl.sync.down.b32 %r204, %r205, %r221, %r177, %r223;
	// end inline asm
	// begin inline asm
	shfl.sync.down.b32 %r209, %r210, %r221, %r177, %r223;
	// end inline asm
	mov.b64 	%rd302, {%r204, %r209};
	mov.b64 	%fd102, %rd302;
	mov.b64 	{%r215, %r220}, %rd351;
	// begin inline asm
	shfl.sync.down.b32 %r214, %r215, %r221, %r177, %r223;
	// end inline asm
	// begin inline asm
	shfl.sync.down.b32 %r219, %r220, %r221, %r177, %r223;
	// end inline asm
	mov.b64 	%rd68, {%r214, %r219};
	add.s32 	%r224, %r158, 4;
	setp.gt.s32 	%p136, %r224, %r177;
	mov.u64 	%rd352, %rd351;
	mov.f64 	%fd316, %fd315;
	@%p136 bra 	$L__BB6_82;
	abs.f64 	%fd103, %fd315;
	abs.f64 	%fd104, %fd102;
	setp.lt.f64 	%p137, %fd103, %fd104;
	mov.u64 	%rd352, %rd68;
	mov.f64 	%fd316, %fd102;
	@%p137 bra 	$L__BB6_82;
	setp.lt.f64 	%p138, %fd104, %fd103;
	mov.u64 	%rd352, %rd351;
	mov.f64 	%fd316, %fd315;
	@%p138 bra 	$L__BB6_82;
	setp.lt.s64 	%p139, %rd351, %rd68;
	min.s64 	%rd352, %rd351, %rd68;
	selp.f64 	%fd316, %fd315, %fd102, %p139;
$L__BB6_82:
	mov.b64 	%rd303, %fd316;
	mov.b64 	{%r226, %r231}, %rd303;
	mov.b32 	%r242, 8;
	mov.b32 	%r244, -1;
	// begin inline asm
	shfl.sync.down.b32 %r225, %r226, %r242, %r177, %r244;
	// end inline asm
	// begin inline asm
	shfl.sync.down.b32 %r230, %r231, %r242, %r177, %r244;
	// end inline asm
	mov.b64 	%rd304, {%r225, %r230};
	mov.b64 	%fd107, %rd304;
	mov.b64 	{%r236, %r241}, %rd352;
	// begin inline asm
	shfl.sync.down.b32 %r235, %r236, %r242, %r177, %r244;
	// end inline asm
	// begin inline asm
	shfl.sync.down.b32 %r240, %r241, %r242, %r177, %r244;
	// end inline asm
	mov.b64 	%rd71, {%r235, %r240};
	add.s32 	%r245, %r158, 8;
	setp.gt.s32 	%p140, %r245, %r177;
	mov.u64 	%rd353, %rd352;
	mov.f64 	%fd317, %fd316;
	@%p140 bra 	$L__BB6_86;
	abs.f64 	%fd108, %fd316;
	abs.f64 	%fd109, %fd107;
	setp.lt.f64 	%p141, %fd108, %fd109;
	mov.u64 	%rd353, %rd71;
	mov.f64 	%fd317, %fd107;
	@%p141 bra 	$L__BB6_86;
	setp.lt.f64 	%p142, %fd109, %fd108;
	mov.u64 	%rd353, %rd352;
	mov.f64 	%fd317, %fd316;
	@%p142 bra 	$L__BB6_86;
	setp.lt.s64 	%p143, %rd352, %rd71;
	min.s64 	%rd353, %rd352, %rd71;
	selp.f64 	%fd317, %fd316, %fd107, %p143;
$L__BB6_86:
	mov.b64 	%rd305, %fd317;
	mov.b64 	{%r247, %r252}, %rd305;
	mov.b32 	%r263, 16;
	mov.b32 	%r265, -1;
	// begin inline asm
	shfl.sync.down.b32 %r246, %r247, %r263, %r177, %r265;
	// end inline asm
	// begin inline asm
	shfl.sync.down.b32 %r251, %r252, %r263, %r177, %r265;
	// end inline asm
	mov.b64 	%rd306, {%r246, %r251};
	mov.b64 	%fd112, %rd306;
	mov.b64 	{%r257, %r262}, %rd353;
	// begin inline asm
	shfl.sync.down.b32 %r256, %r257, %r263, %r177, %r265;
	// end inline asm
	// begin inline asm
	shfl.sync.down.b32 %r261, %r262, %r263, %r177, %r265;
	// end inline asm
	mov.b64 	%rd74, {%r256, %r261};
	add.s32 	%r266, %r158, 16;
	setp.gt.s32 	%p144, %r266, %r177;
	mov.u64 	%rd394, %rd353;
	mov.f64 	%fd357, %fd317;
	@%p144 bra 	$L__BB6_90;
	abs.f64 	%fd113, %fd317;
	abs.f64 	%fd114, %fd112;
	setp.lt.f64 	%p145, %fd113, %fd114;
	mov.u64 	%rd394, %rd74;
	mov.f64 	%fd357, %fd112;
	@%p145 bra 	$L__BB6_90;
	setp.lt.f64 	%p146, %fd114, %fd113;
	mov.u64 	%rd394, %rd353;
	mov.f64 	%fd357, %fd317;
	@%p146 bra 	$L__BB6_90;
	setp.lt.s64 	%p147, %rd353, %rd74;
	min.s64 	%rd394, %rd353, %rd74;
	selp.f64 	%fd357, %fd317, %fd112, %p147;
$L__BB6_90:
	setp.ne.s32 	%p148, %r158, 0;
	@%p148 bra 	$L__BB6_92;
	shr.u32 	%r267, %r1, 1;
	and.b32  	%r268, %r267, 496;
	mov.u32 	%r269, _ZN6thrust24THRUST_300001_SM_1000_NS8cuda_cub4core6detail5shmemE;
	add.s32 	%r270, %r269, %r268;
	st.shared.f64 	[%r270+8], %fd357;
	st.shared.u64 	[%r270+16], %rd394;
$L__BB6_92:
	bar.sync 	0;
	setp.ne.s32 	%p149, %r1, 0;
	@%p149 bra 	$L__BB6_209;
	setp.lt.s32 	%p150, %r37, 33;
	mov.f64 	%fd319, %fd357;
	mov.u64 	%rd355, %rd394;
	@%p150 bra 	$L__BB6_97;
	ld.shared.f64 	%fd117, [_ZN6thrust24THRUST_300001_SM_1000_NS8cuda_cub4core6detail5shmemE+24];
	ld.shared.u64 	%rd77, [_ZN6thrust24THRUST_300001_SM_1000_NS8cuda_cub4core6detail5shmemE+32];
	abs.f64 	%fd118, %fd357;
	abs.f64 	%fd119, %fd117;
	setp.lt.f64 	%p151, %fd118, %fd119;
	mov.f64 	%fd319, %fd117;
	mov.u64 	%rd355, %rd77;
	@%p151 bra 	$L__BB6_97;
	setp.lt.f64 	%p152, %fd119, %fd118;
	mov.f64 	%fd319, %fd357;
	mov.u64 	%rd355, %rd394;
	@%p152 bra 	$L__BB6_97;
	setp.lt.s64 	%p153, %rd394, %rd77;
	min.s64 	%rd355, %rd394, %rd77;
	selp.f64 	%fd319, %fd357, %fd117, %p153;
$L__BB6_97:
	setp.lt.s32 	%p154, %r37, 65;
	mov.f64 	%fd320, %fd319;
	mov.u64 	%rd356, %rd355;
	@%p154 bra 	$L__BB6_101;
	ld.shared.f64 	%fd122, [_ZN6thrust24THRUST_300001_SM_1000_NS8cuda_cub4core6detail5shmemE+40];
	ld.shared.u64 	%rd80, [_ZN6thrust24THRUST_300001_SM_1000_NS8cuda_cub4core6detail5shmemE+48];
	abs.f64 	%fd123, %fd319;
	abs.f64 	%fd124, %fd122;
	setp.lt.f64 	%p155, %fd123, %fd124;
	mov.f64 	%fd320, %fd122;
	mov.u64 	%rd356, %rd80;
	@%p155 bra 	$L__BB6_101;
	setp.lt.f64 	%p156, %fd124, %fd123;
	mov.f64 	%fd320, %fd319;
	mov.u64 	%rd356, %rd355;
	@%p156 bra 	$L__BB6_101;
	setp.lt.s64 	%p157, %rd355, %rd80;
	min.s64 	%rd356, %rd355, %rd80;
	selp.f64 	%fd320, %fd319, %fd122, %p157;
$L__BB6_101:
	setp.lt.s32 	%p158, %r37, 97;
	mov.f64 	%fd321, %fd320;
	mov.u64 	%rd357, %rd356;
	@%p158 bra 	$L__BB6_105;
	ld.shared.f64 	%fd127, [_ZN6thrust24THRUST_300001_SM_1000_NS8cuda_cub4core6detail5shmemE+56];
	ld.shared.u64 	%rd83, [_ZN6thrust24THRUST_300001_SM_1000_NS8cuda_cub4core6detail5shmemE+64];
	abs.f64 	%fd128, %fd320;
	abs.f64 	%fd129, %fd127;
	setp.lt.f64 	%p159, %fd128, %fd129;
	mov.f64 	%fd321, %fd127;
	mov.u64 	%rd357, %rd83;
	@%p159 bra 	$L__BB6_105;
	setp.lt.f64 	%p160, %fd129, %fd128;
	mov.f64 	%fd321, %fd320;
	mov.u64 	%rd357, %rd356;
	@%p160 bra 	$L__BB6_105;
	setp.lt.s64 	%p161, %rd356, %rd83;
	min.s64 	%rd357, %rd356, %rd83;
	selp.f64 	%fd321, %fd320, %fd127, %p161;
$L__BB6_105:
	setp.lt.s32 	%p162, %r37, 129;
	mov.f64 	%fd322, %fd321;
	mov.u64 	%rd358, %rd357;
	@%p162 bra 	$L__BB6_109;
	ld.shared.f64 	%fd132, [_ZN6thrust24THRUST_300001_SM_1000_NS8cuda_cub4core6detail5shmemE+72];
	ld.shared.u64 	%rd86, [_ZN6thrust24THRUST_300001_SM_1000_NS8cuda_cub4core6detail5shmemE+80];
	abs.f64 	%fd133, %fd321;
	abs.f64 	%fd134, %fd132;
	setp.lt.f64 	%p163, %fd133, %fd134;
	mov.f64 	%fd322, %fd132;
	mov.u64 	%rd358, %rd86;
	@%p163 bra 	$L__BB6_109;
	setp.lt.f64 	%p164, %fd134, %fd133;
	mov.f64 	%fd322, %fd321;
	mov.u64 	%rd358, %rd357;
	@%p164 bra 	$L__BB6_109;
	setp.lt.s64 	%p165, %rd357, %rd86;
	min.s64 	%rd358, %rd357, %rd86;
	selp.f64 	%fd322, %fd321, %fd132, %p165;
$L__BB6_109:
	setp.lt.s32 	%p166, %r37, 161;
	mov.f64 	%fd323, %fd322;
	mov.u64 	%rd359, %rd358;
	@%p166 bra 	$L__BB6_113;
	ld.shared.f64 	%fd137, [_ZN6thrust24THRUST_300001_SM_1000_NS8cuda_cub4core6detail5shmemE+88];
	ld.shared.u64 	%rd89, [_ZN6thrust24THRUST_300001_SM_1000_NS8cuda_cub4core6detail5shmemE+96];
	abs.f64 	%fd138, %fd322;
	abs.f64 	%fd139, %fd137;
	setp.lt.f64 	%p167, %fd138, %fd139;
	mov.f64 	%fd323, %fd137;
	mov.u64 	%rd359, %rd89;
	@%p167 bra 	$L__BB6_113;
	setp.lt.f64 	%p168, %fd139, %fd138;
	mov.f64 	%fd323, %fd322;
	mov.u64 	%rd359, %rd358;
	@%p168 bra 	$L__BB6_113;
	setp.lt.s64 	%p169, %rd358, %rd89;
	min.s64 	%rd359, %rd358, %rd89;
	selp.f64 	%fd323, %fd322, %fd137, %p169;
$L__BB6_113:
	setp.lt.s32 	%p170, %r37, 193;
	mov.f64 	%fd324, %fd323;
	mov.u64 	%rd360, %rd359;
	@%p170 bra 	$L__BB6_117;
	ld.shared.f64 	%fd142, [_ZN6thrust24THRUST_300001_SM_1000_NS8cuda_cub4core6detail5shmemE+104];
	ld.shared.u64 	%rd92, [_ZN6thrust24THRUST_300001_SM_1000_NS8cuda_cub4core6detail5shmemE+112];
	abs.f64 	%fd143, %fd323;
	abs.f64 	%fd144, %fd142;
	setp.lt.f64 	%p171, %fd143, %fd144;
	mov.f64 	%fd324, %fd142;
	mov.u64 	%rd360, %rd92;
	@%p171 bra 	$L__BB6_117;
	setp.lt.f64 	%p172, %fd144, %fd143;
	mov.f64 	%fd324, %fd323;
	mov.u64 	%rd360, %rd359;
	@%p172 bra 	$L__BB6_117;
	setp.lt.s64 	%p173, %rd359, %rd92;
	min.s64 	%rd360, %rd359, %rd92;
	selp.f64 	%fd324, %fd323, %fd142, %p173;
$L__BB6_117:
	setp.lt.s32 	%p174, %r37, 225;
	mov.u64 	%rd394, %rd360;
	mov.f64 	%fd357, %fd324;
	@%p174 bra 	$L__BB6_209;
	ld.shared.f64 	%fd147, [_ZN6thrust24THRUST_300001_SM_1000_NS8cuda_cub4core6detail5shmemE+120];
	ld.shared.u64 	%rd95, [_ZN6thrust24THRUST_300001_SM_1000_NS8cuda_cub4core6detail5shmemE+128];
	abs.f64 	%fd148, %fd324;
	abs.f64 	%fd149, %fd147;
	setp.lt.f64 	%p175, %fd148, %fd149;
	mov.u64 	%rd394, %rd95;
	mov.f64 	%fd357, %fd147;
	@%p175 bra 	$L__BB6_209;
	setp.lt.f64 	%p176, %fd149, %fd148;
	mov.u64 	%rd394, %rd360;
	mov.f64 	%fd357, %fd324;
	@%p176 bra 	$L__BB6_209;
	setp.lt.s64 	%p177, %rd360, %rd95;
	min.s64 	%rd394, %rd360, %rd95;
	selp.f64 	%fd357, %fd324, %fd147, %p177;
	bra.uni 	$L__BB6_209;
$L__BB6_121:
	ld.param.u64 	%rd318, [_ZN6thrust24THRUST_300001_SM_1000_NS8cuda_cub4core6detail13_kernel_agentINS1_8__reduce11ReduceAgentIPN4cuda3std3__45tupleIJdlEEESC_SB_iNS1_9__extrema9arg_max_fIdl10comparisonEEEEJSC_SC_iSG_EEEvDpT0__param_0];
	mov.u32 	%r16, %tid.x;
	mul.wide.u32 	%rd208, %r16, 16;
	add.s64 	%rd189, %rd318, %rd208;
	// begin inline asm
	ld.global.nc.u64 %rd188, [%rd189];
	// end inline asm
	add.s64 	%rd191, %rd189, 8;
	// begin inline asm
	ld.global.nc.u64 %rd190, [%rd191];
	// end inline asm
	mov.b64 	%fd151, %rd188;
	add.s64 	%rd193, %rd189, 4096;
	// begin inline asm
	ld.global.nc.u64 %rd192, [%rd193];
	// end inline asm
	add.s64 	%rd195, %rd189, 4104;
	// begin inline asm
	ld.global.nc.u64 %rd361, [%rd195];
	// end inline asm
	mov.b64 	%fd325, %rd192;
	add.s64 	%rd197, %rd189, 8192;
	// begin inline asm
	ld.global.nc.u64 %rd196, [%rd197];
	// end inline asm
	add.s64 	%rd199, %rd189, 8200;
	// begin inline asm
	ld.global.nc.u64 %rd362, [%rd199];
	// end inline asm
	mov.b64 	%fd326, %rd196;
	add.s64 	%rd201, %rd189, 12288;
	// begin inline asm
	ld.global.nc.u64 %rd200, [%rd201];
	// end inline asm
	add.s64 	%rd203, %rd189, 12296;
	// begin inline asm
	ld.global.nc.u64 %rd363, [%rd203];
	// end inline asm
	mov.b64 	%fd327, %rd200;
	add.s64 	%rd205, %rd189, 16384;
	// begin inline asm
	ld.global.nc.u64 %rd204, [%rd205];
	// end inline asm
	add.s64 	%rd207, %rd189, 16392;
	// begin inline asm
	ld.global.nc.u64 %rd381, [%rd207];
	// end inline asm
	mov.b64 	%fd344, %rd204;
	abs.f64 	%fd156, %fd151;
	abs.f64 	%fd157, %fd325;
	setp.lt.f64 	%p3, %fd156, %fd157;
	@%p3 bra 	$L__BB6_123;
	setp.lt.f64 	%p4, %fd157, %fd156;
	setp.lt.s64 	%p5, %rd190, %rd361;
	or.pred  	%p6, %p4, %p5;
	selp.b64 	%rd361, %rd190, %rd361, %p6;
	selp.f64 	%fd325, %fd151, %fd325, %p6;
$L__BB6_123:
	abs.f64 	%fd160, %fd325;
	abs.f64 	%fd161, %fd326;
	setp.lt.f64 	%p7, %fd160, %fd161;
	@%p7 bra 	$L__BB6_125;
	setp.lt.f64 	%p8, %fd161, %fd160;
	setp.lt.s64 	%p9, %rd361, %rd362;
	or.pred  	%p10, %p8, %p9;
	selp.b64 	%rd362, %rd361, %rd362, %p10;
	selp.f64 	%fd326, %fd325, %fd326, %p10;
$L__BB6_125:
	abs.f64 	%fd164, %fd326;
	abs.f64 	%fd165, %fd327;
	setp.lt.f64 	%p11, %fd164, %fd165;
	@%p11 bra 	$L__BB6_127;
	setp.lt.f64 	%p12, %fd165, %fd164;
	setp.lt.s64 	%p13, %rd362, %rd363;
	or.pred  	%p14, %p12, %p13;
	selp.b64 	%rd363, %rd362, %rd363, %p14;
	selp.f64 	%fd327, %fd326, %fd327, %p14;
$L__BB6_127:
	abs.f64 	%fd168, %fd327;
	abs.f64 	%fd169, %fd344;
	setp.lt.f64 	%p15, %fd168, %fd169;
	@%p15 bra 	$L__BB6_129;
	setp.lt.f64 	%p16, %fd169, %fd168;
	setp.lt.s64 	%p17, %rd363, %rd381;
	or.pred  	%p18, %p16, %p17;
	selp.b64 	%rd381, %rd363, %rd381, %p18;
	selp.f64 	%fd344, %fd327, %fd344, %p18;
$L__BB6_129:
	setp.lt.u32 	%p19, %r37, 2560;
	mov.b32 	%r383, 1280;
	@%p19 bra 	$L__BB6_142;
	mov.b32 	%r382, 1280;
	mov.f64 	%fd329, %fd344;
	mov.u64 	%rd365, %rd381;
$L__BB6_131:
	ld.param.u64 	%rd319, [_ZN6thrust24THRUST_300001_SM_1000_NS8cuda_cub4core6detail13_kernel_agentINS1_8__reduce11ReduceAgentIPN4cuda3std3__45tupleIJdlEEESC_SB_iNS1_9__extrema9arg_max_fIdl10comparisonEEEEJSC_SC_iSG_EEEvDpT0__param_0];
	add.s32 	%r40, %r382, %r16;
	mul.wide.u32 	%rd229, %r40, 16;
	add.s64 	%rd210, %rd319, %rd229;
	// begin inline asm
	ld.global.nc.u64 %rd209, [%rd210];
	// end inline asm
	add.s64 	%rd212, %rd210, 8;
	// begin inline asm
	ld.global.nc.u64 %rd366, [%rd212];
	// end inline asm
	mov.b64 	%fd330, %rd209;
	add.s64 	%rd214, %rd210, 4096;
	// begin inline asm
	ld.global.nc.u64 %rd213, [%rd214];
	// end inline asm
	add.s64 	%rd216, %rd210, 4104;
	// begin inline asm
	ld.global.nc.u64 %rd367, [%rd216];
	// end inline asm
	mov.b64 	%fd331, %rd213;
	add.s64 	%rd218, %rd210, 8192;
	// begin inline asm
	ld.global.nc.u64 %rd217, [%rd218];
	// end inline asm
	add.s64 	%rd220, %rd210, 8200;
	// begin inline asm
	ld.global.nc.u64 %rd368, [%rd220];
	// end inline asm
	mov.b64 	%fd332, %rd217;
	add.s64 	%rd222, %rd210, 12288;
	// begin inline asm
	ld.global.nc.u64 %rd221, [%rd222];
	// end inline asm
	add.s64 	%rd224, %rd210, 12296;
	// begin inline asm
	ld.global.nc.u64 %rd369, [%rd224];
	// end inline asm
	mov.b64 	%fd333, %rd221;
	add.s64 	%rd226, %rd210, 16384;
	// begin inline asm
	ld.global.nc.u64 %rd225, [%rd226];
	// end inline asm
	add.s64 	%rd228, %rd210, 16392;
	// begin inline asm
	ld.global.nc.u64 %rd381, [%rd228];
	// end inline asm
	mov.b64 	%fd344, %rd225;
	abs.f64 	%fd178, %fd329;
	abs.f64 	%fd179, %fd330;
	setp.lt.f64 	%p20, %fd178, %fd179;
	@%p20 bra 	$L__BB6_133;
	setp.lt.f64 	%p21, %fd179, %fd178;
	setp.lt.s64 	%p22, %rd365, %rd366;
	or.pred  	%p23, %p21, %p22;
	selp.b64 	%rd366, %rd365, %rd366, %p23;
	selp.f64 	%fd330, %fd329, %fd330, %p23;
$L__BB6_133:
	abs.f64 	%fd182, %fd330;
	abs.f64 	%fd183, %fd331;
	setp.lt.f64 	%p24, %fd182, %fd183;
	@%p24 bra 	$L__BB6_135;
	setp.lt.f64 	%p25, %fd183, %fd182;
	setp.lt.s64 	%p26, %rd366, %rd367;
	or.pred  	%p27, %p25, %p26;
	selp.b64 	%rd367, %rd366, %rd367, %p27;
	selp.f64 	%fd331, %fd330, %fd331, %p27;
$L__BB6_135:
	abs.f64 	%fd186, %fd331;
	abs.f64 	%fd187, %fd332;
	setp.lt.f64 	%p28, %fd186, %fd187;
	@%p28 bra 	$L__BB6_137;
	setp.lt.f64 	%p29, %fd187, %fd186;
	setp.lt.s64 	%p30, %rd367, %rd368;
	or.pred  	%p31, %p29, %p30;
	selp.b64 	%rd368, %rd367, %rd368, %p31;
	selp.f64 	%fd332, %fd331, %fd332, %p31;
$L__BB6_137:
	abs.f64 	%fd190, %fd332;
	abs.f64 	%fd191, %fd333;
	setp.lt.f64 	%p32, %fd190, %fd191;
	@%p32 bra 	$L__BB6_139;
	setp.lt.f64 	%p33, %fd191, %fd190;
	setp.lt.s64 	%p34, %rd368, %rd369;
	or.pred  	%p35, %p33, %p34;
	selp.b64 	%rd369, %rd368, %rd369, %p35;
	selp.f64 	%fd333, %fd332, %fd333, %p35;
$L__BB6_139:
	abs.f64 	%fd194, %fd333;
	abs.f64 	%fd195, %fd344;
	setp.lt.f64 	%p36, %fd194, %fd195;
	@%p36 bra 	$L__BB6_141;
	setp.lt.f64 	%p37, %fd195, %fd194;
	setp.lt.s64 	%p38, %rd369, %rd381;
	or.pred  	%p39, %p37, %p38;
	selp.b64 	%rd381, %rd369, %rd381, %p39;
	selp.f64 	%fd344, %fd333, %fd344, %p39;
$L__BB6_141:
	add.s32 	%r383, %r382, 1280;
	add.s32 	%r41, %r382, 2560;
	setp.le.s32 	%p40, %r41, %r37;
	mov.u32 	%r382, %r383;
	mov.f64 	%fd329, %fd344;
	mov.u64 	%rd365, %rd381;
	@%p40 bra 	$L__BB6_131;
$L__BB6_142:
	setp.le.s32 	%p41, %r37, %r383;
	@%p41 bra 	$L__BB6_165;
	sub.s32 	%r20, %r37, %r383;
	setp.ge.s32 	%p42, %r16, %r20;
	@%p42 bra 	$L__BB6_165;
	not.b32 	%r42, %r16;
	add.s32 	%r43, %r37, %r42;
	sub.s32 	%r21, %r43, %r383;
	and.b32  	%r44, %r21, 768;
	setp.eq.s32 	%p43, %r44, 768;
	mov.u32 	%r387, %r16;
	@%p43 bra 	$L__BB6_150;
	add.s32 	%r385, %r16, %r383;
	shr.u32 	%r45, %r21, 8;
	add.s32 	%r46, %r45, 1;
	and.b32  	%r47, %r46, 3;
	neg.s32 	%r384, %r47;
	mov.u32 	%r387, %r16;
$L__BB6_146:
	.pragma "nounroll";
	mov.u64 	%rd127, %rd381;
	mov.f64 	%fd199, %fd344;
	ld.param.u64 	%rd320, [_ZN6thrust24THRUST_300001_SM_1000_NS8cuda_cub4core6detail13_kernel_agentINS1_8__reduce11ReduceAgentIPN4cuda3std3__45tupleIJdlEEESC_SB_iNS1_9__extrema9arg_max_fIdl10comparisonEEEEJSC_SC_iSG_EEEvDpT0__param_0];
	mul.wide.u32 	%rd235, %r385, 16;
	add.s64 	%rd232, %rd320, %rd235;
	// begin inline asm
	ld.global.nc.u64 %rd231, [%rd232];
	// end inline asm
	add.s64 	%rd234, %rd232, 8;
	// begin inline asm
	ld.global.nc.u64 %rd233, [%rd234];
	// end inline asm
	mov.b64 	%fd200, %rd231;
	abs.f64 	%fd201, %fd199;
	abs.f64 	%fd202, %fd200;
	setp.lt.f64 	%p44, %fd201, %fd202;
	mov.f64 	%fd344, %fd200;
	mov.u64 	%rd381, %rd233;
	@%p44 bra 	$L__BB6_149;
	setp.lt.f64 	%p45, %fd202, %fd201;
	mov.f64 	%fd344, %fd199;
	mov.u64 	%rd381, %rd127;
	@%p45 bra 	$L__BB6_149;
	setp.lt.s64 	%p46, %rd127, %rd233;
	selp.f64 	%fd344, %fd199, %fd200, %p46;
	min.s64 	%rd381, %rd127, %rd233;
$L__BB6_149:
	add.s32 	%r387, %r387, 256;
	add.s32 	%r385, %r385, 256;
	add.s32 	%r384, %r384, 1;
	setp.ne.s32 	%p47, %r384, 0;
	@%p47 bra 	$L__BB6_146;
$L__BB6_150:
	setp.lt.u32 	%p48, %r21, 768;
	@%p48 bra 	$L__BB6_165;
	ld.param.u64 	%rd321, [_ZN6thrust24THRUST_300001_SM_1000_NS8cuda_cub4core6detail13_kernel_agentINS1_8__reduce11ReduceAgentIPN4cuda3std3__45tupleIJdlEEESC_SB_iNS1_9__extrema9arg_max_fIdl10comparisonEEEEJSC_SC_iSG_EEEvDpT0__param_0];
	cvt.u64.u32 	%rd236, %r387;
	cvt.u64.u32 	%rd237, %r383;
	add.s64 	%rd238, %rd236, %rd237;
	shl.b64 	%rd239, %rd238, 4;
	add.s64 	%rd240, %rd239, %rd321;
	add.s64 	%rd376, %rd240, 12296;
	add.s32 	%r388, %r387, %r383;
$L__BB6_152:
	ld.param.u64 	%rd322, [_ZN6thrust24THRUST_300001_SM_1000_NS8cuda_cub4core6detail13_kernel_agentINS1_8__reduce11ReduceAgentIPN4cuda3std3__45tupleIJdlEEESC_SB_iNS1_9__extrema9arg_max_fIdl10comparisonEEEEJSC_SC_iSG_EEEvDpT0__param_0];
	mul.wide.u32 	%rd245, %r388, 16;
	add.s64 	%rd242, %rd322, %rd245;
	// begin inline asm
	ld.global.nc.u64 %rd241, [%rd242];
	// end inline asm
	add.s64 	%rd244, %rd242, 8;
	// begin inline asm
	ld.global.nc.u64 %rd243, [%rd244];
	// end inline asm
	mov.b64 	%fd208, %rd241;
	abs.f64 	%fd209, %fd344;
	abs.f64 	%fd210, %fd208;
	setp.lt.f64 	%p49, %fd209, %fd210;
	mov.f64 	%fd341, %fd208;
	mov.u64 	%rd378, %rd243;
	@%p49 bra 	$L__BB6_155;
	setp.lt.f64 	%p50, %fd210, %fd209;
	mov.f64 	%fd341, %fd344;
	mov.u64 	%rd378, %rd381;
	@%p50 bra 	$L__BB6_155;
	setp.lt.s64 	%p51, %rd381, %rd243;
	selp.f64 	%fd341, %fd344, %fd208, %p51;
	min.s64 	%rd378, %rd381, %rd243;
$L__BB6_155:
	add.s64 	%rd247, %rd376, -8200;
	// begin inline asm
	ld.global.nc.u64 %rd246, [%rd247];
	// end inline asm
	add.s64 	%rd249, %rd376, -8192;
	// begin inline asm
	ld.global.nc.u64 %rd248, [%rd249];
	// end inline asm
	mov.b64 	%fd213, %rd246;
	abs.f64 	%fd214, %fd341;
	abs.f64 	%fd215, %fd213;
	setp.lt.f64 	%p52, %fd214, %fd215;
	mov.f64 	%fd342, %fd213;
	mov.u64 	%rd379, %rd248;
	@%p52 bra 	$L__BB6_158;
	setp.lt.f64 	%p53, %fd215, %fd214;
	mov.f64 	%fd342, %fd341;
	mov.u64 	%rd379, %rd378;
	@%p53 bra 	$L__BB6_158;
	setp.lt.s64 	%p54, %rd378, %rd248;
	selp.f64 	%fd342, %fd341, %fd213, %p54;
	min.s64 	%rd379, %rd378, %rd248;
$L__BB6_158:
	add.s64 	%rd251, %rd376, -4104;
	// begin inline asm
	ld.global.nc.u64 %rd250, [%rd251];
	// end inline asm
	add.s64 	%rd253, %rd376, -4096;
	// begin inline asm
	ld.global.nc.u64 %rd252, [%rd253];
	// end inline asm
	mov.b64 	%fd218, %rd250;
	abs.f64 	%fd219, %fd342;
	abs.f64 	%fd220, %fd218;
	setp.lt.f64 	%p55, %fd219, %fd220;
	mov.f64 	%fd343, %fd218;
	mov.u64 	%rd380, %rd252;
	@%p55 bra 	$L__BB6_161;
	setp.lt.f64 	%p56, %fd220, %fd219;
	mov.f64 	%fd343, %fd342;
	mov.u64 	%rd380, %rd379;
	@%p56 bra 	$L__BB6_161;
	setp.lt.s64 	%p57, %rd379, %rd252;
	selp.f64 	%fd343, %fd342, %fd218, %p57;
	min.s64 	%rd380, %rd379, %rd252;
$L__BB6_161:
	add.s64 	%rd255, %rd376, -8;
	// begin inline asm
	ld.global.nc.u64 %rd254, [%rd255];
	// end inline asm
	// begin inline asm
	ld.global.nc.u64 %rd256, [%rd376];
	// end inline asm
	mov.b64 	%fd223, %rd254;
	abs.f64 	%fd224, %fd343;
	abs.f64 	%fd225, %fd223;
	setp.lt.f64 	%p58, %fd224, %fd225;
	mov.f64 	%fd344, %fd223;
	mov.u64 	%rd381, %rd256;
	@%p58 bra 	$L__BB6_164;
	setp.lt.f64 	%p59, %fd225, %fd224;
	mov.f64 	%fd344, %fd343;
	mov.u64 	%rd381, %rd380;
	@%p59 bra 	$L__BB6_164;
	setp.lt.s64 	%p60, %rd380, %rd256;
	selp.f64 	%fd344, %fd343, %fd223, %p60;
	min.s64 	%rd381, %rd380, %rd256;
$L__BB6_164:
	add.s32 	%r387, %r387, 1024;
	add.s64 	%rd376, %rd376, 16384;
	add.s32 	%r388, %r388, 1024;
	setp.lt.s32 	%p61, %r387, %r20;
	@%p61 bra 	$L__BB6_152;
$L__BB6_165:
	// begin inline asm
	mov.u32 %r48, %laneid;
	// end inline asm
	mov.b64 	%rd258, %fd344;
	mov.b64 	{%r50, %r55}, %rd258;
	mov.b32 	%r66, 1;
	mov.b32 	%r67, 31;
	mov.b32 	%r68, -1;
	// begin inline asm
	shfl.sync.down.b32 %r49, %r50, %r66, %r67, %r68;
	// end inline asm
	// begin inline asm
	shfl.sync.down.b32 %r54, %r55, %r66, %r67, %r68;
	// end inline asm
	mov.b64 	%rd259, {%r49, %r54};
	mov.b64 	%fd229, %rd259;
	mov.b64 	{%r60, %r65}, %rd381;
	// begin inline asm
	shfl.sync.down.b32 %r59, %r60, %r66, %r67, %r68;
	// end inline asm
	// begin inline asm
	shfl.sync.down.b32 %r64, %r65, %r66, %r67, %r68;
	// end inline asm
	mov.b64 	%rd150, {%r59, %r64};
	setp.gt.s32 	%p62, %r48, 30;
	mov.f64 	%fd346, %fd344;
	mov.u64 	%rd383, %rd381;
	@%p62 bra 	$L__BB6_169;
	abs.f64 	%fd230, %fd344;
	abs.f64 	%fd231, %fd229;
	setp.lt.f64 	%p63, %fd230, %fd231;
	mov.f64 	%fd346, %fd229;
	mov.u64 	%rd383, %rd150;
	@%p63 bra 	$L__BB6_169;
	setp.lt.f64 	%p64, %fd231, %fd230;
	mov.f64 	%fd346, %fd344;
	mov.u64 	%rd383, %rd381;
	@%p64 bra 	$L__BB6_169;
	setp.lt.s64 	%p65, %rd381, %rd150;
	selp.f64 	%fd346, %fd344, %fd229, %p65;
	min.s64 	%rd383, %rd381, %rd150;
$L__BB6_169:
	mov.b64 	%rd260, %fd346;
	mov.b64 	{%r70, %r75}, %rd260;
	mov.b32 	%r86, 2;
	mov.b32 	%r87, 31;
	mov.b32 	%r88, -1;
	// begin inline asm
	shfl.sync.down.b32 %r69, %r70, %r86, %r87, %r88;
	// end inline asm
	// begin inline asm
	shfl.sync.down.b32 %r74, %r75, %r86, %r87, %r88;
	// end inline asm
	mov.b64 	%rd261, {%r69, %r74};
	mov.b64 	%fd234, %rd261;
	mov.b64 	{%r80, %r85}, %rd383;
	// begin inline asm
	shfl.sync.down.b32 %r79, %r80, %r86, %r87, %r88;
	// end inline asm
	// begin inline asm
	shfl.sync.down.b32 %r84, %r85, %r86, %r87, %r88;
	// end inline asm
	mov.b64 	%rd153, {%r79, %r84};
	setp.gt.s32 	%p66, %r48, 29;
	mov.f64 	%fd347, %fd346;
	mov.u64 	%rd384, %rd383;
	@%p66 bra 	$L__BB6_173;
	abs.f64 	%fd235, %fd346;
	abs.f64 	%fd236, %fd234;
	setp.lt.f64 	%p67, %fd235, %fd236;
	mov.f64 	%fd347, %fd234;
	mov.u64 	%rd384, %rd153;
	@%p67 bra 	$L__BB6_173;
	setp.lt.f64 	%p68, %fd236, %fd235;
	mov.f64 	%fd347, %fd346;
	mov.u64 	%rd384, %rd383;
	@%p68 bra 	$L__BB6_173;
	setp.lt.s64 	%p69, %rd383, %rd153;
	selp.f64 	%fd347, %fd346, %fd234, %p69;
	min.s64 	%rd384, %rd383, %rd153;
$L__BB6_173:
	mov.b64 	%rd262, %fd347;
	mov.b64 	{%r90, %r95}, %rd262;
	mov.b32 	%r106, 4;
	mov.b32 	%r107, 31;
	mov.b32 	%r108, -1;
	// begin inline asm
	shfl.sync.down.b32 %r89, %r90, %r106, %r107, %r108;
	// end inline asm
	// begin inline asm
	shfl.sync.down.b32 %r94, %r95, %r106, %r107, %r108;
	// end inline asm
	mov.b64 	%rd263, {%r89, %r94};
	mov.b64 	%fd239, %rd263;
	mov.b64 	{%r100, %r105}, %rd384;
	// begin inline asm
	shfl.sync.down.b32 %r99, %r100, %r106, %r107, %r108;
	// end inline asm
	// begin inline asm
	shfl.sync.down.b32 %r104, %r105, %r106, %r107, %r108;
	// end inline asm
	mov.b64 	%rd156, {%r99, %r104};
	setp.gt.s32 	%p70, %r48, 27;
	mov.f64 	%fd348, %fd347;
	mov.u64 	%rd385, %rd384;
	@%p70 bra 	$L__BB6_177;
	abs.f64 	%fd240, %fd347;
	abs.f64 	%fd241, %fd239;
	setp.lt.f64 	%p71, %fd240, %fd241;
	mov.f64 	%fd348, %fd239;
	mov.u64 	%rd385, %rd156;
	@%p71 bra 	$L__BB6_177;
	setp.lt.f64 	%p72, %fd241, %fd240;
	mov.f64 	%fd348, %fd347;
	mov.u64 	%rd385, %rd384;
	@%p72 bra 	$L__BB6_177;
	setp.lt.s64 	%p73, %rd384, %rd156;
	selp.f64 	%fd348, %fd347, %fd239, %p73;
	min.s64 	%rd385, %rd384, %rd156;
$L__BB6_177:
	mov.b64 	%rd264, %fd348;
	mov.b64 	{%r110, %r115}, %rd264;
	mov.b32 	%r126, 8;
	mov.b32 	%r127, 31;
	mov.b32 	%r128, -1;
	// begin inline asm
	shfl.sync.down.b32 %r109, %r110, %r126, %r127, %r128;
	// end inline asm
	// begin inline asm
	shfl.sync.down.b32 %r114, %r115, %r126, %r127, %r128;
	// end inline asm
	mov.b64 	%rd265, {%r109, %r114};
	mov.b64 	%fd244, %rd265;
	mov.b64 	{%r120, %r125}, %rd385;
	// begin inline asm
	shfl.sync.down.b32 %r119, %r120, %r126, %r127, %r128;
	// end inline asm
	// begin inline asm
	shfl.sync.down.b32 %r124, %r125, %r126, %r127, %r128;
	// end inline asm
	mov.b64 	%rd159, {%r119, %r124};
	setp.gt.s32 	%p74, %r48, 23;
	mov.f64 	%fd349, %fd348;
	mov.u64 	%rd386, %rd385;
	@%p74 bra 	$L__BB6_181;
	abs.f64 	%fd245, %fd348;
	abs.f64 	%fd246, %fd244;
	setp.lt.f64 	%p75, %fd245, %fd246;
	mov.f64 	%fd349, %fd244;
	mov.u64 	%rd386, %rd159;
	@%p75 bra 	$L__BB6_181;
	setp.lt.f64 	%p76, %fd246, %fd245;
	mov.f64 	%fd349, %fd348;
	mov.u64 	%rd386, %rd385;
	@%p76 bra 	$L__BB6_181;
	setp.lt.s64 	%p77, %rd385, %rd159;
	selp.f64 	%fd349, %fd348, %fd244, %p77;
	min.s64 	%rd386, %rd385, %rd159;
$L__BB6_181:
	mov.b64 	%rd266, %fd349;
	mov.b64 	{%r130, %r135}, %rd266;
	mov.b32 	%r146, 16;
	mov.b32 	%r147, 31;
	mov.b32 	%r148, -1;
	// begin inline asm
	shfl.sync.down.b32 %r129, %r130, %r146, %r147, %r148;
	// end inline asm
	// begin inline asm
	shfl.sync.down.b32 %r134, %r135, %r146, %r147, %r148;
	// end inline asm
	mov.b64 	%rd267, {%r129, %r134};
	mov.b64 	%fd249, %rd267;
	mov.b64 	{%r140, %r145}, %rd386;
	// begin inline asm
	shfl.sync.down.b32 %r139, %r140, %r146, %r147, %r148;
	// end inline asm
	// begin inline asm
	shfl.sync.down.b32 %r144, %r145, %r146, %r147, %r148;
	// end inline asm
	mov.b64 	%rd162, {%r139, %r144};
	setp.gt.s32 	%p78, %r48, 15;
	mov.f64 	%fd357, %fd349;
	mov.u64 	%rd394, %rd386;
	@%p78 bra 	$L__BB6_185;
	abs.f64 	%fd250, %fd349;
	abs.f64 	%fd251, %fd249;
	setp.lt.f64 	%p79, %fd250, %fd251;
	mov.f64 	%fd357, %fd249;
	mov.u64 	%rd394, %rd162;
	@%p79 bra 	$L__BB6_185;
	setp.lt.f64 	%p80, %fd251, %fd250;
	mov.f64 	%fd357, %fd349;
	mov.u64 	%rd394, %rd386;
	@%p80 bra 	$L__BB6_185;
	setp.lt.s64 	%p81, %rd386, %rd162;
	selp.f64 	%fd357, %fd349, %fd249, %p81;
	min.s64 	%rd394, %rd386, %rd162;
$L__BB6_185:
	setp.ne.s32 	%p82, %r48, 0;
	@%p82 bra 	$L__BB6_187;
	shr.u32 	%r149, %r16, 1;
	and.b32  	%r150, %r149, 496;
	mov.u32 	%r151, _ZN6thrust24THRUST_300001_SM_1000_NS8cuda_cub4core6detail5shmemE;
	add.s32 	%r152, %r151, %r150;
	st.shared.f64 	[%r152+8], %fd357;
	st.shared.u64 	[%r152+16], %rd394;
$L__BB6_187:
	bar.sync 	0;
	setp.ne.s32 	%p83, %r16, 0;
	@%p83 bra 	$L__BB6_209;
	ld.shared.f64 	%fd254, [_ZN6thrust24THRUST_300001_SM_1000_NS8cuda_cub4core6detail5shmemE+24];
	ld.shared.u64 	%rd165, [_ZN6thrust24THRUST_300001_SM_1000_NS8cuda_cub4core6detail5shmemE+32];
	abs.f64 	%fd255, %fd357;
	abs.f64 	%fd256, %fd254;
	setp.lt.f64 	%p84, %fd255, %fd256;
	mov.f64 	%fd351, %fd254;
	mov.u64 	%rd388, %rd165;
	@%p84 bra 	$L__BB6_191;
	setp.lt.f64 	%p85, %fd256, %fd255;
	mov.f64 	%fd351, %fd357;
	mov.u64 	%rd388, %rd394;
	@%p85 bra 	$L__BB6_191;
	setp.lt.s64 	%p86, %rd394, %rd165;
	selp.f64 	%fd351, %fd357, %fd254, %p86;
	min.s64 	%rd388, %rd394, %rd165;
$L__BB6_191:
	ld.shared.f64 	%fd259, [_ZN6thrust24THRUST_300001_SM_1000_NS8cuda_cub4core6detail5shmemE+40];
	ld.shared.u64 	%rd168, [_ZN6thrust24THRUST_300001_SM_1000_NS8cuda_cub4core6detail5shmemE+48];
	abs.f64 	%fd260, %fd351;
	abs.f64 	%fd261, %fd259;
	setp.lt.f64 	%p87, %fd260, %fd261;
	mov.f64 	%fd352, %fd259;
	mov.u64 	%rd389, %rd168;
	@%p87 bra 	$L__BB6_194;
	setp.lt.f64 	%p88, %fd261, %fd260;
	mov.f64 	%fd352, %fd351;
	mov.u64 	%rd389, %rd388;
	@%p88 bra 	$L__BB6_194;
	setp.lt.s64 	%p89, %rd388, %rd168;
	selp.f64 	%fd352, %fd351, %fd259, %p89;
	min.s64 	%rd389, %rd388, %rd168;
$L__BB6_194:
	ld.shared.f64 	%fd264, [_ZN6thrust24THRUST_300001_SM_1000_NS8cuda_cub4core6detail5shmemE+56];
	ld.shared.u64 	%rd171, [_ZN6thrust24THRUST_300001_SM_1000_NS8cuda_cub4core6detail5shmemE+64];
	abs.f64 	%fd265, %fd352;
	abs.f64 	%fd266, %fd264;
	setp.lt.f64 	%p90, %fd265, %fd266;
	mov.f64 	%fd353, %fd264;
	mov.u64 	%rd390, %rd171;
	@%p90 bra 	$L__BB6_197;
	setp.lt.f64 	%p91, %fd266, %fd265;
	mov.f64 	%fd353, %fd352;
	mov.u64 	%rd390, %rd389;
	@%p91 bra 	$L__BB6_197;
	setp.lt.s64 	%p92, %rd389, %rd171;
	selp.f64 	%fd353, %fd352, %fd264, %p92;
	min.s64 	%rd390, %rd389, %rd171;
$L__BB6_197:
	ld.shared.f64 	%fd269, [_ZN6thrust24THRUST_300001_SM_1000_NS8cuda_cub4core6detail5shmemE+72];
	ld.shared.u64 	%rd174, [_ZN6thrust24THRUST_300001_SM_1000_NS8cuda_cub4core6detail5shmemE+80];
	abs.f64 	%fd270, %fd353;
	abs.f64 	%fd271, %fd269;
	setp.lt.f64 	%p93, %fd270, %fd271;
	mov.f64 	%fd354, %fd269;
	mov.u64 	%rd391, %rd174;
	@%p93 bra 	$L__BB6_200;
	setp.lt.f64 	%p94, %fd271, %fd270;
	mov.f64 	%fd354, %fd353;
	mov.u64 	%rd391, %rd390;
	@%p94 bra 	$L__BB6_200;
	setp.lt.s64 	%p95, %rd390, %rd174;
	selp.f64 	%fd354, %fd353, %fd269, %p95;
	min.s64 	%rd391, %rd390, %rd174;
$L__BB6_200:
	ld.shared.f64 	%fd274, [_ZN6thrust24THRUST_300001_SM_1000_NS8cuda_cub4core6detail5shmemE+88];
	ld.shared.u64 	%rd177, [_ZN6thrust24THRUST_300001_SM_1000_NS8cuda_cub4core6detail5shmemE+96];
	abs.f64 	%fd275, %fd354;
	abs.f64 	%fd276, %fd274;
	setp.lt.f64 	%p96, %fd275, %fd276;
	mov.f64 	%fd355, %fd274;
	mov.u64 	%rd392, %rd177;
	@%p96 bra 	$L__BB6_203;
	setp.lt.f64 	%p97, %fd276, %fd275;
	mov.f64 	%fd355, %fd354;
	mov.u64 	%rd392, %rd391;
	@%p97 bra 	$L__BB6_203;
	setp.lt.s64 	%p98, %rd391, %rd177;
	selp.f64 	%fd355, %fd354, %fd274, %p98;
	min.s64 	%rd392, %rd391, %rd177;
$L__BB6_203:
	ld.shared.f64 	%fd279, [_ZN6thrust24THRUST_300001_SM_1000_NS8cuda_cub4core6detail5shmemE+104];
	ld.shared.u64 	%rd180, [_ZN6thrust24THRUST_300001_SM_1000_NS8cuda_cub4core6detail5shmemE+112];
	abs.f64 	%fd280, %fd355;
	abs.f64 	%fd281, %fd279;
	setp.lt.f64 	%p99, %fd280, %fd281;
	mov.f64 	%fd356, %fd279;
	mov.u64 	%rd393, %rd180;
	@%p99 bra 	$L__BB6_206;
	setp.lt.f64 	%p100, %fd281, %fd280;
	mov.f64 	%fd356, %fd355;
	mov.u64 	%rd393, %rd392;
	@%p100 bra 	$L__BB6_206;
	setp.lt.s64 	%p101, %rd392, %rd180;
	selp.f64 	%fd356, %fd355, %fd279, %p101;
	min.s64 	%rd393, %rd392, %rd180;
$L__BB6_206:
	ld.shared.f64 	%fd284, [_ZN6thrust24THRUST_300001_SM_1000_NS8cuda_cub4core6detail5shmemE+120];
	ld.shared.u64 	%rd183, [_ZN6thrust24THRUST_300001_SM_1000_NS8cuda_cub4core6detail5shmemE+128];
	abs.f64 	%fd285, %fd356;
	abs.f64 	%fd286, %fd284;
	setp.lt.f64 	%p102, %fd285, %fd286;
	mov.u64 	%rd394, %rd183;
	mov.f64 	%fd357, %fd284;
	@%p102 bra 	$L__BB6_209;
	setp.lt.f64 	%p103, %fd286, %fd285;
	mov.u64 	%rd394, %rd393;
	mov.f64 	%fd357, %fd356;
	@%p103 bra 	$L__BB6_209;
	setp.lt.s64 	%p104, %rd393, %rd183;
	selp.f64 	%fd357, %fd356, %fd284, %p104;
	min.s64 	%rd394, %rd393, %rd183;
$L__BB6_209:
	mov.u32 	%r376, %tid.x;
	setp.ne.s32 	%p221, %r376, 0;
	@%p221 bra 	$L__BB6_211;
	ld.param.u64 	%rd326, [_ZN6thrust24THRUST_300001_SM_1000_NS8cuda_cub4core6detail13_kernel_agentINS1_8__reduce11ReduceAgentIPN4cuda3std3__45tupleIJdlEEESC_SB_iNS1_9__extrema9arg_max_fIdl10comparisonEEEEJSC_SC_iSG_EEEvDpT0__param_1];
	cvta.to.global.u64 	%rd317, %rd326;
	st.global.f64 	[%rd317], %fd357;
	st.global.u64 	[%rd317+8], %rd394;
$L__BB6_211:
	ret;

}
	// .globl	_ZN6thrust24THRUST_300001_SM_1000_NS8cuda_cub4core6detail13_kernel_agentINS1_8__reduce11ReduceAgentINS0_12zip_iteratorIN4cuda3std3__45tupleIJNS0_10device_ptrIdEENS0_17counting_iteratorIlNS0_11use_defaultESF_SF_EEEEEEEPNSB_IJdlEEESJ_lNS1_9__extrema9arg_max_fIdl10comparisonEEEEJSI_SK_lSO_EEEvDpT0_
.visible .entry _ZN6thrust24THRUST_300001_SM_1000_NS8cuda_cub4core6detail13_kernel_agentINS1_8__reduce11ReduceAgentINS0_12zip_iteratorIN4cuda3std3__45tupleIJNS0_10device_ptrIdEENS0_17counting_iteratorIlNS0_11use_defaultESF_SF_EEEEEEEPNSB_IJdlEEESJ_lNS1_9__extrema9arg_max_fIdl10comparisonEEEEJSI_SK_lSO_EEEvDpT0_(
	.param .align 8 .b8 _ZN6thrust24THRUST_300001_SM_1000_NS8cuda_cub4core6detail13_kernel_agentINS1_8__reduce11ReduceAgentINS0_12zip_iteratorIN4cuda3std3__45tupleIJNS0_10device_ptrIdEENS0_17counting_iteratorIlNS0_11use_defaultESF_SF_EEEEEEEPNSB_IJdlEEESJ_lNS1_9__extrema9arg_max_fIdl10comparisonEEEEJSI_SK_lSO_EEEvDpT0__param_0[16],
	.param .u64 .ptr .align 1 _ZN6thrust24THRUST_300001_SM_1000_NS8cuda_cub4core6detail13_kernel_agentINS1_8__reduce11ReduceAgentINS0_12zip_iteratorIN4cuda3std3__45tupleIJNS0_10device_ptrIdEENS0_17counting_iteratorIlNS0_11use_defaultESF_SF_EEEEEEEPNSB_IJdlEEESJ_lNS1_9__extrema9arg_max_fIdl10comparisonEEEEJSI_SK_lSO_EEEvDpT0__param_1,
	.param .u64 _ZN6thrust24THRUST_300001_SM_1000_NS8cuda_cub4core6detail13_kernel_agentINS1_8__reduce11ReduceAgentINS0_12zip_iteratorIN4cuda3std3__45tupleIJNS0_10device_ptrIdEENS0_17counting_iteratorIlNS0_11use_defaultESF_SF_EEEEEEEPNSB_IJdlEEESJ_lNS1_9__extrema9arg_max_fIdl10comparisonEEEEJSI_SK_lSO_EEEvDpT0__param_2,
	.param .align 1 .b8 _ZN6thrust24THRUST_300001_SM_1000_NS8cuda_cub4core6detail13_kernel_agentINS1_8__reduce11ReduceAgentINS0_12zip_iteratorIN4cuda3std3__45tupleIJNS0_10device_ptrIdEENS0_17counting_iteratorIlNS0_11use_defaultESF_SF_EEEEEEEPNSB_IJdlEEESJ_lNS1_9__extrema9arg_max_fIdl10comparisonEEEEJSI_SK_lSO_EEEvDpT0__param_3[1]
)
.maxntid 256
{
	.reg .pred 	%p<213>;
	.reg .b32 	%r<391>;
	.reg .b64 	%rd<341>;
	.reg .b64 	%fd<352>;

	ld.param.u64 	%rd192, [_ZN6thrust24THRUST_300001_SM_1000_NS8cuda_cub4core6detail13_kernel_agentINS1_8__reduce11ReduceAgentINS0_12zip_iteratorIN4cuda3std3__45tupleIJNS0_10device_ptrIdEENS0_17counting_iteratorIlNS0_11use_defaultESF_SF_EEEEEEEPNSB_IJdlEEESJ_lNS1_9__extrema9arg_max_fIdl10comparisonEEEEJSI_SK_lSO_EEEvDpT0__param_0+8];
	ld.param.u64 	%rd191, [_ZN6thrust24THRUST_300001_SM_1000_NS8cuda_cub4core6detail13_kernel_agentINS1_8__reduce11ReduceAgentINS0_12zip_iteratorIN4cuda3std3__45tupleIJNS0_10device_ptrIdEENS0_17counting_iteratorIlNS0_11use_defaultESF_SF_EEEEEEEPNSB_IJdlEEESJ_lNS1_9__extrema9arg_max_fIdl10comparisonEEEEJSI_SK_lSO_EEEvDpT0__param_0];
	ld.param.u64 	%rd194, [_ZN6thrust24THRUST_300001_SM_1000_NS8cuda_cub4core6detail13_kernel_agentINS1_8__reduce11ReduceAgentINS0_12zip_iteratorIN4cuda3std3__45tupleIJNS0_10device_ptrIdEENS0_17counting_iteratorIlNS0_11use_defaultESF_SF_EEEEEEEPNSB_IJdlEEESJ_lNS1_9__extrema9arg_max_fIdl10comparisonEEEEJSI_SK_lSO_EEEvDpT0__param_2];
	setp.eq.s64 	%p1, %rd194, 0;
	@%p1 bra 	$L__BB7_206;
	cvta.to.global.u64 	%rd1, %rd191;
	setp.gt.s64 	%p2, %rd194, 1279;
	@%p2 bra 	$L__BB7_122;
	cvt.u32.u64 	%r1, %rd194;
	mov.u32 	%r2, %tid.x;
	setp.ge.s32 	%p96, %r2, %r1;
	mov.f64 	%fd298, 0d0000000000000000;
	mov.b64 	%rd283, 0;
	mov.u32 	%r385, %r2;
	@%p96 bra 	$L__BB7_4;
	cvt.u64.u32 	%rd239, %r2;
	mul.wide.u32 	%rd240, %r2, 8;
	add.s64 	%rd241, %rd1, %rd240;
	add.s64 	%rd283, %rd192, %rd239;
	ld.global.f64 	%fd298, [%rd241];
	add.s32 	%r385, %r2, 256;
$L__BB7_4:
	setp.ge.s32 	%p97, %r385, %r1;
	@%p97 bra 	$L__BB7_26;
	not.b32 	%r154, %r385;
	add.s32 	%r5, %r154, %r1;
	and.b32  	%r155, %r5, 768;
	setp.eq.s32 	%p98, %r155, 768;
	@%p98 bra 	$L__BB7_11;
	cvt.u64.u32 	%rd243, %r385;
	add.s64 	%rd274, %rd192, %rd243;
	mul.wide.u32 	%rd244, %r385, 8;
	add.s64 	%rd273, %rd1, %rd244;
	shr.u32 	%r156, %r5, 8;
	add.s32 	%r157, %r156, 1;
	and.b32  	%r158, %r157, 3;
	neg.s32 	%r383, %r158;
$L__BB7_7:
	.pragma "nounroll";
	mov.u64 	%rd9, %rd283;
	mov.f64 	%fd3, %fd298;
	ld.global.f64 	%fd4, [%rd273];
	abs.f64 	%fd5, %fd3;
	abs.f64 	%fd6, %fd4;
	setp.lt.f64 	%p99, %fd5, %fd6;
	mov.u64 	%rd283, %rd274;
	mov.f64 	%fd298, %fd4;
	@%p99 bra 	$L__BB7_10;
	setp.lt.f64 	%p100, %fd6, %fd5;
	mov.u64 	%rd283, %rd9;
	mov.f64 	%fd298, %fd3;
	@%p100 bra 	$L__BB7_10;
	setp.lt.s64 	%p101, %rd9, %rd274;
	min.s64 	%rd283, %rd9, %rd274;
	selp.f64 	%fd298, %fd3, %fd4, %p101;
$L__BB7_10:
	add.s32 	%r385, %r385, 256;
	add.s64 	%rd274, %rd274, 256;
	add.s64 	%rd273, %rd273, 2048;
	add.s32 	%r383, %r383, 1;
	setp.ne.s32 	%p102, %r383, 0;
	@%p102 bra 	$L__BB7_7;
$L__BB7_11:
	setp.lt.u32 	%p103, %r5, 768;
	@%p103 bra 	$L__BB7_26;
	add.s32 	%r386, %r385, 512;
$L__BB7_13:
	mov.u32 	%r13, %r386;
	add.s32 	%r159, %r13, -512;
	cvt.s64.s32 	%rd245, %r159;
	mul.wide.s32 	%rd246, %r159, 8;
	add.s64 	%rd17, %rd1, %rd246;
	add.s64 	%rd18, %rd192, %rd245;
	ld.global.f64 	%fd12, [%rd17];
	abs.f64 	%fd13, %fd298;
	abs.f64 	%fd14, %fd12;
	setp.lt.f64 	%p104, %fd13, %fd14;
	mov.u64 	%rd280, %rd18;
	mov.f64 	%fd295, %fd12;
	@%p104 bra 	$L__BB7_16;
	setp.lt.f64 	%p105, %fd14, %fd13;
	mov.u64 	%rd280, %rd283;
	mov.f64 	%fd295, %fd298;
	@%p105 bra 	$L__BB7_16;
	setp.lt.s64 	%p106, %rd283, %rd18;
	min.s64 	%rd280, %rd283, %rd18;
	selp.f64 	%fd295, %fd298, %fd12, %p106;
$L__BB7_16:
	add.s32 	%r160, %r13, -256;
	cvt.s64.s32 	%rd247, %r160;
	add.s64 	%rd21, %rd192, %rd247;
	ld.global.f64 	%fd17, [%rd17+2048];
	abs.f64 	%fd18, %fd295;
	abs.f64 	%fd19, %fd17;
	setp.lt.f64 	%p107, %fd18, %fd19;
	mov.u64 	%rd281, %rd21;
	mov.f64 	%fd296, %fd17;
	@%p107 bra 	$L__BB7_19;
	setp.lt.f64 	%p108, %fd19, %fd18;
	mov.u64 	%rd281, %rd280;
	mov.f64 	%fd296, %fd295;
	@%p108 bra 	$L__BB7_19;
	setp.lt.s64 	%p109, %rd280, %rd21;
	min.s64 	%rd281, %rd280, %rd21;
	selp.f64 	%fd296, %fd295, %fd17, %p109;
$L__BB7_19:
	cvt.s64.s32 	%rd248, %r13;
	add.s64 	%rd24, %rd192, %rd248;
	ld.global.f64 	%fd22, [%rd17+4096];
	abs.f64 	%fd23, %fd296;
	abs.f64 	%fd24, %fd22;
	setp.lt.f64 	%p110, %fd23, %fd24;
	mov.u64 	%rd282, %rd24;
	mov.f64 	%fd297, %fd22;
	@%p110 bra 	$L__BB7_22;
	setp.lt.f64 	%p111, %fd24, %fd23;
	mov.u64 	%rd282, %rd281;
	mov.f64 	%fd297, %fd296;
	@%p111 bra 	$L__BB7_22;
	setp.lt.s64 	%p112, %rd281, %rd24;
	min.s64 	%rd282, %rd281, %rd24;
	selp.f64 	%fd297, %fd296, %fd22, %p112;
$L__BB7_22:
	add.s32 	%r161, %r13, 256;
	cvt.s64.s32 	%rd249, %r161;
	add.s64 	%rd27, %rd192, %rd249;
	ld.global.f64 	%fd27, [%rd17+6144];
	abs.f64 	%fd28, %fd297;
	abs.f64 	%fd29, %fd27;
	setp.lt.f64 	%p113, %fd28, %fd29;
	mov.u64 	%rd283, %rd27;
	mov.f64 	%fd298, %fd27;
	@%p113 bra 	$L__BB7_25;
	setp.lt.f64 	%p114, %fd29, %fd28;
	mov.u64 	%rd283, %rd282;
	mov.f64 	%fd298, %fd297;
	@%p114 bra 	$L__BB7_25;
	setp.lt.s64 	%p115, %rd282, %rd27;
	min.s64 	%rd283, %rd282, %rd27;
	selp.f64 	%fd298, %fd297, %fd27, %p115;
$L__BB7_25:
	add.s32 	%r386, %r13, 1024;
	add.s32 	%r162, %r13, 512;
	setp.lt.s32 	%p116, %r162, %r1;
	@%p116 bra 	$L__BB7_13;
$L__BB7_26:
	setp.lt.s32 	%p117, %r1, 256;
	@%p117 bra 	$L__BB7_71;
	// begin inline asm
	mov.u32 %r276, %laneid;
	// end inline asm
	mov.b64 	%rd260, %fd298;
	mov.b64 	{%r278, %r283}, %rd260;
	mov.b32 	%r294, 1;
	mov.b32 	%r295, 31;
	mov.b32 	%r296, -1;
	// begin inline asm
	shfl.sync.down.b32 %r277, %r278, %r294, %r295, %r296;
	// end inline asm
	// begin inline asm
	shfl.sync.down.b32 %r282, %r283, %r294, %r295, %r296;
	// end inline asm
	mov.b64 	%rd261, {%r277, %r282};
	mov.b64 	%fd33, %rd261;
	mov.b64 	{%r288, %r293}, %rd283;
	// begin inline asm
	shfl.sync.down.b32 %r287, %r288, %r294, %r295, %r296;
	// end inline asm
	// begin inline asm
	shfl.sync.down.b32 %r292, %r293, %r294, %r295, %r296;
	// end inline asm
	mov.b64 	%rd31, {%r287, %r292};
	setp.gt.s32 	%p169, %r276, 30;
	mov.u64 	%rd285, %rd283;
	mov.f64 	%fd300, %fd298;
	@%p169 bra 	$L__BB7_31;
	abs.f64 	%fd34, %fd298;
	abs.f64 	%fd35, %fd33;
	setp.lt.f64 	%p170, %fd34, %fd35;
	mov.u64 	%rd285, %rd31;
	mov.f64 	%fd300, %fd33;
	@%p170 bra 	$L__BB7_31;
	setp.lt.f64 	%p171, %fd35, %fd34;
	mov.u64 	%rd285, %rd283;
	mov.f64 	%fd300, %fd298;
	@%p171 bra 	$L__BB7_31;
	setp.lt.s64 	%p172, %rd283, %rd31;
	min.s64 	%rd285, %rd283, %rd31;
	selp.f64 	%fd300, %fd298, %fd33, %p172;
$L__BB7_31:
	mov.b64 	%rd262, %fd300;
	mov.b64 	{%r298, %r303}, %rd262;
	mov.b32 	%r314, 2;
	mov.b32 	%r315, 31;
	mov.b32 	%r316, -1;
	// begin inline asm
	shfl.sync.down.b32 %r297, %r298, %r314, %r315, %r316;
	// end inline asm
	// begin inline asm
	shfl.sync.down.b32 %r302, %r303, %r314, %r315, %r316;
	// end inline asm
	mov.b64 	%rd263, {%r297, %r302};
	mov.b64 	%fd38, %rd263;
	mov.b64 	{%r308, %r313}, %rd285;
	// begin inline asm
	shfl.sync.down.b32 %r307, %r308, %r314, %r315, %r316;
	// end inline asm
	// begin inline asm
	shfl.sync.down.b32 %r312, %r313, %r314, %r315, %r316;
	// end inline asm
	mov.b64 	%rd34, {%r307, %r312};
	setp.gt.s32 	%p173, %r276, 29;
	mov.u64 	%rd286, %rd285;
	mov.f64 	%fd301, %fd300;
	@%p173 bra 	$L__BB7_35;
	abs.f64 	%fd39, %fd300;
	abs.f64 	%fd40, %fd38;
	setp.lt.f64 	%p174, %fd39, %fd40;
	mov.u64 	%rd286, %rd34;
	mov.f64 	%fd301, %fd38;
	@%p174 bra 	$L__BB7_35;
	setp.lt.f64 	%p175, %fd40, %fd39;
	mov.u64 	%rd286, %rd285;
	mov.f64 	%fd301, %fd300;
	@%p175 bra 	$L__BB7_35;
	setp.lt.s64 	%p176, %rd285, %rd34;
	min.s64 	%rd286, %rd285, %rd34;
	selp.f64 	%fd301, %fd300, %fd38, %p176;
$L__BB7_35:
	mov.b64 	%rd264, %fd301;
	mov.b64 	{%r318, %r323}, %rd264;
	mov.b32 	%r334, 4;
	mov.b32 	%r335, 31;
	mov.b32 	%r336, -1;
	// begin inline asm
	shfl.sync.down.b32 %r317, %r318, %r334, %r335, %r336;
	// end inline asm
	// begin inline asm
	shfl.sync.down.b32 %r322, %r323, %r334, %r335, %r336;
	// end inline asm
	mov.b64 	%rd265, {%r317, %r322};
	mov.b64 	%fd43, %rd265;
	mov.b64 	{%r328, %r333}, %rd286;
	// begin inline asm
	shfl.sync.down.b32 %r327, %r328, %r334, %r335, %r336;
	// end inline asm
	// begin inline asm
	shfl.sync.down.b32 %r332, %r333, %r334, %r335, %r336;
	// end inline asm
	mov.b64 	%rd37, {%r327, %r332};
	setp.gt.s32 	%p177, %r276, 27;
	mov.u64 	%rd287, %rd286;
	mov.f64 	%fd302, %fd301;
	@%p177 bra 	$L__BB7_39;
	abs.f64 	%fd44, %fd301;
	abs.f64 	%fd45, %fd43;
	setp.lt.f64 	%p178, %fd44, %fd45;
	mov.u64 	%rd287, %rd37;
	mov.f64 	%fd302, %fd43;
	@%p178 bra 	$L__BB7_39;
	setp.lt.f64 	%p179, %fd45, %fd44;
	mov.u64 	%rd287, %rd286;
	mov.f64 	%fd302, %fd301;
	@%p179 bra 	$L__BB7_39;
	setp.lt.s64 	%p180, %rd286, %rd37;
	min.s64 	%rd287, %rd286, %rd37;
	selp.f64 	%fd302, %fd301, %fd43, %p180;
$L__BB7_39:
	mov.b64 	%rd266, %fd302;
	mov.b64 	{%r338, %r343}, %rd266;
	mov.b32 	%r354, 8;
	mov.b32 	%r355, 31;
	mov.b32 	%r356, -1;
	// begin inline asm
	shfl.sync.down.b32 %r337, %r338, %r354, %r355, %r356;
	// end inline asm
	// begin inline asm
	shfl.sync.down.b32 %r342, %r343, %r354, %r355, %r356;
	// end inline asm
	mov.b64 	%rd267, {%r337, %r342};
	mov.b64 	%fd48, %rd267;
	mov.b64 	{%r348, %r353}, %rd287;
	// begin inline asm
	shfl.sync.down.b32 %r347, %r348, %r354, %r355, %r356;
	// end inline asm
	// begin inline asm
	shfl.sync.down.b32 %r352, %r353, %r354, %r355, %r356;
	// end inline asm
	mov.b64 	%rd40, {%r347, %r352};
	setp.gt.s32 	%p181, %r276, 23;
	mov.u64 	%rd288, %rd287;
	mov.f64 	%fd303, %fd302;
	@%p181 bra 	$L__BB7_43;
	abs.f64 	%fd49, %fd302;
	abs.f64 	%fd50, %fd48;
	setp.lt.f64 	%p182, %fd49, %fd50;
	mov.u64 	%rd288, %rd40;
	mov.f64 	%fd303, %fd48;
	@%p182 bra 	$L__BB7_43;
	setp.lt.f64 	%p183, %fd50, %fd49;
	mov.u64 	%rd288, %rd287;
	mov.f64 	%fd303, %fd302;
	@%p183 bra 	$L__BB7_43;
	setp.lt.s64 	%p184, %rd287, %rd40;
	min.s64 	%rd288, %rd287, %rd40;
	selp.f64 	%fd303, %fd302, %fd48, %p184;
$L__BB7_43:
	mov.b64 	%rd268, %fd303;
	mov.b64 	{%r358, %r363}, %rd268;
	mov.b32 	%r374, 16;
	mov.b32 	%r375, 31;
	mov.b32 	%r376, -1;
	// begin inline asm
	shfl.sync.down.b32 %r357, %r358, %r374, %r375, %r376;
	// end inline asm
	// begin inline asm
	shfl.sync.down.b32 %r362, %r363, %r374, %r375, %r376;
	// end inline asm
	mov.b64 	%rd269, {%r357, %r362};
	mov.b64 	%fd53, %rd269;
	mov.b64 	{%r368, %r373}, %rd288;
	// begin inline asm
	shfl.sync.down.b32 %r367, %r368, %r374, %r375, %r376;
	// end inline asm
	// begin inline asm
	shfl.sync.down.b32 %r372, %r373, %r374, %r375, %r376;
	// end inline asm
	mov.b64 	%rd43, {%r367, %r372};
	setp.gt.s32 	%p185, %r276, 15;
	mov.u64 	%rd340, %rd288;
	mov.f64 	%fd351, %fd303;
	@%p185 bra 	$L__BB7_47;
	abs.f64 	%fd54, %fd303;
	abs.f64 	%fd55, %fd53;
	setp.lt.f64 	%p186, %fd54, %fd55;
	mov.u64 	%rd340, %rd43;
	mov.f64 	%fd351, %fd53;
	@%p186 bra 	$L__BB7_47;
	setp.lt.f64 	%p187, %fd55, %fd54;
	mov.u64 	%rd340, %rd288;
	mov.f64 	%fd351, %fd303;
	@%p187 bra 	$L__BB7_47;
	setp.lt.s64 	%p188, %rd288, %rd43;
	min.s64 	%rd340, %rd288, %rd43;
	selp.f64 	%fd351, %fd303, %fd53, %p188;
$L__BB7_47:
	setp.ne.s32 	%p189, %r276, 0;
	@%p189 bra 	$L__BB7_49;
	shr.u32 	%r377, %r2, 1;
	and.b32  	%r378, %r377, 496;
	mov.u32 	%r379, _ZN6thrust24THRUST_300001_SM_1000_NS8cuda_cub4core6detail5shmemE;
	add.s32 	%r380, %r379, %r378;
	st.shared.f64 	[%r380+8], %fd351;
	st.shared.u64 	[%r380+16], %rd340;
$L__BB7_49:
	bar.sync 	0;
	setp.ne.s32 	%p190, %r2, 0;
	@%p190 bra 	$L__BB7_204;
	ld.shared.f64 	%fd58, [_ZN6thrust24THRUST_300001_SM_1000_NS8cuda_cub4core6detail5shmemE+24];
	ld.shared.u64 	%rd46, [_ZN6thrust24THRUST_300001_SM_1000_NS8cuda_cub4core6detail5shmemE+32];
	abs.f64 	%fd59, %fd351;
	abs.f64 	%fd60, %fd58;
	setp.lt.f64 	%p191, %fd59, %fd60;
	mov.u64 	%rd290, %rd46;
	mov.f64 	%fd305, %fd58;
	@%p191 bra 	$L__BB7_53;
	setp.lt.f64 	%p192, %fd60, %fd59;
	mov.u64 	%rd290, %rd340;
	mov.f64 	%fd305, %fd351;
	@%p192 bra 	$L__BB7_53;
	setp.lt.s64 	%p193, %rd340, %rd46;
	min.s64 	%rd290, %rd340, %rd46;
	selp.f64 	%fd305, %fd351, %fd58, %p193;
$L__BB7_53:
	ld.shared.f64 	%fd63, [_ZN6thrust24THRUST_300001_SM_1000_NS8cuda_cub4core6detail5shmemE+40];
	ld.shared.u64 	%rd49, [_ZN6thrust24THRUST_300001_SM_1000_NS8cuda_cub4core6detail5shmemE+48];
	abs.f64 	%fd64, %fd305;
	abs.f64 	%fd65, %fd63;
	setp.lt.f64 	%p194, %fd64, %fd65;
	mov.u64 	%rd291, %rd49;
	mov.f64 	%fd306, %fd63;
	@%p194 bra 	$L__BB7_56;
	setp.lt.f64 	%p195, %fd65, %fd64;
	mov.u64 	%rd291, %rd290;
	mov.f64 	%fd306, %fd305;
	@%p195 bra 	$L__BB7_56;
	setp.lt.s64 	%p196, %rd290, %rd49;
	min.s64 	%rd291, %rd290, %rd49;
	selp.f64 	%fd306, %fd305, %fd63, %p196;
$L__BB7_56:
	ld.shared.f64 	%fd68, [_ZN6thrust24THRUST_300001_SM_1000_NS8cuda_cub4core6detail5shmemE+56];
	ld.shared.u64 	%rd52, [_ZN6thrust24THRUST_300001_SM_1000_NS8cuda_cub4core6detail5shmemE+64];
	abs.f64 	%fd69, %fd306;
	abs.f64 	%fd70, %fd68;
	setp.lt.f64 	%p197, %fd69, %fd70;
	mov.u64 	%rd292, %rd52;
	mov.f64 	%fd307, %fd68;
	@%p197 bra 	$L__BB7_59;
	setp.lt.f64 	%p198, %fd70, %fd69;
	mov.u64 	%rd292, %rd291;
	mov.f64 	%fd307, %fd306;
	@%p198 bra 	$L__BB7_59;
	setp.lt.s64 	%p199, %rd291, %rd52;
	min.s64 	%rd292, %rd291, %rd52;
	selp.f64 	%fd307, %fd306, %fd68, %p199;
$L__BB7_59:
	ld.shared.f64 	%fd73, [_ZN6thrust24THRUST_300001_SM_1000_NS8cuda_cub4core6detail5shmemE+72];
	ld.shared.u64 	%rd55, [_ZN6thrust24THRUST_300001_SM_1000_NS8cuda_cub4core6detail5shmemE+80];
	abs.f64 	%fd74, %fd307;
	abs.f64 	%fd75, %fd73;
	setp.lt.f64 	%p200, %fd74, %fd75;
	mov.u64 	%rd293, %rd55;
	mov.f64 	%fd308, %fd73;
	@%p200 bra 	$L__BB7_62;
	setp.lt.f64 	%p201, %fd75, %fd74;
	mov.u64 	%rd293, %rd292;
	mov.f64 	%fd308, %fd307;
	@%p201 bra 	$L__BB7_62;
	setp.lt.s64 	%p202, %rd292, %rd55;
	min.s64 	%rd293, %rd292, %rd55;
	selp.f64 	%fd308, %fd307, %fd73, %p202;
$L__BB7_62:
	ld.shared.f64 	%fd78, [_ZN6thrust24THRUST_300001_SM_1000_NS8cuda_cub4core6detail5shmemE+88];
	ld.shared.u64 	%rd58, [_ZN6thrust24THRUST_300001_SM_1000_NS8cuda_cub4core6detail5shmemE+96];
	abs.f64 	%fd79, %fd308;
	abs.f64 	%fd80, %fd78;
	setp.lt.f64 	%p203, %fd79, %fd80;
	mov.u64 	%rd294, %rd58;
	mov.f64 	%fd309, %fd78;
	@%p203 bra 	$L__BB7_65;
	setp.lt.f64 	%p204, %fd80, %fd79;
	mov.u64 	%rd294, %rd293;
	mov.f64 	%fd309, %fd308;
	@%p204 bra 	$L__BB7_65;
	setp.lt.s64 	%p205, %rd293, %rd58;
	min.s64 	%rd294, %rd293, %rd58;
	selp.f64 	%fd309, %fd308, %fd78, %p205;
$L__BB7_65:
	ld.shared.f64 	%fd83, [_ZN6thrust24THRUST_300001_SM_1000_NS8cuda_cub4core6detail5shmemE+104];
	ld.shared.u64 	%rd61, [_ZN6thrust24THRUST_300001_SM_1000_NS8cuda_cub4core6detail5shmemE+112];
	abs.f64 	%fd84, %fd309;
	abs.f64 	%fd85, %fd83;
	setp.lt.f64 	%p206, %fd84, %fd85;
	mov.u64 	%rd295, %rd61;
	mov.f64 	%fd310, %fd83;
	@%p206 bra 	$L__BB7_68;
	setp.lt.f64 	%p207, %fd85, %fd84;
	mov.u64 	%rd295, %rd294;
	mov.f64 	%fd310, %fd309;
	@%p207 bra 	$L__BB7_68;
	setp.lt.s64 	%p208, %rd294, %rd61;
	min.s64 	%rd295, %rd294, %rd61;
	selp.f64 	%fd310, %fd309, %fd83, %p208;
$L__BB7_68:
	ld.shared.f64 	%fd88, [_ZN6thrust24THRUST_300001_SM_1000_NS8cuda_cub4core6detail5shmemE+120];
	ld.shared.u64 	%rd64, [_ZN6thrust24THRUST_300001_SM_1000_NS8cuda_cub4core6detail5shmemE+128];
	abs.f64 	%fd89, %fd310;
	abs.f64 	%fd90, %fd88;
	setp.lt.f64 	%p209, %fd89, %fd90;
	mov.u64 	%rd340, %rd64;
	mov.f64 	%fd351, %fd88;
	@%p209 bra 	$L__BB7_204;
	setp.lt.f64 	%p210, %fd90, %fd89;
	mov.u64 	%rd340, %rd295;
	mov.f64 	%fd351, %fd310;
	@%p210 bra 	$L__BB7_204;
	setp.lt.s64 	%p211, %rd295, %rd64;
	min.s64 	%rd340, %rd295, %rd64;
	selp.f64 	%fd351, %fd310, %fd88, %p211;
	bra.uni 	$L__BB7_204;
$L__BB7_71:
	// begin inline asm
	mov.u32 %r163, %laneid;
	// end inline asm
	and.b32  	%r184, %r2, 992;
	add.s32 	%r185, %r184, 32;
	setp.gt.s32 	%p118, %r185, %r1;
	not.b32 	%r186, %r184;
	add.s32 	%r187, %r1, %r186;
	selp.b32 	%r182, %r187, 31, %p118;
	mov.b64 	%rd250, %fd298;
	mov.b64 	{%r165, %r170}, %rd250;
	mov.b32 	%r181, 1;
	mov.b32 	%r183, -1;
	// begin inline asm
	shfl.sync.down.b32 %r164, %r165, %r181, %r182, %r183;
	// end inline asm
	// begin inline asm
	shfl.sync.down.b32 %r169, %r170, %r181, %r182, %r183;
	// end inline asm
	mov.b64 	%rd251, {%r164, %r169};
	mov.b64 	%fd92, %rd251;
	mov.b64 	{%r175, %r180}, %rd283;
	// begin inline asm
	shfl.sync.down.b32 %r174, %r175, %r181, %r182, %r183;
	// end inline asm
	// begin inline asm
	shfl.sync.down.b32 %r179, %r180, %r181, %r182, %r183;
	// end inline asm
	mov.b64 	%rd66, {%r174, %r179};
	setp.ge.s32 	%p119, %r163, %r182;
	mov.u64 	%rd296, %rd283;
	mov.f64 	%fd311, %fd298;
	@%p119 bra 	$L__BB7_75;
	abs.f64 	%fd93, %fd298;
	abs.f64 	%fd94, %fd92;
	setp.lt.f64 	%p120, %fd93, %fd94;
	mov.u64 	%rd296, %rd66;
	mov.f64 	%fd311, %fd92;
	@%p120 bra 	$L__BB7_75;
	setp.lt.f64 	%p121, %fd94, %fd93;
	mov.u64 	%rd296, %rd283;
	mov.f64 	%fd311, %fd298;
	@%p121 bra 	$L__BB7_75;
	setp.lt.s64 	%p122, %rd283, %rd66;
	min.s64 	%rd296, %rd283, %rd66;
	selp.f64 	%fd311, %fd298, %fd92, %p122;
$L__BB7_75:
	mov.b64 	%rd252, %fd311;
	mov.b64 	{%r189, %r194}, %rd252;
	mov.b32 	%r205, 2;
	mov.b32 	%r207, -1;
	// begin inline asm
	shfl.sync.down.b32 %r188, %r189, %r205, %r182, %r207;
	// end inline asm
	// begin inline asm
	shfl.sync.down.b32 %r193, %r194, %r205, %r182, %r207;
	// end inline asm
	mov.b64 	%rd253, {%r188, %r193};
	mov.b64 	%fd97, %rd253;
	mov.b64 	{%r199, %r204}, %rd296;
	// begin inline asm
	shfl.sync.down.b32 %r198, %r199, %r205, %r182, %r207;
	// end inline asm
	// begin inline asm
	shfl.sync.down.b32 %r203, %r204, %r205, %r182, %r207;
	// end inline asm
	mov.b64 	%rd69, {%r198, %r203};
	add.s32 	%r208, %r163, 2;
	setp.gt.s32 	%p123, %r208, %r182;
	mov.u64 	%rd297, %rd296;
	mov.f64 	%fd312, %fd311;
	@%p123 bra 	$L__BB7_79;
	abs.f64 	%fd98, %fd311;
	abs.f64 	%fd99, %fd97;
	setp.lt.f64 	%p124, %fd98, %fd99;
	mov.u64 	%rd297, %rd69;
	mov.f64 	%fd312, %fd97;
	@%p124 bra 	$L__BB7_79;
	setp.lt.f64 	%p125, %fd99, %fd98;
	mov.u64 	%rd297, %rd296;
	mov.f64 	%fd312, %fd311;
	@%p125 bra 	$L__BB7_79;
	setp.lt.s64 	%p126, %rd296, %rd69;
	min.s64 	%rd297, %rd296, %rd69;
	selp.f64 	%fd312, %fd311, %fd97, %p126;
$L__BB7_79:
	mov.b64 	%rd254, %fd312;
	mov.b64 	{%r210, %r215}, %rd254;
	mov.b32 	%r226, 4;
	mov.b32 	%r228, -1;
	// begin inline asm
	shfl.sync.down.b32 %r209, %r210, %r226, %r182, %r228;
	// end inline asm
	// begin inline asm
	shfl.sync.down.b32 %r214, %r215, %r226, %r182, %r228;
	// end inline asm
	mov.b64 	%rd255, {%r209, %r214};
	mov.b64 	%fd102, %rd255;
	mov.b64 	{%r220, %r225}, %rd297;
	// begin inline asm
	shfl.sync.down.b32 %r219, %r220, %r226, %r182, %r228;
	// end inline asm
	// begin inline asm
	shfl.sync.down.b32 %r224, %r225, %r226, %r182, %r228;
	// end inline asm
	mov.b64 	%rd72, {%r219, %r224};
	add.s32 	%r229, %r163, 4;
	setp.gt.s32 	%p127, %r229, %r182;
	mov.u64 	%rd298, %rd297;
	mov.f64 	%fd313, %fd312;
	@%p127 bra 	$L__BB7_83;
	abs.f64 	%fd103, %fd312;
	abs.f64 	%fd104, %fd102;
	setp.lt.f64 	%p128, %fd103, %fd104;
	mov.u64 	%rd298, %rd72;
	mov.f64 	%fd313, %fd102;
	@%p128 bra 	$L__BB7_83;
	setp.lt.f64 	%p129, %fd104, %fd103;
	mov.u64 	%rd298, %rd297;
	mov.f64 	%fd313, %fd312;
	@%p129 bra 	$L__BB7_83;
	setp.lt.s64 	%p130, %rd297, %rd72;
	min.s64 	%rd298, %rd297, %rd72;
	selp.f64 	%fd313, %fd312, %fd102, %p130;
$L__BB7_83:
	mov.b64 	%rd256, %fd313;
	mov.b64 	{%r231, %r236}, %rd256;
	mov.b32 	%r247, 8;
	mov.b32 	%r249, -1;
	// begin inline asm
	shfl.sync.down.b32 %r230, %r231, %r247, %r182, %r249;
	// end inline asm
	// begin inline asm
	shfl.sync.down.b32 %r235, %r236, %r247, %r182, %r249;
	// end inline asm
	mov.b64 	%rd257, {%r230, %r235};
	mov.b64 	%fd107, %rd257;
	mov.b64 	{%r241, %r246}, %rd298;
	// begin inline asm
	shfl.sync.down.b32 %r240, %r241, %r247, %r182, %r249;
	// end inline asm
	// begin inline asm
	shfl.sync.down.b32 %r245, %r246, %r247, %r182, %r249;
	// end inline asm
	mov.b64 	%rd75, {%r240, %r245};
	add.s32 	%r250, %r163, 8;
	setp.gt.s32 	%p131, %r250, %r182;
	mov.u64 	%rd299, %rd298;
	mov.f64 	%fd314, %fd313;
	@%p131 bra 	$L__BB7_87;
	abs.f64 	%fd108, %fd313;
	abs.f64 	%fd109, %fd107;
	setp.lt.f64 	%p132, %fd108, %fd109;
	mov.u64 	%rd299, %rd75;
	mov.f64 	%fd314, %fd107;
	@%p132 bra 	$L__BB7_87;
	setp.lt.f64 	%p133, %fd109, %fd108;
	mov.u64 	%rd299, %rd298;
	mov.f64 	%fd314, %fd313;
	@%p133 bra 	$L__BB7_87;
	setp.lt.s64 	%p134, %rd298, %rd75;
	min.s64 	%rd299, %rd298, %rd75;
	selp.f64 	%fd314, %fd313, %fd107, %p134;
$L__BB7_87:
	mov.b64 	%rd258, %fd314;
	mov.b64 	{%r252, %r257}, %rd258;
	mov.b32 	%r268, 16;
	mov.b32 	%r270, -1;
	// begin inline asm
	shfl.sync.down.b32 %r251, %r252, %r268, %r182, %r270;
	// end inline asm
	// begin inline asm
	shfl.sync.down.b32 %r256, %r257, %r268, %r182, %r270;
	// end inline asm
	mov.b64 	%rd259, {%r251, %r256};
	mov.b64 	%fd112, %rd259;
	mov.b64 	{%r262, %r267}, %rd299;
	// begin inline asm
	shfl.sync.down.b32 %r261, %r262, %r268, %r182, %r270;
	// end inline asm
	// begin inline asm
	shfl.sync.down.b32 %r266, %r267, %r268, %r182, %r270;
	// end inline asm
	mov.b64 	%rd78, {%r261, %r266};
	add.s32 	%r271, %r163, 16;
	setp.gt.s32 	%p135, %r271, %r182;
	mov.u64 	%rd340, %rd299;
	mov.f64 	%fd351, %fd314;
	@%p135 bra 	$L__BB7_91;
	abs.f64 	%fd113, %fd314;
	abs.f64 	%fd114, %fd112;
	setp.lt.f64 	%p136, %fd113, %fd114;
	mov.u64 	%rd340, %rd78;
	mov.f64 	%fd351, %fd112;
	@%p136 bra 	$L__BB7_91;
	setp.lt.f64 	%p137, %fd114, %fd113;
	mov.u64 	%rd340, %rd299;
	mov.f64 	%fd351, %fd314;
	@%p137 bra 	$L__BB7_91;
	setp.lt.s64 	%p138, %rd299, %rd78;
	min.s64 	%rd340, %rd299, %rd78;
	selp.f64 	%fd351, %fd314, %fd112, %p138;
$L__BB7_91:
	setp.ne.s32 	%p139, %r163, 0;
	@%p139 bra 	$L__BB7_93;
	shr.u32 	%r272, %r2, 1;
	and.b32  	%r273, %r272, 496;
	mov.u32 	%r274, _ZN6thrust24THRUST_300001_SM_1000_NS8cuda_cub4core6detail5shmemE;
	add.s32 	%r275, %r274, %r273;
	st.shared.f64 	[%r275+8], %fd351;
	st.shared.u64 	[%r275+16], %rd340;
$L__BB7_93:
	bar.sync 	0;
	setp.ne.s32 	%p140, %r2, 0;
	@%p140 bra 	$L__BB7_204;
	setp.lt.s32 	%p141, %r1, 33;
	mov.f64 	%fd316, %fd351;
	mov.u64 	%rd301, %rd340;
	@%p141 bra 	$L__BB7_98;
	ld.shared.f64 	%fd117, [_ZN6thrust24THRUST_300001_SM_1000_NS8cuda_cub4core6detail5shmemE+24];
	ld.shared.u64 	%rd81, [_ZN6thrust24THRUST_300001_SM_1000_NS8cuda_cub4core6detail5shmemE+32];
	abs.f64 	%fd118, %fd351;
	abs.f64 	%fd119, %fd117;
	setp.lt.f64 	%p142, %fd118, %fd119;
	mov.f64 	%fd316, %fd117;
	mov.u64 	%rd301, %rd81;
	@%p142 bra 	$L__BB7_98;
	setp.lt.f64 	%p143, %fd119, %fd118;
	mov.f64 	%fd316, %fd351;
	mov.u64 	%rd301, %rd340;
	@%p143 bra 	$L__BB7_98;
	setp.lt.s64 	%p144, %rd340, %rd81;
	min.s64 	%rd301, %rd340, %rd81;
	selp.f64 	%fd316, %fd351, %fd117, %p144;
$L__BB7_98:
	setp.lt.s32 	%p145, %r1, 65;
	mov.f64 	%fd317, %fd316;
	mov.u64 	%rd302, %rd301;
	@%p145 bra 	$L__BB7_102;
	ld.shared.f64 	%fd122, [_ZN6thrust24THRUST_300001_SM_1000_NS8cuda_cub4core6detail5shmemE+40];
	ld.shared.u64 	%rd84, [_ZN6thrust24THRUST_300001_SM_1000_NS8cuda_cub4core6detail5shmemE+48];
	abs.f64 	%fd123, %fd316;
	abs.f64 	%fd124, %fd122;
	setp.lt.f64 	%p146, %fd123, %fd124;
	mov.f64 	%fd317, %fd122;
	mov.u64 	%rd302, %rd84;
	@%p146 bra 	$L__BB7_102;
	setp.lt.f64 	%p147, %fd124, %fd123;
	mov.f64 	%fd317, %fd316;
	mov.u64 	%rd302, %rd301;
	@%p147 bra 	$L__BB7_102;
	setp.lt.s64 	%p148, %rd301, %rd84;
	min.s64 	%rd302, %rd301, %rd84;
	selp.f64 	%fd317, %fd316, %fd122, %p148;
$L__BB7_102:
	setp.lt.s32 	%p149, %r1, 97;
	mov.f64 	%fd318, %fd317;
	mov.u64 	%rd303, %rd302;
	@%p149 bra 	$L__BB7_106;
	ld.shared.f64 	%fd127, [_ZN6thrust24THRUST_300001_SM_1000_NS8cuda_cub4core6detail5shmemE+56];
	ld.shared.u64 	%rd87, [_ZN6thrust24THRUST_300001_SM_1000_NS8cuda_cub4core6detail5shmemE+64];
	abs.f64 	%fd128, %fd317;
	abs.f64 	%fd129, %fd127;
	setp.lt.f64 	%p150, %fd128, %fd129;
	mov.f64 	%fd318, %fd127;
	mov.u64 	%rd303, %rd87;
	@%p150 bra 	$L__BB7_106;
	setp.lt.f64 	%p151, %fd129, %fd128;
	mov.f64 	%fd318, %fd317;
	mov.u64 	%rd303, %rd302;
	@%p151 bra 	$L__BB7_106;
	setp.lt.s64 	%p152, %rd302, %rd87;
	min.s64 	%rd303, %rd302, %rd87;
	selp.f64 	%fd318, %fd317, %fd127, %p152;
$L__BB7_106:
	setp.lt.s32 	%p153, %r1, 129;
	mov.f64 	%fd319, %fd318;
	mov.u64 	%rd304, %rd303;
	@%p153 bra 	$L__BB7_110;
	ld.shared.f64 	%fd132, [_ZN6thrust24THRUST_300001_SM_1000_NS8cuda_cub4core6detail5shmemE+72];
	ld.shared.u64 	%rd90, [_ZN6thrust24THRUST_300001_SM_1000_NS8cuda_cub4core6detail5shmemE+80];
	abs.f64 	%fd133, %fd318;
	abs.f64 	%fd134, %fd132;
	setp.lt.f64 	%p154, %fd133, %fd134;
	mov.f64 	%fd319, %fd132;
	mov.u64 	%rd304, %rd90;
	@%p154 bra 	$L__BB7_110;
	setp.lt.f64 	%p155, %fd134, %fd133;
	mov.f64 	%fd319, %fd318;
	mov.u64 	%rd304, %rd303;
	@%p155 bra 	$L__BB7_110;
	setp.lt.s64 	%p156, %rd303, %rd90;
	min.s64 	%rd304, %rd303, %rd90;
	selp.f64 	%fd319, %fd318, %fd132, %p156;
$L__BB7_110:
	setp.lt.s32 	%p157, %r1, 161;
	mov.f64 	%fd320, %fd319;
	mov.u64 	%rd305, %rd304;
	@%p157 bra 	$L__BB7_114;
	ld.shared.f64 	%fd137, [_ZN6thrust24THRUST_300001_SM_1000_NS8cuda_cub4core6detail5shmemE+88];
	ld.shared.u64 	%rd93, [_ZN6thrust24THRUST_300001_SM_1000_NS8cuda_cub4core6detail5shmemE+96];
	abs.f64 	%fd138, %fd319;
	abs.f64 	%fd139, %fd137;
	setp.lt.f64 	%p158, %fd138, %fd139;
	mov.f64 	%fd320, %fd137;
	mov.u64 	%rd305, %rd93;
	@%p158 bra 	$L__BB7_114;
	setp.lt.f64 	%p159, %fd139, %fd138;
	mov.f64 	%fd320, %fd319;
	mov.u64 	%rd305, %rd304;
	@%p159 bra 	$L__BB7_114;
	setp.lt.s64 	%p160, %rd304, %rd93;
	min.s64 	%rd305, %rd304, %rd93;
	selp.f64 	%fd320, %fd319, %fd137, %p160;
$L__BB7_114:
	setp.lt.s32 	%p161, %r1, 193;
	mov.f64 	%fd321, %fd320;
	mov.u64 	%rd306, %rd305;
	@%p161 bra 	$L__BB7_118;
	ld.shared.f64 	%fd142, [_ZN6thrust24THRUST_300001_SM_1000_NS8cuda_cub4core6detail5shmemE+104];
	ld.shared.u64 	%rd96, [_ZN6thrust24THRUST_300001_SM_1000_NS8cuda_cub4core6detail5shmemE+112];
	abs.f64 	%fd143, %fd320;
	abs.f64 	%fd144, %fd142;
	setp.lt.f64 	%p162, %fd143, %fd144;
	mov.f64 	%fd321, %fd142;
	mov.u64 	%rd306, %rd96;
	@%p162 bra 	$L__BB7_118;
	setp.lt.f64 	%p163, %fd144, %fd143;
	mov.f64 	%fd321, %fd320;
	mov.u64 	%rd306, %rd305;
	@%p163 bra 	$L__BB7_118;
	setp.lt.s64 	%p164, %rd305, %rd96;
	min.s64 	%rd306, %rd305, %rd96;
	selp.f64 	%fd321, %fd320, %fd142, %p164;
$L__BB7_118:
	setp.lt.s32 	%p165, %r1, 225;
	mov.u64 	%rd340, %rd306;
	mov.f64 	%fd351, %fd321;
	@%p165 bra 	$L__BB7_204;
	ld.shared.f64 	%fd147, [_ZN6thrust24THRUST_300001_SM_1000_NS8cuda_cub4core6detail5shmemE+120];
	ld.shared.u64 	%rd99, [_ZN6thrust24THRUST_300001_SM_1000_NS8cuda_cub4core6detail5shmemE+128];
	abs.f64 	%fd148, %fd321;
	abs.f64 	%fd149, %fd147;
	setp.lt.f64 	%p166, %fd148, %fd149;
	mov.u64 	%rd340, %rd99;
	mov.f64 	%fd351, %fd147;
	@%p166 bra 	$L__BB7_204;
	setp.lt.f64 	%p167, %fd149, %fd148;
	mov.u64 	%rd340, %rd306;
	mov.f64 	%fd351, %fd321;
	@%p167 bra 	$L__BB7_204;
	setp.lt.s64 	%p168, %rd306, %rd99;
	min.s64 	%rd340, %rd306, %rd99;
	selp.f64 	%fd351, %fd321, %fd147, %p168;
	bra.uni 	$L__BB7_204;
$L__BB7_122:
	mov.u32 	%r18, %tid.x;
	cvt.u64.u32 	%rd101, %r18;
	mul.wide.u32 	%rd195, %r18, 8;
	add.s64 	%rd102, %rd1, %rd195;
	ld.global.f64 	%fd274, [%rd102];
	add.s32 	%r31, %r18, 256;
	cvt.u64.u32 	%rd196, %r31;
	ld.global.f64 	%fd275, [%rd102+2048];
	add.s32 	%r32, %r18, 512;
	cvt.u64.u32 	%rd197, %r32;
	ld.global.f64 	%fd276, [%rd102+4096];
	add.s32 	%r33, %r18, 768;
	cvt.u64.u32 	%rd198, %r33;
	ld.global.f64 	%fd277, [%rd102+6144];
	or.b32  	%r34, %r18, 1024;
	cvt.u64.u32 	%rd103, %r34;
	add.s64 	%rd327, %rd192, %rd103;
	ld.global.f64 	%fd338, [%rd102+8192];
	abs.f64 	%fd278, %fd274;
	abs.f64 	%fd279, %fd275;
	setp.geu.f64 	%p3, %fd278, %fd279;
	selp.f64 	%fd280, %fd274, %fd275, %p3;
	selp.b64 	%rd199, %rd101, %rd196, %p3;
	abs.f64 	%fd281, %fd280;
	abs.f64 	%fd282, %fd276;
	setp.geu.f64 	%p4, %fd281, %fd282;
	selp.f64 	%fd283, %fd280, %fd276, %p4;
	selp.b64 	%rd200, %rd199, %rd197, %p4;
	abs.f64 	%fd284, %fd283;
	abs.f64 	%fd285, %fd277;
	setp.geu.f64 	%p5, %fd284, %fd285;
	selp.f64 	%fd152, %fd283, %fd277, %p5;
	selp.b64 	%rd105, %rd200, %rd198, %p5;
	abs.f64 	%fd153, %fd152;
	abs.f64 	%fd154, %fd338;
	setp.lt.f64 	%p6, %fd153, %fd154;
	@%p6 bra 	$L__BB7_124;
	setp.lt.f64 	%p7, %fd154, %fd153;
	setp.lt.u64 	%p8, %rd105, %rd103;
	or.pred  	%p9, %p7, %p8;
	selp.f64 	%fd338, %fd152, %fd338, %p9;
	add.s64 	%rd203, %rd192, %rd105;
	selp.b64 	%rd327, %rd203, %rd327, %p9;
$L__BB7_124:
	setp.lt.u64 	%p10, %rd194, 2560;
	mov.b64 	%rd316, 1280;
	@%p10 bra 	$L__BB7_137;
	mov.b64 	%rd308, 1280;
	mov.f64 	%fd323, %fd338;
$L__BB7_126:
	add.s64 	%rd206, %rd308, %rd101;
	shl.b64 	%rd207, %rd308, 3;
	add.s64 	%rd208, %rd102, %rd207;
	add.s64 	%rd310, %rd206, %rd192;
	ld.global.f64 	%fd324, [%rd208];
	ld.global.f64 	%fd325, [%rd208+2048];
	ld.global.f64 	%fd326, [%rd208+4096];
	add.s64 	%rd313, %rd310, 768;
	ld.global.f64 	%fd327, [%rd208+6144];
	ld.global.f64 	%fd338, [%rd208+8192];
	abs.f64 	%fd163, %fd323;
	abs.f64 	%fd164, %fd324;
	setp.lt.f64 	%p11, %fd163, %fd164;
	@%p11 bra 	$L__BB7_128;
	setp.lt.f64 	%p12, %fd164, %fd163;
	setp.lt.s64 	%p13, %rd327, %rd310;
	or.pred  	%p14, %p12, %p13;
	selp.f64 	%fd324, %fd323, %fd324, %p14;
	selp.b64 	%rd310, %rd327, %rd310, %p14;
$L__BB7_128:
	add.s64 	%rd209, %rd308, %rd101;
	add.s64 	%rd210, %rd209, %rd192;
	add.s64 	%rd311, %rd210, 256;
	abs.f64 	%fd167, %fd324;
	abs.f64 	%fd168, %fd325;
	setp.lt.f64 	%p15, %fd167, %fd168;
	@%p15 bra 	$L__BB7_130;
	setp.lt.f64 	%p16, %fd168, %fd167;
	setp.lt.s64 	%p17, %rd310, %rd311;
	or.pred  	%p18, %p16, %p17;
	selp.f64 	%fd325, %fd324, %fd325, %p18;
	selp.b64 	%rd311, %rd310, %rd311, %p18;
$L__BB7_130:
	add.s64 	%rd211, %rd308, %rd101;
	add.s64 	%rd212, %rd211, %rd192;
	add.s64 	%rd312, %rd212, 512;
	abs.f64 	%fd171, %fd325;
	abs.f64 	%fd172, %fd326;
	setp.lt.f64 	%p19, %fd171, %fd172;
	@%p19 bra 	$L__BB7_132;
	setp.lt.f64 	%p20, %fd172, %fd171;
	setp.lt.s64 	%p21, %rd311, %rd312;
	or.pred  	%p22, %p20, %p21;
	selp.f64 	%fd326, %fd325, %fd326, %p22;
	selp.b64 	%rd312, %rd311, %rd312, %p22;
$L__BB7_132:
	abs.f64 	%fd175, %fd326;
	abs.f64 	%fd176, %fd327;
	setp.lt.f64 	%p23, %fd175, %fd176;
	@%p23 bra 	$L__BB7_134;
	setp.lt.f64 	%p24, %fd176, %fd175;
	setp.lt.s64 	%p25, %rd312, %rd313;
	or.pred  	%p26, %p24, %p25;
	selp.f64 	%fd327, %fd326, %fd327, %p26;
	selp.b64 	%rd313, %rd312, %rd313, %p26;
$L__BB7_134:
	add.s64 	%rd213, %rd308, %rd101;
	add.s64 	%rd214, %rd213, %rd192;
	add.s64 	%rd327, %rd214, 1024;
	abs.f64 	%fd179, %fd327;
	abs.f64 	%fd180, %fd338;
	setp.lt.f64 	%p27, %fd179, %fd180;
	@%p27 bra 	$L__BB7_136;
	setp.lt.f64 	%p28, %fd180, %fd179;
	setp.lt.s64 	%p29, %rd313, %rd327;
	or.pred  	%p30, %p28, %p29;
	selp.f64 	%fd338, %fd327, %fd338, %p30;
	selp.b64 	%rd327, %rd313, %rd327, %p30;
$L__BB7_136:
	add.s64 	%rd316, %rd308, 1280;
	add.s64 	%rd215, %rd308, 2560;
	setp.le.s64 	%p31, %rd215, %rd194;
	mov.u64 	%rd308, %rd316;
	mov.f64 	%fd323, %fd338;
	@%p31 bra 	$L__BB7_126;
$L__BB7_137:
	setp.le.s64 	%p32, %rd194, %rd316;
	@%p32 bra 	$L__BB7_160;
	cvt.u32.u64 	%r35, %rd316;
	cvt.u32.u64 	%r36, %rd194;
	sub.s32 	%r19, %r36, %r35;
	setp.ge.s32 	%p33, %r18, %r19;
	@%p33 bra 	$L__BB7_160;
	cvta.to.global.u64 	%rd128, %rd191;
	not.b32 	%r38, %r18;
	add.s32 	%r39, %r38, %r36;
	sub.s32 	%r20, %r39, %r35;
	and.b32  	%r41, %r20, 768;
	setp.eq.s32 	%p34, %r41, 768;
	mov.u32 	%r389, %r18;
	@%p34 bra 	$L__BB7_145;
	add.s64 	%rd217, %rd316, %rd101;
	add.s64 	%rd318, %rd217, %rd192;
	shl.b64 	%rd218, %rd217, 3;
	add.s64 	%rd317, %rd128, %rd218;
	shr.u32 	%r42, %r20, 8;
	add.s32 	%r43, %r42, 1;
	and.b32  	%r44, %r43, 3;
	neg.s32 	%r387, %r44;
	mov.u32 	%r389, %r18;
$L__BB7_141:
	.pragma "nounroll";
	mov.u64 	%rd133, %rd327;
	mov.f64 	%fd184, %fd338;
	ld.global.f64 	%fd185, [%rd317];
	abs.f64 	%fd186, %fd184;
	abs.f64 	%fd187, %fd185;
	setp.lt.f64 	%p35, %fd186, %fd187;
	mov.f64 	%fd338, %fd185;
	mov.u64 	%rd327, %rd318;
	@%p35 bra 	$L__BB7_144;
	setp.lt.f64 	%p36, %fd187, %fd186;
	mov.f64 	%fd338, %fd184;
	mov.u64 	%rd327, %rd133;
	@%p36 bra 	$L__BB7_144;
	setp.lt.s64 	%p37, %rd133, %rd318;
	selp.f64 	%fd338, %fd184, %fd185, %p37;
	min.s64 	%rd327, %rd133, %rd318;
$L__BB7_144:
	add.s32 	%r389, %r389, 256;
	add.s64 	%rd318, %rd318, 256;
	add.s64 	%rd317, %rd317, 2048;
	add.s32 	%r387, %r387, 1;
	setp.ne.s32 	%p38, %r387, 0;
	@%p38 bra 	$L__BB7_141;
$L__BB7_145:
	setp.lt.u32 	%p39, %r20, 768;
	@%p39 bra 	$L__BB7_160;
	add.s32 	%r390, %r389, 512;
$L__BB7_147:
	mov.u32 	%r28, %r390;
	add.s32 	%r45, %r28, -512;
	cvt.u64.u32 	%rd219, %r45;
	add.s64 	%rd220, %rd316, %rd219;
	shl.b64 	%rd221, %rd220, 3;
	add.s64 	%rd141, %rd128, %rd221;
	add.s64 	%rd142, %rd220, %rd192;
	ld.global.f64 	%fd193, [%rd141];
	abs.f64 	%fd194, %fd338;
	abs.f64 	%fd195, %fd193;
	setp.lt.f64 	%p40, %fd194, %fd195;
	mov.f64 	%fd335, %fd193;
	mov.u64 	%rd324, %rd142;
	@%p40 bra 	$L__BB7_150;
	setp.lt.f64 	%p41, %fd195, %fd194;
	mov.f64 	%fd335, %fd338;
	mov.u64 	%rd324, %rd327;
	@%p41 bra 	$L__BB7_150;
	setp.lt.s64 	%p42, %rd327, %rd142;
	selp.f64 	%fd335, %fd338, %fd193, %p42;
	min.s64 	%rd324, %rd327, %rd142;
$L__BB7_150:
	add.s32 	%r46, %r28, -256;
	cvt.u64.u32 	%rd222, %r46;
	add.s64 	%rd223, %rd316, %rd222;
	add.s64 	%rd145, %rd223, %rd192;
	ld.global.f64 	%fd198, [%rd141+2048];
	abs.f64 	%fd199, %fd335;
	abs.f64 	%fd200, %fd198;
	setp.lt.f64 	%p43, %fd199, %fd200;
	mov.f64 	%fd336, %fd198;
	mov.u64 	%rd325, %rd145;
	@%p43 bra 	$L__BB7_153;
	setp.lt.f64 	%p44, %fd200, %fd199;
	mov.f64 	%fd336, %fd335;
	mov.u64 	%rd325, %rd324;
	@%p44 bra 	$L__BB7_153;
	setp.lt.s64 	%p45, %rd324, %rd145;
	selp.f64 	%fd336, %fd335, %fd198, %p45;
	min.s64 	%rd325, %rd324, %rd145;
$L__BB7_153:
	cvt.u64.u32 	%rd224, %r28;
	add.s64 	%rd225, %rd316, %rd224;
	add.s64 	%rd148, %rd225, %rd192;
	ld.global.f64 	%fd203, [%rd141+4096];
	abs.f64 	%fd204, %fd336;
	abs.f64 	%fd205, %fd203;
	setp.lt.f64 	%p46, %fd204, %fd205;
	mov.f64 	%fd337, %fd203;
	mov.u64 	%rd326, %rd148;
	@%p46 bra 	$L__BB7_156;
	setp.lt.f64 	%p47, %fd205, %fd204;
	mov.f64 	%fd337, %fd336;
	mov.u64 	%rd326, %rd325;
	@%p47 bra 	$L__BB7_156;
	setp.lt.s64 	%p48, %rd325, %rd148;
	selp.f64 	%fd337, %fd336, %fd203, %p48;
	min.s64 	%rd326, %rd325, %rd148;
$L__BB7_156:
	add.s32 	%r47, %r28, 256;
	cvt.u64.u32 	%rd226, %r47;
	add.s64 	%rd227, %rd316, %rd226;
	add.s64 	%rd151, %rd227, %rd192;
	ld.global.f64 	%fd208, [%rd141+6144];
	abs.f64 	%fd209, %fd337;
	abs.f64 	%fd210, %fd208;
	setp.lt.f64 	%p49, %fd209, %fd210;
	mov.f64 	%fd338, %fd208;
	mov.u64 	%rd327, %rd151;
	@%p49 bra 	$L__BB7_159;
	setp.lt.f64 	%p50, %fd210, %fd209;
	mov.f64 	%fd338, %fd337;
	mov.u64 	%rd327, %rd326;
	@%p50 bra 	$L__BB7_159;
	setp.lt.s64 	%p51, %rd326, %rd151;
	selp.f64 	%fd338, %fd337, %fd208, %p51;
	min.s64 	%rd327, %rd326, %rd151;
$L__BB7_159:
	add.s32 	%r390, %r28, 1024;
	add.s32 	%r48, %r28, 512;
	setp.lt.s32 	%p52, %r48, %r19;
	@%p52 bra 	$L__BB7_147;
$L__BB7_160:
	// begin inline asm
	mov.u32 %r49, %laneid;
	// end inline asm
	mov.b64 	%rd228, %fd338;
	mov.b64 	{%r51, %r56}, %rd228;
	mov.b32 	%r67, 1;
	mov.b32 	%r68, 31;
	mov.b32 	%r69, -1;
	// begin inline asm
	shfl.sync.down.b32 %r50, %r51, %r67, %r68, %r69;
	// end inline asm
	// begin inline asm
	shfl.sync.down.b32 %r55, %r56, %r67, %r68, %r69;
	// end inline asm
	mov.b64 	%rd229, {%r50, %r55};
	mov.b64 	%fd214, %rd229;
	mov.b64 	{%r61, %r66}, %rd327;
	// begin inline asm
	shfl.sync.down.b32 %r60, %r61, %r67, %r68, %r69;
	// end inline asm
	// begin inline asm
	shfl.sync.down.b32 %r65, %r66, %r67, %r68, %r69;
	// end inline asm
	mov.b64 	%rd155, {%r60, %r65};
	setp.gt.s32 	%p53, %r49, 30;
	mov.f64 	%fd340, %fd338;
	mov.u64 	%rd329, %rd327;
	@%p53 bra 	$L__BB7_164;
	abs.f64 	%fd215, %fd338;
	abs.f64 	%fd216, %fd214;
	setp.lt.f64 	%p54, %fd215, %fd216;
	mov.f64 	%fd340, %fd214;
	mov.u64 	%rd329, %rd155;
	@%p54 bra 	$L__BB7_164;
	setp.lt.f64 	%p55, %fd216, %fd215;
	mov.f64 	%fd340, %fd338;
	mov.u64 	%rd329, %rd327;
	@%p55 bra 	$L__BB7_164;
	setp.lt.s64 	%p56, %rd327, %rd155;
	selp.f64 	%fd340, %fd338, %fd214, %p56;
	min.s64 	%rd329, %rd327, %rd155;
$L__BB7_164:
	mov.b64 	%rd230, %fd340;
	mov.b64 	{%r71, %r76}, %rd230;
	mov.b32 	%r87, 2;
	mov.b32 	%r88, 31;
	mov.b32 	%r89, -1;
	// begin inline asm
	shfl.sync.down.b32 %r70, %r71, %r87, %r88, %r89;
	// end inline asm
	// begin inline asm
	shfl.sync.down.b32 %r75, %r76, %r87, %r88, %r89;
	// end inline asm
	mov.b64 	%rd231, {%r70, %r75};
	mov.b64 	%fd219, %rd231;
	mov.b64 	{%r81, %r86}, %rd329;
	// begin inline asm
	shfl.sync.down.b32 %r80, %r81, %r87, %r88, %r89;
	// end inline asm
	// begin inline asm
	shfl.sync.down.b32 %r85, %r86, %r87, %r88, %r89;
	// end inline asm
	mov.b64 	%rd158, {%r80, %r85};
	setp.gt.s32 	%p57, %r49, 29;
	mov.f64 	%fd341, %fd340;
	mov.u64 	%rd330, %rd329;
	@%p57 bra 	$L__BB7_168;
	abs.f64 	%fd220, %fd340;
	abs.f64 	%fd221, %fd219;
	setp.lt.f64 	%p58, %fd220, %fd221;
	mov.f64 	%fd341, %fd219;
	mov.u64 	%rd330, %rd158;
	@%p58 bra 	$L__BB7_168;
	setp.lt.f64 	%p59, %fd221, %fd220;
	mov.f64 	%fd341, %fd340;
	mov.u64 	%rd330, %rd329;
	@%p59 bra 	$L__BB7_168;
	setp.lt.s64 	%p60, %rd329, %rd158;
	selp.f64 	%fd341, %fd340, %fd219, %p60;
	min.s64 	%rd330, %rd329, %rd158;
$L__BB7_168:
	mov.b64 	%rd232, %fd341;
	mov.b64 	{%r91, %r96}, %rd232;
	mov.b32 	%r107, 4;
	mov.b32 	%r108, 31;
	mov.b32 	%r109, -1;
	// begin inline asm
	shfl.sync.down.b32 %r90, %r91, %r107, %r108, %r109;
	// end inline asm
	// begin inline asm
	shfl.sync.down.b32 %r95, %r96, %r107, %r108, %r109;
	// end inline asm
	mov.b64 	%rd233, {%r90, %r95};
	mov.b64 	%fd224, %rd233;
	mov.b64 	{%r101, %r106}, %rd330;
	// begin inline asm
	shfl.sync.down.b32 %r100, %r101, %r107, %r108, %r109;
	// end inline asm
	// begin inline asm
	shfl.sync.down.b32 %r105, %r106, %r107, %r108, %r109;
	// end inline asm
	mov.b64 	%rd161, {%r100, %r105};
	setp.gt.s32 	%p61, %r49, 27;
	mov.f64 	%fd342, %fd341;
	mov.u64 	%rd331, %rd330;
	@%p61 bra 	$L__BB7_172;
	abs.f64 	%fd225, %fd341;
	abs.f64 	%fd226, %fd224;
	setp.lt.f64 	%p62, %fd225, %fd226;
	mov.f64 	%fd342, %fd224;
	mov.u64 	%rd331, %rd161;
	@%p62 bra 	$L__BB7_172;
	setp.lt.f64 	%p63, %fd226, %fd225;
	mov.f64 	%fd342, %fd341;
	mov.u64 	%rd331, %rd330;
	@%p63 bra 	$L__BB7_172;
	setp.lt.s64 	%p64, %rd330, %rd161;
	selp.f64 	%fd342, %fd341, %fd224, %p64;
	min.s64 	%rd331, %rd330, %rd161;
$L__BB7_172:
	mov.b64 	%rd234, %fd342;
	mov.b64 	{%r111, %r116}, %rd234;
	mov.b32 	%r127, 8;
	mov.b32 	%r128, 31;
	mov.b32 	%r129, -1;
	// begin inline asm
	shfl.sync.down.b32 %r110, %r111, %r127, %r128, %r129;
	// end inline asm
	// begin inline asm
	shfl.sync.down.b32 %r115, %r116, %r127, %r128, %r129;
	// end inline asm
	mov.b64 	%rd235, {%r110, %r115};
	mov.b64 	%fd229, %rd235;
	mov.b64 	{%r121, %r126}, %rd331;
	// begin inline asm
	shfl.sync.down.b32 %r120, %r121, %r127, %r128, %r129;
	// end inline asm
	// begin inline asm
	shfl.sync.down.b32 %r125, %r126, %r127, %r128, %r129;
	// end inline asm
	mov.b64 	%rd164, {%r120, %r125};
	setp.gt.s32 	%p65, %r49, 23;
	mov.f64 	%fd343, %fd342;
	mov.u64 	%rd332, %rd331;
	@%p65 bra 	$L__BB7_176;
	abs.f64 	%fd230, %fd342;
	abs.f64 	%fd231, %fd229;
	setp.lt.f64 	%p66, %fd230, %fd231;
	mov.f64 	%fd343, %fd229;
	mov.u64 	%rd332, %rd164;
	@%p66 bra 	$L__BB7_176;
	setp.lt.f64 	%p67, %fd231, %fd230;
	mov.f64 	%fd343, %fd342;
	mov.u64 	%rd332, %rd331;
	@%p67 bra 	$L__BB7_176;
	setp.lt.s64 	%p68, %rd331, %rd164;
	selp.f64 	%fd343, %fd342, %fd229, %p68;
	min.s64 	%rd332, %rd331, %rd164;
$L__BB7_176:
	mov.b64 	%rd236, %fd343;
	mov.b64 	{%r131, %r136}, %rd236;
	mov.b32 	%r147, 16;
	mov.b32 	%r148, 31;
	mov.b32 	%r149, -1;
	// begin inline asm
	shfl.sync.down.b32 %r130, %r131, %r147, %r148, %r149;
	// end inline asm
	// begin inline asm
	shfl.sync.down.b32 %r135, %r136, %r147, %r148, %r149;
	// end inline asm
	mov.b64 	%rd237, {%r130, %r135};
	mov.b64 	%fd234, %rd237;
	mov.b64 	{%r141, %r146}, %rd332;
	// begin inline asm
	shfl.sync.down.b32 %r140, %r141, %r147, %r148, %r149;
	// end inline asm
	// begin inline asm
	shfl.sync.down.b32 %r145, %r146, %r147, %r148, %r149;
	// end inline asm
	mov.b64 	%rd167, {%r140, %r145};
	setp.gt.s32 	%p69, %r49, 15;
	mov.f64 	%fd351, %fd343;
	mov.u64 	%rd340, %rd332;
	@%p69 bra 	$L__BB7_180;
	abs.f64 	%fd235, %fd343;
	abs.f64 	%fd236, %fd234;
	setp.lt.f64 	%p70, %fd235, %fd236;
	mov.f64 	%fd351, %fd234;
	mov.u64 	%rd340, %rd167;
	@%p70 bra 	$L__BB7_180;
	setp.lt.f64 	%p71, %fd236, %fd235;
	mov.f64 	%fd351, %fd343;
	mov.u64 	%rd340, %rd332;
	@%p71 bra 	$L__BB7_180;
	setp.lt.s64 	%p72, %rd332, %rd167;
	selp.f64 	%fd351, %fd343, %fd234, %p72;
	min.s64 	%rd340, %rd332, %rd167;
$L__BB7_180:
	setp.ne.s32 	%p73, %r49, 0;
	@%p73 bra 	$L__BB7_182;
	shr.u32 	%r150, %r18, 1;
	and.b32  	%r151, %r150, 496;
	mov.u32 	%r152, _ZN6thrust24THRUST_300001_SM_1000_NS8cuda_cub4core6detail5shmemE;
	add.s32 	%r153, %r152, %r151;
	st.shared.f64 	[%r153+8], %fd351;
	st.shared.u64 	[%r153+16], %rd340;
$L__BB7_182:
	bar.sync 	0;
	setp.ne.s32 	%p74, %r18, 0;
	@%p74 bra 	$L__BB7_204;
	ld.shared.f64 	%fd239, [_ZN6thrust24THRUST_300001_SM_1000_NS8cuda_cub4core6detail5shmemE+24];
	ld.shared.u64 	%rd170, [_ZN6thrust24THRUST_300001_SM_1000_NS8cuda_cub4core6detail5shmemE+32];
	abs.f64 	%fd240, %fd351;
	abs.f64 	%fd241, %fd239;
	setp.lt.f64 	%p75, %fd240, %fd241;
	mov.f64 	%fd345, %fd239;
	mov.u64 	%rd334, %rd170;
	@%p75 bra 	$L__BB7_186;
	setp.lt.f64 	%p76, %fd241, %fd240;
	mov.f64 	%fd345, %fd351;
	mov.u64 	%rd334, %rd340;
	@%p76 bra 	$L__BB7_186;
	setp.lt.s64 	%p77, %rd340, %rd170;
	selp.f64 	%fd345, %fd351, %fd239, %p77;
	min.s64 	%rd334, %rd340, %rd170;
$L__BB7_186:
	ld.shared.f64 	%fd244, [_ZN6thrust24THRUST_300001_SM_1000_NS8cuda_cub4core6detail5shmemE+40];
	ld.shared.u64 	%rd173, [_ZN6thrust24THRUST_300001_SM_1000_NS8cuda_cub4core6detail5shmemE+48];
	abs.f64 	%fd245, %fd345;
	abs.f64 	%fd246, %fd244;
	setp.lt.f64 	%p78, %fd245, %fd246;
	mov.f64 	%fd346, %fd244;
	mov.u64 	%rd335, %rd173;
	@%p78 bra 	$L__BB7_189;
	setp.lt.f64 	%p79, %fd246, %fd245;
	mov.f64 	%fd346, %fd345;
	mov.u64 	%rd335, %rd334;
	@%p79 bra 	$L__BB7_189;
	setp.lt.s64 	%p80, %rd334, %rd173;
	selp.f64 	%fd346, %fd345, %fd244, %p80;
	min.s64 	%rd335, %rd334, %rd173;
$L__BB7_189:
	ld.shared.f64 	%fd249, [_ZN6thrust24THRUST_300001_SM_1000_NS8cuda_cub4core6detail5shmemE+56];
	ld.shared.u64 	%rd176, [_ZN6thrust24THRUST_300001_SM_1000_NS8cuda_cub4core6detail5shmemE+64];
	abs.f64 	%fd250, %fd346;
	abs.f64 	%fd251, %fd249;
	setp.lt.f64 	%p81, %fd250, %fd251;
	mov.f64 	%fd347, %fd249;
	mov.u64 	%rd336, %rd176;
	@%p81 bra 	$L__BB7_192;
	setp.lt.f64 	%p82, %fd251, %fd250;
	mov.f64 	%fd347, %fd346;
	mov.u64 	%rd336, %rd335;
	@%p82 bra 	$L__BB7_192;
	setp.lt.s64 	%p83, %rd335, %rd176;
	selp.f64 	%fd347, %fd346, %fd249, %p83;
	min.s64 	%rd336, %rd335, %rd176;
$L__BB7_192:
	ld.shared.f64 	%fd254, [_ZN6thrust24THRUST_300001_SM_1000_NS8cuda_cub4core6detail5shmemE+72];
	ld.shared.u64 	%rd179, [_ZN6thrust24THRUST_300001_SM_1000_NS8cuda_cub4core6detail5shmemE+80];
	abs.f64 	%fd255, %fd347;
	abs.f64 	%fd256, %fd254;
	setp.lt.f64 	%p84, %fd255, %fd256;
	mov.f64 	%fd348, %fd254;
	mov.u64 	%rd337, %rd179;
	@%p84 bra 	$L__BB7_195;
	setp.lt.f64 	%p85, %fd256, %fd255;
	mov.f64 	%fd348, %fd347;
	mov.u64 	%rd337, %rd336;
	@%p85 bra 	$L__BB7_195;
	setp.lt.s64 	%p86, %rd336, %rd179;
	selp.f64 	%fd348, %fd347, %fd254, %p86;
	min.s64 	%rd337, %rd336, %rd179;
$L__BB7_195:
	ld.shared.f64 	%fd259, [_ZN6thrust24THRUST_300001_SM_1000_NS8cuda_cub4core6detail5shmemE+88];
	ld.shared.u64 	%rd182, [_ZN6thrust24THRUST_300001_SM_1000_NS8cuda_cub4core6detail5shmemE+96];
	abs.f64 	%fd260, %fd348;
	abs.f64 	%fd261, %fd259;
	setp.lt.f64 	%p87, %fd260, %fd261;
	mov.f64 	%fd349, %fd259;
	mov.u64 	%rd338, %rd182;
	@%p87 bra 	$L__BB7_198;
	setp.lt.f64 	%p88, %fd261, %fd260;
	mov.f64 	%fd349, %fd348;
	mov.u64 	%rd338, %rd337;
	@%p88 bra 	$L__BB7_198;
	setp.lt.s64 	%p89, %rd337, %rd182;
	selp.f64 	%fd349, %fd348, %fd259, %p89;
	min.s64 	%rd338, %rd337, %rd182;
$L__BB7_198:
	ld.shared.f64 	%fd264, [_ZN6thrust24THRUST_300001_SM_1000_NS8cuda_cub4core6detail5shmemE+104];
	ld.shared.u64 	%rd185, [_ZN6thrust24THRUST_300001_SM_1000_NS8cuda_cub4core6detail5shmemE+112];
	abs.f64 	%fd265, %fd349;
	abs.f64 	%fd266, %fd264;
	setp.lt.f64 	%p90, %fd265, %fd266;
	mov.f64 	%fd350, %fd264;
	mov.u64 	%rd339, %rd185;
	@%p90 bra 	$L__BB7_201;
	setp.lt.f64 	%p91, %fd266, %fd265;
	mov.f64 	%fd350, %fd349;
	mov.u64 	%rd339, %rd338;
	@%p91 bra 	$L__BB7_201;
	setp.lt.s64 	%p92, %rd338, %rd185;
	selp.f64 	%fd350, %fd349, %fd264, %p92;
	min.s64 	%rd339, %rd338, %rd185;
$L__BB7_201:
	ld.shared.f64 	%fd269, [_ZN6thrust24THRUST_300001_SM_1000_NS8cuda_cub4core6detail5shmemE+120];
	ld.shared.u64 	%rd188, [_ZN6thrust24THRUST_300001_SM_1000_NS8cuda_cub4core6detail5shmemE+128];
	abs.f64 	%fd270, %fd350;
	abs.f64 	%fd271, %fd269;
	setp.lt.f64 	%p93, %fd270, %fd271;
	mov.u64 	%rd340, %rd188;
	mov.f64 	%fd351, %fd269;
	@%p93 bra 	$L__BB7_204;
	setp.lt.f64 	%p94, %fd271, %fd270;
	mov.u64 	%rd340, %rd339;
	mov.f64 	%fd351, %fd350;
	@%p94 bra 	$L__BB7_204;
	setp.lt.s64 	%p95, %rd339, %rd188;
	selp.f64 	%fd351, %fd350, %fd269, %p95;
	min.s64 	%rd340, %rd339, %rd188;
$L__BB7_204:
	mov.u32 	%r381, %tid.x;
	setp.ne.s32 	%p212, %r381, 0;
	@%p212 bra 	$L__BB7_206;
	ld.param.u64 	%rd271, [_ZN6thrust24THRUST_300001_SM_1000_NS8cuda_cub4core6detail13_kernel_agentINS1_8__reduce11ReduceAgentINS0_12zip_iteratorIN4cuda3std3__45tupleIJNS0_10device_ptrIdEENS0_17counting_iteratorIlNS0_11use_defaultESF_SF_EEEEEEEPNSB_IJdlEEESJ_lNS1_9__extrema9arg_max_fIdl10comparisonEEEEJSI_SK_lSO_EEEvDpT0__param_1];
	cvta.to.global.u64 	%rd270, %rd271;
	st.global.f64 	[%rd270], %fd351;
	st.global.u64 	[%rd270+8], %rd340;
$L__BB7_206:
	ret;

}
	// .globl	_ZN6thrust24THRUST_300001_SM_1000_NS8cuda_cub4core6detail13_kernel_agentINS1_8__reduce11ReduceAgentINS0_12zip_iteratorIN4cuda3std3__45tupleIJNS0_10device_ptrIdEENS0_17counting_iteratorIlNS0_11use_defaultESF_SF_EEEEEEEPNSB_IJdlEEESJ_lNS1_9__extrema9arg_max_fIdl10comparisonEEEEJSI_SK_lN3cub18CUB_300001_SM_100013GridEvenShareIlEENSR_9GridQueueIyEESO_EEEvDpT0_
.visible .entry _ZN6thrust24THRUST_300001_SM_1000_NS8cuda_cub4core6detail13_kernel_agentINS1_8__reduce11ReduceAgentINS0_12zip_iteratorIN4cuda3std3__45tupleIJNS0_10device_ptrIdEENS0_17counting_iteratorIlNS0_11use_defaultESF_SF_EEEEEEEPNSB_IJdlEEESJ_lNS1_9__extrema9arg_max_fIdl10comparisonEEEEJSI_SK_lN3cub18CUB_300001_SM_100013GridEvenShareIlEENSR_9GridQueueIyEESO_EEEvDpT0_(
	.param .align 8 .b8 _ZN6thrust24THRUST_300001_SM_1000_NS8cuda_cub4core6detail13_kernel_agentINS1_8__reduce11ReduceAgentINS0_12zip_iteratorIN4cuda3std3__45tupleIJNS0_10device_ptrIdEENS0_17counting_iteratorIlNS0_11use_defaultESF_SF_EEEEEEEPNSB_IJdlEEESJ_lNS1_9__extrema9arg_max_fIdl10comparisonEEEEJSI_SK_lN3cub18CUB_300001_SM_100013GridEvenShareIlEENSR_9GridQueueIyEESO_EEEvDpT0__param_0[16],
	.param .u64 .ptr .align 1 _ZN6thrust24THRUST_300001_SM_1000_NS8cuda_cub4core6detail13_kernel_agentINS1_8__reduce11ReduceAgentINS0_12zip_iteratorIN4cuda3std3__45tupleIJNS0_10device_ptrIdEENS0_17counting_iteratorIlNS0_11use_defaultESF_SF_EEEEEEEPNSB_IJdlEEESJ_lNS1_9__extrema9arg_max_fIdl10comparisonEEEEJSI_SK_lN3cub18CUB_300001_SM_100013GridEvenShareIlEENSR_9GridQueueIyEESO_EEEvDpT0__param_1,
	.param .u64 _ZN6thrust24THRUST_300001_SM_1000_NS8cuda_cub4core6detail13_kernel_agentINS1_8__reduce11ReduceAgentINS0_12zip_iteratorIN4cuda3std3__45tupleIJNS0_10device_ptrIdEENS0_17counting_iteratorIlNS0_11use_defaultESF_SF_EEEEEEEPNSB_IJdlEEESJ_lNS1_9__extrema9arg_max_fIdl10comparisonEEEEJSI_SK_lN3cub18CUB_300001_SM_100013GridEvenShareIlEENSR_9GridQueueIyEESO_EEEvDpT0__param_2,
	.param .align 8 .b8 _ZN6thrust24THRUST_300001_SM_1000_NS8cuda_cub4core6detail13_kernel_agentINS1_8__reduce11ReduceAgentINS0_12zip_iteratorIN4cuda3std3__45tupleIJNS0_10device_ptrIdEENS0_17counting_iteratorIlNS0_11use_defaultESF_SF_EEEEEEEPNSB_IJdlEEESJ_lNS1_9__extrema9arg_max_fIdl10comparisonEEEEJSI_SK_lN3cub18CUB_300001_SM_100013GridEvenShareIlEENSR_9GridQueueIyEESO_EEEvDpT0__param_3[72],
	.param .align 8 .b8 _ZN6thrust24THRUST_300001_SM_1000_NS8cuda_cub4core6detail13_kernel_agentINS1_8__reduce11ReduceAgentINS0_12zip_iteratorIN4cuda3std3__45tupleIJNS0_10device_ptrIdEENS0_17counting_iteratorIlNS0_11use_defaultESF_SF_EEEEEEEPNSB_IJdlEEESJ_lNS1_9__extrema9arg_max_fIdl10comparisonEEEEJSI_SK_lN3cub18CUB_300001_SM_100013GridEvenShareIlEENSR_9GridQueueIyEESO_EEEvDpT0__param_4[8],
	.param .align 1 .b8 _ZN6thrust24THRUST_300001_SM_1000_NS8cuda_cub4core6detail13_kernel_agentINS1_8__reduce11ReduceAgentINS0_12zip_iteratorIN4cuda3std3__45tupleIJNS0_10device_ptrIdEENS0_17counting_iteratorIlNS0_11use_defaultESF_SF_EEEEEEEPNSB_IJdlEEESJ_lNS1_9__extrema9arg_max_fIdl10comparisonEEEEJSI_SK_lN3cub18CUB_300001_SM_100013GridEvenShareIlEENSR_9GridQueueIyEESO_EEEvDpT0__param_5[1]
)
.maxntid 256
{
	.reg .pred 	%p<215>;
	.reg .b32 	%r<399>;
	.reg .b64 	%rd<356>;
	.reg .b64 	%fd<352>;

	ld.param.u64 	%rd196, [_ZN6thrust24THRUST_300001_SM_1000_NS8cuda_cub4core6detail13_kernel_agentINS1_8__reduce11ReduceAgentINS0_12zip_iteratorIN4cuda3std3__45tupleIJNS0_10device_ptrIdEENS0_17counting_iteratorIlNS0_11use_defaultESF_SF_EEEEEEEPNSB_IJdlEEESJ_lNS1_9__extrema9arg_max_fIdl10comparisonEEEEJSI_SK_lN3cub18CUB_300001_SM_100013GridEvenShareIlEENSR_9GridQueueIyEESO_EEEvDpT0__param_0+8];
	ld.param.u64 	%rd195, [_ZN6thrust24THRUST_300001_SM_1000_NS8cuda_cub4core6detail13_kernel_agentINS1_8__reduce11ReduceAgentINS0_12zip_iteratorIN4cuda3std3__45tupleIJNS0_10device_ptrIdEENS0_17counting_iteratorIlNS0_11use_defaultESF_SF_EEEEEEEPNSB_IJdlEEESJ_lNS1_9__extrema9arg_max_fIdl10comparisonEEEEJSI_SK_lN3cub18CUB_300001_SM_100013GridEvenShareIlEENSR_9GridQueueIyEESO_EEEvDpT0__param_0];
	ld.param.u64 	%rd199, [_ZN6thrust24THRUST_300001_SM_1000_NS8cuda_cub4core6detail13_kernel_agentINS1_8__reduce11ReduceAgentINS0_12zip_iteratorIN4cuda3std3__45tupleIJNS0_10device_ptrIdEENS0_17counting_iteratorIlNS0_11use_defaultESF_SF_EEEEEEEPNSB_IJdlEEESJ_lNS1_9__extrema9arg_max_fIdl10comparisonEEEEJSI_SK_lN3cub18CUB_300001_SM_100013GridEvenShareIlEENSR_9GridQueueIyEESO_EEEvDpT0__param_4];
	ld.param.u64 	%rd198, [_ZN6thrust24THRUST_300001_SM_1000_NS8cuda_cub4core6detail13_kernel_agentINS1_8__reduce11ReduceAgentINS0_12zip_iteratorIN4cuda3std3__45tupleIJNS0_10device_ptrIdEENS0_17counting_iteratorIlNS0_11use_defaultESF_SF_EEEEEEEPNSB_IJdlEEESJ_lNS1_9__extrema9arg_max_fIdl10comparisonEEEEJSI_SK_lN3cub18CUB_300001_SM_100013GridEvenShareIlEENSR_9GridQueueIyEESO_EEEvDpT0__param_2];
	cvta.to.global.u64 	%rd1, %rd199;
	cvta.to.global.u64 	%rd2, %rd195;
	mov.u32 	%r1, %ctaid.x;
	mul.lo.s32 	%r33, %r1, 1280;
	cvt.u64.u32 	%rd4, %r33;
	mov.u32 	%r34, %nctaid.x;
	mul.lo.s32 	%r35, %r34, 1280;
	cvt.u64.u32 	%rd5, %r35;
	add.s64 	%rd200, %rd4, 1280;
	setp.le.s64 	%p1, %rd200, %rd198;
	@%p1 bra 	$L__BB8_121;
	cvt.u32.u64 	%r159, %rd4;
	cvt.u32.u64 	%r2, %rd198;
	sub.s32 	%r3, %r2, %r159;
	mov.u32 	%r4, %tid.x;
	setp.ge.s32 	%p98, %r4, %r3;
	mov.f64 	%fd298, 0d0000000000000000;
	mov.b64 	%rd298, 0;
	mov.u32 	%r393, %r4;
	@%p98 bra 	$L__BB8_3;
	cvt.u64.u32 	%rd246, %r4;
	add.s64 	%rd247, %rd4, %rd246;
	shl.b64 	%rd248, %rd247, 3;
	add.s64 	%rd249, %rd2, %rd248;
	add.s64 	%rd298, %rd196, %rd247;
	ld.global.f64 	%fd298, [%rd249];
	add.s32 	%r393, %r4, 256;
$L__BB8_3:
	setp.ge.s32 	%p99, %r393, %r3;
	@%p99 bra 	$L__BB8_25;
	not.b32 	%r161, %r393;
	add.s32 	%r162, %r161, %r2;
	sub.s32 	%r7, %r162, %r159;
	and.b32  	%r163, %r7, 768;
	setp.eq.s32 	%p100, %r163, 768;
	@%p100 bra 	$L__BB8_10;
	cvt.u64.u32 	%rd251, %r393;
	add.s64 	%rd252, %rd251, %rd4;
	add.s64 	%rd289, %rd252, %rd196;
	shl.b64 	%rd253, %rd252, 3;
	add.s64 	%rd288, %rd2, %rd253;
	shr.u32 	%r164, %r7, 8;
	add.s32 	%r165, %r164, 1;
	and.b32  	%r166, %r165, 3;
	neg.s32 	%r391, %r166;
$L__BB8_6:
	.pragma "nounroll";
	mov.u64 	%rd12, %rd298;
	mov.f64 	%fd3, %fd298;
	ld.global.f64 	%fd4, [%rd288];
	abs.f64 	%fd5, %fd3;
	abs.f64 	%fd6, %fd4;
	setp.lt.f64 	%p101, %fd5, %fd6;
	mov.u64 	%rd298, %rd289;
	mov.f64 	%fd298, %fd4;
	@%p101 bra 	$L__BB8_9;
	setp.lt.f64 	%p102, %fd6, %fd5;
	mov.u64 	%rd298, %rd12;
	mov.f64 	%fd298, %fd3;
	@%p102 bra 	$L__BB8_9;
	setp.lt.s64 	%p103, %rd12, %rd289;
	min.s64 	%rd298, %rd12, %rd289;
	selp.f64 	%fd298, %fd3, %fd4, %p103;
$L__BB8_9:
	add.s32 	%r393, %r393, 256;
	add.s64 	%rd289, %rd289, 256;
	add.s64 	%rd288, %rd288, 2048;
	add.s32 	%r391, %r391, 1;
	setp.ne.s32 	%p104, %r391, 0;
	@%p104 bra 	$L__BB8_6;
$L__BB8_10:
	setp.lt.u32 	%p105, %r7, 768;
	@%p105 bra 	$L__BB8_25;
	add.s32 	%r394, %r393, 512;
$L__BB8_12:
	mov.u32 	%r15, %r394;
	add.s32 	%r167, %r15, -512;
	cvt.s64.s32 	%rd254, %r167;
	add.s64 	%rd255, %rd254, %rd4;
	shl.b64 	%rd256, %rd255, 3;
	add.s64 	%rd20, %rd2, %rd256;
	add.s64 	%rd21, %rd255, %rd196;
	ld.global.f64 	%fd12, [%rd20];
	abs.f64 	%fd13, %fd298;
	abs.f64 	%fd14, %fd12;
	setp.lt.f64 	%p106, %fd13, %fd14;
	mov.u64 	%rd295, %rd21;
	mov.f64 	%fd295, %fd12;
	@%p106 bra 	$L__BB8_15;
	setp.lt.f64 	%p107, %fd14, %fd13;
	mov.u64 	%rd295, %rd298;
	mov.f64 	%fd295, %fd298;
	@%p107 bra 	$L__BB8_15;
	setp.lt.s64 	%p108, %rd298, %rd21;
	min.s64 	%rd295, %rd298, %rd21;
	selp.f64 	%fd295, %fd298, %fd12, %p108;
$L__BB8_15:
	add.s32 	%r168, %r15, -256;
	cvt.s64.s32 	%rd257, %r168;
	add.s64 	%rd258, %rd257, %rd4;
	add.s64 	%rd24, %rd258, %rd196;
	ld.global.f64 	%fd17, [%rd20+2048];
	abs.f64 	%fd18, %fd295;
	abs.f64 	%fd19, %fd17;
	setp.lt.f64 	%p109, %fd18, %fd19;
	mov.u64 	%rd296, %rd24;
	mov.f64 	%fd296, %fd17;
	@%p109 bra 	$L__BB8_18;
	setp.lt.f64 	%p110, %fd19, %fd18;
	mov.u64 	%rd296, %rd295;
	mov.f64 	%fd296, %fd295;
	@%p110 bra 	$L__BB8_18;
	setp.lt.s64 	%p111, %rd295, %rd24;
	min.s64 	%rd296, %rd295, %rd24;
	selp.f64 	%fd296, %fd295, %fd17, %p111;
$L__BB8_18:
	cvt.s64.s32 	%rd259, %r15;
	add.s64 	%rd260, %rd259, %rd4;
	add.s64 	%rd27, %rd260, %rd196;
	ld.global.f64 	%fd22, [%rd20+4096];
	abs.f64 	%fd23, %fd296;
	abs.f64 	%fd24, %fd22;
	setp.lt.f64 	%p112, %fd23, %fd24;
	mov.u64 	%rd297, %rd27;
	mov.f64 	%fd297, %fd22;
	@%p112 bra 	$L__BB8_21;
	setp.lt.f64 	%p113, %fd24, %fd23;
	mov.u64 	%rd297, %rd296;
	mov.f64 	%fd297, %fd296;
	@%p113 bra 	$L__BB8_21;
	setp.lt.s64 	%p114, %rd296, %rd27;
	min.s64 	%rd297, %rd296, %rd27;
	selp.f64 	%fd297, %fd296, %fd22, %p114;
$L__BB8_21:
	add.s32 	%r169, %r15, 256;
	cvt.s64.s32 	%rd261, %r169;
	add.s64 	%rd262, %rd261, %rd4;
	add.s64 	%rd30, %rd262, %rd196;
	ld.global.f64 	%fd27, [%rd20+6144];
	abs.f64 	%fd28, %fd297;
	abs.f64 	%fd29, %fd27;
	setp.lt.f64 	%p115, %fd28, %fd29;
	mov.u64 	%rd298, %rd30;
	mov.f64 	%fd298, %fd27;
	@%p115 bra 	$L__BB8_24;
	setp.lt.f64 	%p116, %fd29, %fd28;
	mov.u64 	%rd298, %rd297;
	mov.f64 	%fd298, %fd297;
	@%p116 bra 	$L__BB8_24;
	setp.lt.s64 	%p117, %rd297, %rd30;
	min.s64 	%rd298, %rd297, %rd30;
	selp.f64 	%fd298, %fd297, %fd27, %p117;
$L__BB8_24:
	add.s32 	%r394, %r15, 1024;
	add.s32 	%r170, %r15, 512;
	setp.lt.s32 	%p118, %r170, %r3;
	@%p118 bra 	$L__BB8_12;
$L__BB8_25:
	setp.lt.s32 	%p119, %r3, 256;
	@%p119 bra 	$L__BB8_70;
	// begin inline asm
	mov.u32 %r284, %laneid;
	// end inline asm
	mov.b64 	%rd273, %fd298;
	mov.b64 	{%r286, %r291}, %rd273;
	mov.b32 	%r302, 1;
	mov.b32 	%r303, 31;
	mov.b32 	%r304, -1;
	// begin inline asm
	shfl.sync.down.b32 %r285, %r286, %r302, %r303, %r304;
	// end inline asm
	// begin inline asm
	shfl.sync.down.b32 %r290, %r291, %r302, %r303, %r304;
	// end inline asm
	mov.b64 	%rd274, {%r285, %r290};
	mov.b64 	%fd33, %rd274;
	mov.b64 	{%r296, %r301}, %rd298;
	// begin inline asm
	shfl.sync.down.b32 %r295, %r296, %r302, %r303, %r304;
	// end inline asm
	// begin inline asm
	shfl.sync.down.b32 %r300, %r301, %r302, %r303, %r304;
	// end inline asm
	mov.b64 	%rd34, {%r295, %r300};
	setp.gt.s32 	%p171, %r284, 30;
	mov.u64 	%rd300, %rd298;
	mov.f64 	%fd300, %fd298;
	@%p171 bra 	$L__BB8_30;
	abs.f64 	%fd34, %fd298;
	abs.f64 	%fd35, %fd33;
	setp.lt.f64 	%p172, %fd34, %fd35;
	mov.u64 	%rd300, %rd34;
	mov.f64 	%fd300, %fd33;
	@%p172 bra 	$L__BB8_30;
	setp.lt.f64 	%p173, %fd35, %fd34;
	mov.u64 	%rd300, %rd298;
	mov.f64 	%fd300, %fd298;
	@%p173 bra 	$L__BB8_30;
	setp.lt.s64 	%p174, %rd298, %rd34;
	min.s64 	%rd300, %rd298, %rd34;
	selp.f64 	%fd300, %fd298, %fd33, %p174;
$L__BB8_30:
	mov.b64 	%rd275, %fd300;
	mov.b64 	{%r306, %r311}, %rd275;
	mov.b32 	%r322, 2;
	mov.b32 	%r323, 31;
	mov.b32 	%r324, -1;
	// begin inline asm
	shfl.sync.down.b32 %r305, %r306, %r322, %r323, %r324;
	// end inline asm
	// begin inline asm
	shfl.sync.down.b32 %r310, %r311, %r322, %r323, %r324;
	// end inline asm
	mov.b64 	%rd276, {%r305, %r310};
	mov.b64 	%fd38, %rd276;
	mov.b64 	{%r316, %r321}, %rd300;
	// begin inline asm
	shfl.sync.down.b32 %r315, %r316, %r322, %r323, %r324;
	// end inline asm
	// begin inline asm
	shfl.sync.down.b32 %r320, %r321, %r322, %r323, %r324;
	// end inline asm
	mov.b64 	%rd37, {%r315, %r320};
	setp.gt.s32 	%p175, %r284, 29;
	mov.u64 	%rd301, %rd300;
	mov.f64 	%fd301, %fd300;
	@%p175 bra 	$L__BB8_34;
	abs.f64 	%fd39, %fd300;
	abs.f64 	%fd40, %fd38;
	setp.lt.f64 	%p176, %fd39, %fd40;
	mov.u64 	%rd301, %rd37;
	mov.f64 	%fd301, %fd38;
	@%p176 bra 	$L__BB8_34;
	setp.lt.f64 	%p177, %fd40, %fd39;
	mov.u64 	%rd301, %rd300;
	mov.f64 	%fd301, %fd300;
	@%p177 bra 	$L__BB8_34;
	setp.lt.s64 	%p178, %rd300, %rd37;
	min.s64 	%rd301, %rd300, %rd37;
	selp.f64 	%fd301, %fd300, %fd38, %p178;
$L__BB8_34:
	mov.b64 	%rd277, %fd301;
	mov.b64 	{%r326, %r331}, %rd277;
	mov.b32 	%r342, 4;
	mov.b32 	%r343, 31;
	mov.b32 	%r344, -1;
	// begin inline asm
	shfl.sync.down.b32 %r325, %r326, %r342, %r343, %r344;
	// end inline asm
	// begin inline asm
	shfl.sync.down.b32 %r330, %r331, %r342, %r343, %r344;
	// end inline asm
	mov.b64 	%rd278, {%r325, %r330};
	mov.b64 	%fd43, %rd278;
	mov.b64 	{%r336, %r341}, %rd301;
	// begin inline asm
	shfl.sync.down.b32 %r335, %r336, %r342, %r343, %r344;
	// end inline asm
	// begin inline asm
	shfl.sync.down.b32 %r340, %r341, %r342, %r343, %r344;
	// end inline asm
	mov.b64 	%rd40, {%r335, %r340};
	setp.gt.s32 	%p179, %r284, 27;
	mov.u64 	%rd302, %rd301;
	mov.f64 	%fd302, %fd301;
	@%p179 bra 	$L__BB8_38;
	abs.f64 	%fd44, %fd301;
	abs.f64 	%fd45, %fd43;
	setp.lt.f64 	%p180, %fd44, %fd45;
	mov.u64 	%rd302, %rd40;
	mov.f64 	%fd302, %fd43;
	@%p180 bra 	$L__BB8_38;
	setp.lt.f64 	%p181, %fd45, %fd44;
	mov.u64 	%rd302, %rd301;
	mov.f64 	%fd302, %fd301;
	@%p181 bra 	$L__BB8_38;
	setp.lt.s64 	%p182, %rd301, %rd40;
	min.s64 	%rd302, %rd301, %rd40;
	selp.f64 	%fd302, %fd301, %fd43, %p182;
$L__BB8_38:
	mov.b64 	%rd279, %fd302;
	mov.b64 	{%r346, %r351}, %rd279;
	mov.b32 	%r362, 8;
	mov.b32 	%r363, 31;
	mov.b32 	%r364, -1;
	// begin inline asm
	shfl.sync.down.b32 %r345, %r346, %r362, %r363, %r364;
	// end inline asm
	// begin inline asm
	shfl.sync.down.b32 %r350, %r351, %r362, %r363, %r364;
	// end inline asm
	mov.b64 	%rd280, {%r345, %r350};
	mov.b64 	%fd48, %rd280;
	mov.b64 	{%r356, %r361}, %rd302;
	// begin inline asm
	shfl.sync.down.b32 %r355, %r356, %r362, %r363, %r364;
	// end inline asm
	// begin inline asm
	shfl.sync.down.b32 %r360, %r361, %r362, %r363, %r364;
	// end inline asm
	mov.b64 	%rd43, {%r355, %r360};
	setp.gt.s32 	%p183, %r284, 23;
	mov.u64 	%rd303, %rd302;
	mov.f64 	%fd303, %fd302;
	@%p183 bra 	$L__BB8_42;
	abs.f64 	%fd49, %fd302;
	abs.f64 	%fd50, %fd48;
	setp.lt.f64 	%p184, %fd49, %fd50;
	mov.u64 	%rd303, %rd43;
	mov.f64 	%fd303, %fd48;
	@%p184 bra 	$L__BB8_42;
	setp.lt.f64 	%p185, %fd50, %fd49;
	mov.u64 	%rd303, %rd302;
	mov.f64 	%fd303, %fd302;
	@%p185 bra 	$L__BB8_42;
	setp.lt.s64 	%p186, %rd302, %rd43;
	min.s64 	%rd303, %rd302, %rd43;
	selp.f64 	%fd303, %fd302, %fd48, %p186;
$L__BB8_42:
	mov.b64 	%rd281, %fd303;
	mov.b64 	{%r366, %r371}, %rd281;
	mov.b32 	%r382, 16;
	mov.b32 	%r383, 31;
	mov.b32 	%r384, -1;
	// begin inline asm
	shfl.sync.down.b32 %r365, %r366, %r382, %r383, %r384;
	// end inline asm
	// begin inline asm
	shfl.sync.down.b32 %r370, %r371, %r382, %r383, %r384;
	// end inline asm
	mov.b64 	%rd282, {%r365, %r370};
	mov.b64 	%fd53, %rd282;
	mov.b64 	{%r376, %r381}, %rd303;
	// begin inline asm
	shfl.sync.down.b32 %r375, %r376, %r382, %r383, %r384;
	// end inline asm
	// begin inline asm
	shfl.sync.down.b32 %r380, %r381, %r382, %r383, %r384;
	// end inline asm
	mov.b64 	%rd46, {%r375, %r380};
	setp.gt.s32 	%p187, %r284, 15;
	mov.u64 	%rd355, %rd303;
	mov.f64 	%fd351, %fd303;
	@%p187 bra 	$L__BB8_46;
	abs.f64 	%fd54, %fd303;
	abs.f64 	%fd55, %fd53;
	setp.lt.f64 	%p188, %fd54, %fd55;
	mov.u64 	%rd355, %rd46;
	mov.f64 	%fd351, %fd53;
	@%p188 bra 	$L__BB8_46;
	setp.lt.f64 	%p189, %fd55, %fd54;
	mov.u64 	%rd355, %rd303;
	mov.f64 	%fd351, %fd303;
	@%p189 bra 	$L__BB8_46;
	setp.lt.s64 	%p190, %rd303, %rd46;
	min.s64 	%rd355, %rd303, %rd46;
	selp.f64 	%fd351, %fd303, %fd53, %p190;
$L__BB8_46:
	setp.ne.s32 	%p191, %r284, 0;
	@%p191 bra 	$L__BB8_48;
	shr.u32 	%r385, %r4, 1;
	and.b32  	%r386, %r385, 496;
	mov.u32 	%r387, _ZN6thrust24THRUST_300001_SM_1000_NS8cuda_cub4core6detail5shmemE;
	add.s32 	%r388, %r387, %r386;
	st.shared.f64 	[%r388+8], %fd351;
	st.shared.u64 	[%r388+16], %rd355;
$L__BB8_48:
	bar.sync 	0;
	setp.ne.s32 	%p192, %r4, 0;
	@%p192 bra 	$L__BB8_208;
	ld.shared.f64 	%fd58, [_ZN6thrust24THRUST_300001_SM_1000_NS8cuda_cub4core6detail5shmemE+24];
	ld.shared.u64 	%rd49, [_ZN6thrust24THRUST_300001_SM_1000_NS8cuda_cub4core6detail5shmemE+32];
	abs.f64 	%fd59, %fd351;
	abs.f64 	%fd60, %fd58;
	setp.lt.f64 	%p193, %fd59, %fd60;
	mov.u64 	%rd305, %rd49;
	mov.f64 	%fd305, %fd58;
	@%p193 bra 	$L__BB8_52;
	setp.lt.f64 	%p194, %fd60, %fd59;
	mov.u64 	%rd305, %rd355;
	mov.f64 	%fd305, %fd351;
	@%p194 bra 	$L__BB8_52;
	setp.lt.s64 	%p195, %rd355, %rd49;
	min.s64 	%rd305, %rd355, %rd49;
	selp.f64 	%fd305, %fd351, %fd58, %p195;
$L__BB8_52:
	ld.shared.f64 	%fd63, [_ZN6thrust24THRUST_300001_SM_1000_NS8cuda_cub4core6detail5shmemE+40];
	ld.shared.u64 	%rd52, [_ZN6thrust24THRUST_300001_SM_1000_NS8cuda_cub4core6detail5shmemE+48];
	abs.f64 	%fd64, %fd305;
	abs.f64 	%fd65, %fd63;
	setp.lt.f64 	%p196, %fd64, %fd65;
	mov.u64 	%rd306, %rd52;
	mov.f64 	%fd306, %fd63;
	@%p196 bra 	$L__BB8_55;
	setp.lt.f64 	%p197, %fd65, %fd64;
	mov.u64 	%rd306, %rd305;
	mov.f64 	%fd306, %fd305;
	@%p197 bra 	$L__BB8_55;
	setp.lt.s64 	%p198, %rd305, %rd52;
	min.s64 	%rd306, %rd305, %rd52;
	selp.f64 	%fd306, %fd305, %fd63, %p198;
$L__BB8_55:
	ld.shared.f64 	%fd68, [_ZN6thrust24THRUST_300001_SM_1000_NS8cuda_cub4core6detail5shmemE+56];
	ld.shared.u64 	%rd55, [_ZN6thrust24THRUST_300001_SM_1000_NS8cuda_cub4core6detail5shmemE+64];
	abs.f64 	%fd69, %fd306;
	abs.f64 	%fd70, %fd68;
	setp.lt.f64 	%p199, %fd69, %fd70;
	mov.u64 	%rd307, %rd55;
	mov.f64 	%fd307, %fd68;
	@%p199 bra 	$L__BB8_58;
	setp.lt.f64 	%p200, %fd70, %fd69;
	mov.u64 	%rd307, %rd306;
	mov.f64 	%fd307, %fd306;
	@%p200 bra 	$L__BB8_58;
	setp.lt.s64 	%p201, %rd306, %rd55;
	min.s64 	%rd307, %rd306, %rd55;
	selp.f64 	%fd307, %fd306, %fd68, %p201;
$L__BB8_58:
	ld.shared.f64 	%fd73, [_ZN6thrust24THRUST_300001_SM_1000_NS8cuda_cub4core6detail5shmemE+72];
	ld.shared.u64 	%rd58, [_ZN6thrust24THRUST_300001_SM_1000_NS8cuda_cub4core6detail5shmemE+80];
	abs.f64 	%fd74, %fd307;
	abs.f64 	%fd75, %fd73;
	setp.lt.f64 	%p202, %fd74, %fd75;
	mov.u64 	%rd308, %rd58;
	mov.f64 	%fd308, %fd73;
	@%p202 bra 	$L__BB8_61;
	setp.lt.f64 	%p203, %fd75, %fd74;
	mov.u64 	%rd308, %rd307;
	mov.f64 	%fd308, %fd307;
	@%p203 bra 	$L__BB8_61;
	setp.lt.s64 	%p204, %rd307, %rd58;
	min.s64 	%rd308, %rd307, %rd58;
	selp.f64 	%fd308, %fd307, %fd73, %p204;
$L__BB8_61:
	ld.shared.f64 	%fd78, [_ZN6thrust24THRUST_300001_SM_1000_NS8cuda_cub4core6detail5shmemE+88];
	ld.shared.u64 	%rd61, [_ZN6thrust24THRUST_300001_SM_1000_NS8cuda_cub4core6detail5shmemE+96];
	abs.f64 	%fd79, %fd308;
	abs.f64 	%fd80, %fd78;
	setp.lt.f64 	%p205, %fd79, %fd80;
	mov.u64 	%rd309, %rd61;
	mov.f64 	%fd309, %fd78;
	@%p205 bra 	$L__BB8_64;
	setp.lt.f64 	%p206, %fd80, %fd79;
	mov.u64 	%rd309, %rd308;
	mov.f64 	%fd309, %fd308;
	@%p206 bra 	$L__BB8_64;
	setp.lt.s64 	%p207, %rd308, %rd61;
	min.s64 	%rd309, %rd308, %rd61;
	selp.f64 	%fd309, %fd308, %fd78, %p207;
$L__BB8_64:
	ld.shared.f64 	%fd83, [_ZN6thrust24THRUST_300001_SM_1000_NS8cuda_cub4core6detail5shmemE+104];
	ld.shared.u64 	%rd64, [_ZN6thrust24THRUST_300001_SM_1000_NS8cuda_cub4core6detail5shmemE+112];
	abs.f64 	%fd84, %fd309;
	abs.f64 	%fd85, %fd83;
	setp.lt.f64 	%p208, %fd84, %fd85;
	mov.u64 	%rd310, %rd64;
	mov.f64 	%fd310, %fd83;
	@%p208 bra 	$L__BB8_67;
	setp.lt.f64 	%p209, %fd85, %fd84;
	mov.u64 	%rd310, %rd309;
	mov.f64 	%fd310, %fd309;
	@%p209 bra 	$L__BB8_67;
	setp.lt.s64 	%p210, %rd309, %rd64;
	min.s64 	%rd310, %rd309, %rd64;
	selp.f64 	%fd310, %fd309, %fd83, %p210;
$L__BB8_67:
	ld.shared.f64 	%fd88, [_ZN6thrust24THRUST_300001_SM_1000_NS8cuda_cub4core6detail5shmemE+120];
	ld.shared.u64 	%rd67, [_ZN6thrust24THRUST_300001_SM_1000_NS8cuda_cub4core6detail5shmemE+128];
	abs.f64 	%fd89, %fd310;
	abs.f64 	%fd90, %fd88;
	setp.lt.f64 	%p211, %fd89, %fd90;
	mov.u64 	%rd355, %rd67;
	mov.f64 	%fd351, %fd88;
	@%p211 bra 	$L__BB8_208;
	setp.lt.f64 	%p212, %fd90, %fd89;
	mov.u64 	%rd355, %rd310;
	mov.f64 	%fd351, %fd310;
	@%p212 bra 	$L__BB8_208;
	setp.lt.s64 	%p213, %rd310, %rd67;
	min.s64 	%rd355, %rd310, %rd67;
	selp.f64 	%fd351, %fd310, %fd88, %p213;
	bra.uni 	$L__BB8_208;
$L__BB8_70:
	// begin inline asm
	mov.u32 %r171, %laneid;
	// end inline asm
	and.b32  	%r192, %r4, 992;
	add.s32 	%r193, %r192, 32;
	setp.gt.s32 	%p120, %r193, %r3;
	not.b32 	%r194, %r192;
	add.s32 	%r195, %r3, %r194;
	selp.b32 	%r190, %r195, 31, %p120;
	mov.b64 	%rd263, %fd298;
	mov.b64 	{%r173, %r178}, %rd263;
	mov.b32 	%r189, 1;
	mov.b32 	%r191, -1;
	// begin inline asm
	shfl.sync.down.b32 %r172, %r173, %r189, %r190, %r191;
	// end inline asm
	// begin inline asm
	shfl.sync.down.b32 %r177, %r178, %r189, %r190, %r191;
	// end inline asm
	mov.b64 	%rd264, {%r172, %r177};
	mov.b64 	%fd92, %rd264;
	mov.b64 	{%r183, %r188}, %rd298;
	// begin inline asm
	shfl.sync.down.b32 %r182, %r183, %r189, %r190, %r191;
	// end inline asm
	// begin inline asm
	shfl.sync.down.b32 %r187, %r188, %r189, %r190, %r191;
	// end inline asm
	mov.b64 	%rd69, {%r182, %r187};
	setp.ge.s32 	%p121, %r171, %r190;
	mov.u64 	%rd311, %rd298;
	mov.f64 	%fd311, %fd298;
	@%p121 bra 	$L__BB8_74;
	abs.f64 	%fd93, %fd298;
	abs.f64 	%fd94, %fd92;
	setp.lt.f64 	%p122, %fd93, %fd94;
	mov.u64 	%rd311, %rd69;
	mov.f64 	%fd311, %fd92;
	@%p122 bra 	$L__BB8_74;
	setp.lt.f64 	%p123, %fd94, %fd93;
	mov.u64 	%rd311, %rd298;
	mov.f64 	%fd311, %fd298;
	@%p123 bra 	$L__BB8_74;
	setp.lt.s64 	%p124, %rd298, %rd69;
	min.s64 	%rd311, %rd298, %rd69;
	selp.f64 	%fd311, %fd298, %fd92, %p124;
$L__BB8_74:
	mov.b64 	%rd265, %fd311;
	mov.b64 	{%r197, %r202}, %rd265;
	mov.b32 	%r213, 2;
	mov.b32 	%r215, -1;
	// begin inline asm
	shfl.sync.down.b32 %r196, %r197, %r213, %r190, %r215;
	// end inline asm
	// begin inline asm
	shfl.sync.down.b32 %r201, %r202, %r213, %r190, %r215;
	// end inline asm
	mov.b64 	%rd266, {%r196, %r201};
	mov.b64 	%fd97, %rd266;
	mov.b64 	{%r207, %r212}, %rd311;
	// begin inline asm
	shfl.sync.down.b32 %r206, %r207, %r213, %r190, %r215;
	// end inline asm
	// begin inline asm
	shfl.sync.down.b32 %r211, %r212, %r213, %r190, %r215;
	// end inline asm
	mov.b64 	%rd72, {%r206, %r211};
	add.s32 	%r216, %r171, 2;
	setp.gt.s32 	%p125, %r216, %r190;
	mov.u64 	%rd312, %rd311;
	mov.f64 	%fd312, %fd311;
	@%p125 bra 	$L__BB8_78;
	abs.f64 	%fd98, %fd311;
	abs.f64 	%fd99, %fd97;
	setp.lt.f64 	%p126, %fd98, %fd99;
	mov.u64 	%rd312, %rd72;
	mov.f64 	%fd312, %fd97;
	@%p126 bra 	$L__BB8_78;
	setp.lt.f64 	%p127, %fd99, %fd98;
	mov.u64 	%rd312, %rd311;
	mov.f64 	%fd312, %fd311;
	@%p127 bra 	$L__BB8_78;
	setp.lt.s64 	%p128, %rd311, %rd72;
	min.s64 	%rd312, %rd311, %rd72;
	selp.f64 	%fd312, %fd311, %fd97, %p128;
$L__BB8_78:
	mov.b64 	%rd267, %fd312;
	mov.b64 	{%r218, %r223}, %rd267;
	mov.b32 	%r234, 4;
	mov.b32 	%r236, -1;
	// begin inline asm
	shfl.sync.down.b32 %r217, %r218, %r234, %r190, %r236;
	// end inline asm
	// begin inline asm
	shfl.sync.down.b32 %r222, %r223, %r234, %r190, %r236;
	// end inline asm
	mov.b64 	%rd268, {%r217, %r222};
	mov.b64 	%fd102, %rd268;
	mov.b64 	{%r228, %r233}, %rd312;
	// begin inline asm
	shfl.sync.down.b32 %r227, %r228, %r234, %r190, %r236;
	// end inline asm
	// begin inline asm
	shfl.sync.down.b32 %r232, %r233, %r234, %r190, %r236;
	// end inline asm
	mov.b64 	%rd75, {%r227, %r232};
	add.s32 	%r237, %r171, 4;
	setp.gt.s32 	%p129, %r237, %r190;
	mov.u64 	%rd313, %rd312;
	mov.f64 	%fd313, %fd312;
	@%p129 bra 	$L__BB8_82;
	abs.f64 	%fd103, %fd312;
	abs.f64 	%fd104, %fd102;
	setp.lt.f64 	%p130, %fd103, %fd104;
	mov.u64 	%rd313, %rd75;
	mov.f64 	%fd313, %fd102;
	@%p130 bra 	$L__BB8_82;
	setp.lt.f64 	%p131, %fd104, %fd103;
	mov.u64 	%rd313, %rd312;
	mov.f64 	%fd313, %fd312;
	@%p131 bra 	$L__BB8_82;
	setp.lt.s64 	%p132, %rd312, %rd75;
	min.s64 	%rd313, %rd312, %rd75;
	selp.f64 	%fd313, %fd312, %fd102, %p132;
$L__BB8_82:
	mov.b64 	%rd269, %fd313;
	mov.b64 	{%r239, %r244}, %rd269;
	mov.b32 	%r255, 8;
	mov.b32 	%r257, -1;
	// begin inline asm
	shfl.sync.down.b32 %r238, %r239, %r255, %r190, %r257;
	// end inline asm
	// begin inline asm
	shfl.sync.down.b32 %r243, %r244, %r255, %r190, %r257;
	// end inline asm
	mov.b64 	%rd270, {%r238, %r243};
	mov.b64 	%fd107, %rd270;
	mov.b64 	{%r249, %r254}, %rd313;
	// begin inline asm
	shfl.sync.down.b32 %r248, %r249, %r255, %r190, %r257;
	// end inline asm
	// begin inline asm
	shfl.sync.down.b32 %r253, %r254, %r255, %r190, %r257;
	// end inline asm
	mov.b64 	%rd78, {%r248, %r253};
	add.s32 	%r258, %r171, 8;
	setp.gt.s32 	%p133, %r258, %r190;
	mov.u64 	%rd314, %rd313;
	mov.f64 	%fd314, %fd313;
	@%p133 bra 	$L__BB8_86;
	abs.f64 	%fd108, %fd313;
	abs.f64 	%fd109, %fd107;
	setp.lt.f64 	%p134, %fd108, %fd109;
	mov.u64 	%rd314, %rd78;
	mov.f64 	%fd314, %fd107;
	@%p134 bra 	$L__BB8_86;
	setp.lt.f64 	%p135, %fd109, %fd108;
	mov.u64 	%rd314, %rd313;
	mov.f64 	%fd314, %fd313;
	@%p135 bra 	$L__BB8_86;
	setp.lt.s64 	%p136, %rd313, %rd78;
	min.s64 	%rd314, %rd313, %rd78;
	selp.f64 	%fd314, %fd313, %fd107, %p136;
$L__BB8_86:
	mov.b64 	%rd271, %fd314;
	mov.b64 	{%r260, %r265}, %rd271;
	mov.b32 	%r276, 16;
	mov.b32 	%r278, -1;
	// begin inline asm
	shfl.sync.down.b32 %r259, %r260, %r276, %r190, %r278;
	// end inline asm
	// begin inline asm
	shfl.sync.down.b32 %r264, %r265, %r276, %r190, %r278;
	// end inline asm
	mov.b64 	%rd272, {%r259, %r264};
	mov.b64 	%fd112, %rd272;
	mov.b64 	{%r270, %r275}, %rd314;
	// begin inline asm
	shfl.sync.down.b32 %r269, %r270, %r276, %r190, %r278;
	// end inline asm
	// begin inline asm
	shfl.sync.down.b32 %r274, %r275, %r276, %r190, %r278;
	// end inline asm
	mov.b64 	%rd81, {%r269, %r274};
	add.s32 	%r279, %r171, 16;
	setp.gt.s32 	%p137, %r279, %r190;
	mov.u64 	%rd355, %rd314;
	mov.f64 	%fd351, %fd314;
	@%p137 bra 	$L__BB8_90;
	abs.f64 	%fd113, %fd314;
	abs.f64 	%fd114, %fd112;
	setp.lt.f64 	%p138, %fd113, %fd114;
	mov.u64 	%rd355, %rd81;
	mov.f64 	%fd351, %fd112;
	@%p138 bra 	$L__BB8_90;
	setp.lt.f64 	%p139, %fd114, %fd113;
	mov.u64 	%rd355, %rd314;
	mov.f64 	%fd351, %fd314;
	@%p139 bra 	$L__BB8_90;
	setp.lt.s64 	%p140, %rd314, %rd81;
	min.s64 	%rd355, %rd314, %rd81;
	selp.f64 	%fd351, %fd314, %fd112, %p140;
$L__BB8_90:
	setp.ne.s32 	%p141, %r171, 0;
	@%p141 bra 	$L__BB8_92;
	shr.u32 	%r280, %r4, 1;
	and.b32  	%r281, %r280, 496;
	mov.u32 	%r282, _ZN6thrust24THRUST_300001_SM_1000_NS8cuda_cub4core6detail5shmemE;
	add.s32 	%r283, %r282, %r281;
	st.shared.f64 	[%r283+8], %fd351;
	st.shared.u64 	[%r283+16], %rd355;
$L__BB8_92:
	bar.sync 	0;
	setp.ne.s32 	%p142, %r4, 0;
	@%p142 bra 	$L__BB8_208;
	setp.lt.s32 	%p143, %r3, 33;
	mov.f64 	%fd316, %fd351;
	mov.u64 	%rd316, %rd355;
	@%p143 bra 	$L__BB8_97;
	ld.shared.f64 	%fd117, [_ZN6thrust24THRUST_300001_SM_1000_NS8cuda_cub4core6detail5shmemE+24];
	ld.shared.u64 	%rd84, [_ZN6thrust24THRUST_300001_SM_1000_NS8cuda_cub4core6detail5shmemE+32];
	abs.f64 	%fd118, %fd351;
	abs.f64 	%fd119, %fd117;
	setp.lt.f64 	%p144, %fd118, %fd119;
	mov.f64 	%fd316, %fd117;
	mov.u64 	%rd316, %rd84;
	@%p144 bra 	$L__BB8_97;
	setp.lt.f64 	%p145, %fd119, %fd118;
	mov.f64 	%fd316, %fd351;
	mov.u64 	%rd316, %rd355;
	@%p145 bra 	$L__BB8_97;
	setp.lt.s64 	%p146, %rd355, %rd84;
	selp.f64 	%fd316, %fd351, %fd117, %p146;
	min.s64 	%rd316, %rd355, %rd84;
$L__BB8_97:
	setp.lt.s32 	%p147, %r3, 65;
	mov.f64 	%fd317, %fd316;
	mov.u64 	%rd317, %rd316;
	@%p147 bra 	$L__BB8_101;
	ld.shared.f64 	%fd122, [_ZN6thrust24THRUST_300001_SM_1000_NS8cuda_cub4core6detail5shmemE+40];
	ld.shared.u64 	%rd87, [_ZN6thrust24THRUST_300001_SM_1000_NS8cuda_cub4core6detail5shmemE+48];
	abs.f64 	%fd123, %fd316;
	abs.f64 	%fd124, %fd122;
	setp.lt.f64 	%p148, %fd123, %fd124;
	mov.f64 	%fd317, %fd122;
	mov.u64 	%rd317, %rd87;
	@%p148 bra 	$L__BB8_101;
	setp.lt.f64 	%p149, %fd124, %fd123;
	mov.f64 	%fd317, %fd316;
	mov.u64 	%rd317, %rd316;
	@%p149 bra 	$L__BB8_101;
	setp.lt.s64 	%p150, %rd316, %rd87;
	selp.f64 	%fd317, %fd316, %fd122, %p150;
	min.s64 	%rd317, %rd316, %rd87;
$L__BB8_101:
	setp.lt.s32 	%p151, %r3, 97;
	mov.f64 	%fd318, %fd317;
	mov.u64 	%rd318, %rd317;
	@%p151 bra 	$L__BB8_105;
	ld.shared.f64 	%fd127, [_ZN6thrust24THRUST_300001_SM_1000_NS8cuda_cub4core6detail5shmemE+56];
	ld.shared.u64 	%rd90, [_ZN6thrust24THRUST_300001_SM_1000_NS8cuda_cub4core6detail5shmemE+64];
	abs.f64 	%fd128, %fd317;
	abs.f64 	%fd129, %fd127;
	setp.lt.f64 	%p152, %fd128, %fd129;
	mov.f64 	%fd318, %fd127;
	mov.u64 	%rd318, %rd90;
	@%p152 bra 	$L__BB8_105;
	setp.lt.f64 	%p153, %fd129, %fd128;
	mov.f64 	%fd318, %fd317;
	mov.u64 	%rd318, %rd317;
	@%p153 bra 	$L__BB8_105;
	setp.lt.s64 	%p154, %rd317, %rd90;
	selp.f64 	%fd318, %fd317, %fd127, %p154;
	min.s64 	%rd318, %rd317, %rd90;
$L__BB8_105:
	setp.lt.s32 	%p155, %r3, 129;
	mov.f64 	%fd319, %fd318;
	mov.u64 	%rd319, %rd318;
	@%p155 bra 	$L__BB8_109;
	ld.shared.f64 	%fd132, [_ZN6thrust24THRUST_300001_SM_1000_NS8cuda_cub4core6detail5shmemE+72];
	ld.shared.u64 	%rd93, [_ZN6thrust24THRUST_300001_SM_1000_NS8cuda_cub4core6detail5shmemE+80];
	abs.f64 	%fd133, %fd318;
	abs.f64 	%fd134, %fd132;
	setp.lt.f64 	%p156, %fd133, %fd134;
	mov.f64 	%fd319, %fd132;
	mov.u64 	%rd319, %rd93;
	@%p156 bra 	$L__BB8_109;
	setp.lt.f64 	%p157, %fd134, %fd133;
	mov.f64 	%fd319, %fd318;
	mov.u64 	%rd319, %rd318;
	@%p157 bra 	$L__BB8_109;
	setp.lt.s64 	%p158, %rd318, %rd93;
	selp.f64 	%fd319, %fd318, %fd132, %p158;
	min.s64 	%rd319, %rd318, %rd93;
$L__BB8_109:
	setp.lt.s32 	%p159, %r3, 161;
	mov.f64 	%fd320, %fd319;
	mov.u64 	%rd320, %rd319;
	@%p159 bra 	$L__BB8_113;
	ld.shared.f64 	%fd137, [_ZN6thrust24THRUST_300001_SM_1000_NS8cuda_cub4core6detail5shmemE+88];
	ld.shared.u64 	%rd96, [_ZN6thrust24THRUST_300001_SM_1000_NS8cuda_cub4core6detail5shmemE+96];
	abs.f64 	%fd138, %fd319;
	abs.f64 	%fd139, %fd137;
	setp.lt.f64 	%p160, %fd138, %fd139;
	mov.f64 	%fd320, %fd137;
	mov.u64 	%rd320, %rd96;
	@%p160 bra 	$L__BB8_113;
	setp.lt.f64 	%p161, %fd139, %fd138;
	mov.f64 	%fd320, %fd319;
	mov.u64 	%rd320, %rd319;
	@%p161 bra 	$L__BB8_113;
	setp.lt.s64 	%p162, %rd319, %rd96;
	selp.f64 	%fd320, %fd319, %fd137, %p162;
	min.s64 	%rd320, %rd319, %rd96;
$L__BB8_113:
	setp.lt.s32 	%p163, %r3, 193;
	mov.f64 	%fd321, %fd320;
	mov.u64 	%rd321, %rd320;
	@%p163 bra 	$L__BB8_117;
	ld.shared.f64 	%fd142, [_ZN6thrust24THRUST_300001_SM_1000_NS8cuda_cub4core6detail5shmemE+104];
	ld.shared.u64 	%rd99, [_ZN6thrust24THRUST_300001_SM_1000_NS8cuda_cub4core6detail5shmemE+112];
	abs.f64 	%fd143, %fd320;
	abs.f64 	%fd144, %fd142;
	setp.lt.f64 	%p164, %fd143, %fd144;
	mov.f64 	%fd321, %fd142;
	mov.u64 	%rd321, %rd99;
	@%p164 bra 	$L__BB8_117;
	setp.lt.f64 	%p165, %fd144, %fd143;
	mov.f64 	%fd321, %fd320;
	mov.u64 	%rd321, %rd320;
	@%p165 bra 	$L__BB8_117;
	setp.lt.s64 	%p166, %rd320, %rd99;
	selp.f64 	%fd321, %fd320, %fd142, %p166;
	min.s64 	%rd321, %rd320, %rd99;
$L__BB8_117:
	setp.lt.s32 	%p167, %r3, 225;
	mov.u64 	%rd355, %rd321;
	mov.f64 	%fd351, %fd321;
	@%p167 bra 	$L__BB8_208;
	ld.shared.f64 	%fd147, [_ZN6thrust24THRUST_300001_SM_1000_NS8cuda_cub4core6detail5shmemE+120];
	ld.shared.u64 	%rd102, [_ZN6thrust24THRUST_300001_SM_1000_NS8cuda_cub4core6detail5shmemE+128];
	abs.f64 	%fd148, %fd321;
	abs.f64 	%fd149, %fd147;
	setp.lt.f64 	%p168, %fd148, %fd149;
	mov.u64 	%rd355, %rd102;
	mov.f64 	%fd351, %fd147;
	@%p168 bra 	$L__BB8_208;
	setp.lt.f64 	%p169, %fd149, %fd148;
	mov.u64 	%rd355, %rd321;
	mov.f64 	%fd351, %fd321;
	@%p169 bra 	$L__BB8_208;
	setp.lt.s64 	%p170, %rd321, %rd102;
	selp.f64 	%fd351, %fd321, %fd147, %p170;
	min.s64 	%rd355, %rd321, %rd102;
	bra.uni 	$L__BB8_208;
$L__BB8_121:
	mov.u32 	%r20, %tid.x;
	add.s64 	%rd104, %rd196, %rd4;
	cvt.u64.u32 	%rd105, %r20;
	add.s64 	%rd201, %rd105, %rd4;
	cvta.to.global.u64 	%rd202, %rd195;
	shl.b64 	%rd203, %rd201, 3;
	add.s64 	%rd204, %rd202, %rd203;
	ld.global.f64 	%fd274, [%rd204];
	add.s32 	%r36, %r20, 256;
	cvt.u64.u32 	%rd205, %r36;
	ld.global.f64 	%fd275, [%rd204+2048];
	add.s32 	%r37, %r20, 512;
	cvt.u64.u32 	%rd206, %r37;
	ld.global.f64 	%fd276, [%rd204+4096];
	add.s32 	%r38, %r20, 768;
	cvt.u64.u32 	%rd207, %r38;
	ld.global.f64 	%fd277, [%rd204+6144];
	or.b32  	%r39, %r20, 1024;
	cvt.u64.u32 	%rd106, %r39;
	add.s64 	%rd343, %rd104, %rd106;
	ld.global.f64 	%fd339, [%rd204+8192];
	abs.f64 	%fd278, %fd274;
	abs.f64 	%fd279, %fd275;
	setp.geu.f64 	%p2, %fd278, %fd279;
	selp.f64 	%fd280, %fd274, %fd275, %p2;
	selp.b64 	%rd208, %rd105, %rd205, %p2;
	abs.f64 	%fd281, %fd280;
	abs.f64 	%fd282, %fd276;
	setp.geu.f64 	%p3, %fd281, %fd282;
	selp.f64 	%fd283, %fd280, %fd276, %p3;
	selp.b64 	%rd209, %rd208, %rd206, %p3;
	abs.f64 	%fd284, %fd283;
	abs.f64 	%fd285, %fd277;
	setp.geu.f64 	%p4, %fd284, %fd285;
	selp.f64 	%fd152, %fd283, %fd277, %p4;
	selp.b64 	%rd108, %rd209, %rd207, %p4;
	abs.f64 	%fd153, %fd152;
	abs.f64 	%fd154, %fd339;
	setp.lt.f64 	%p5, %fd153, %fd154;
	@%p5 bra 	$L__BB8_123;
	setp.lt.f64 	%p6, %fd154, %fd153;
	setp.lt.u64 	%p7, %rd108, %rd106;
	or.pred  	%p8, %p6, %p7;
	selp.f64 	%fd339, %fd152, %fd339, %p8;
	add.s64 	%rd212, %rd104, %rd108;
	selp.b64 	%rd343, %rd212, %rd343, %p8;
$L__BB8_123:
	setp.le.u64 	%p9, %rd198, %rd5;
	@%p9 bra 	$L__BB8_164;
	setp.ne.s32 	%p10, %r20, 0;
	@%p10 bra 	$L__BB8_126;
	atom.global.add.u64 	%rd213, [%rd1+8], 1280;
	add.s64 	%rd214, %rd213, %rd5;
	st.shared.u64 	[_ZN6thrust24THRUST_300001_SM_1000_NS8cuda_cub4core6detail5shmemE+152], %rd214;
$L__BB8_126:
	bar.sync 	0;
	ld.shared.u64 	%rd331, [_ZN6thrust24THRUST_300001_SM_1000_NS8cuda_cub4core6detail5shmemE+152];
	add.s64 	%rd215, %rd331, 1280;
	setp.gt.s64 	%p11, %rd215, %rd198;
	@%p11 bra 	$L__BB8_141;
	mov.f64 	%fd323, %fd339;
	mov.u64 	%rd324, %rd343;
$L__BB8_128:
	add.s64 	%rd216, %rd331, %rd105;
	cvta.to.global.u64 	%rd217, %rd195;
	shl.b64 	%rd218, %rd216, 3;
	add.s64 	%rd219, %rd217, %rd218;
	add.s64 	%rd325, %rd216, %rd196;
	ld.global.f64 	%fd324, [%rd219];
	add.s64 	%rd326, %rd325, 256;
	ld.global.f64 	%fd325, [%rd219+2048];
	add.s64 	%rd327, %rd325, 512;
	ld.global.f64 	%fd326, [%rd219+4096];
	add.s64 	%rd328, %rd325, 768;
	ld.global.f64 	%fd327, [%rd219+6144];
	add.s64 	%rd343, %rd325, 1024;
	ld.global.f64 	%fd339, [%rd219+8192];
	abs.f64 	%fd163, %fd323;
	abs.f64 	%fd164, %fd324;
	setp.lt.f64 	%p12, %fd163, %fd164;
	@%p12 bra 	$L__BB8_130;
	setp.lt.f64 	%p13, %fd164, %fd163;
	setp.lt.s64 	%p14, %rd324, %rd325;
	or.pred  	%p15, %p13, %p14;
	selp.f64 	%fd324, %fd323, %fd324, %p15;
	selp.b64 	%rd325, %rd324, %rd325, %p15;
$L__BB8_130:
	abs.f64 	%fd167, %fd324;
	abs.f64 	%fd168, %fd325;
	setp.lt.f64 	%p16, %fd167, %fd168;
	@%p16 bra 	$L__BB8_132;
	setp.lt.f64 	%p17, %fd168, %fd167;
	setp.lt.s64 	%p18, %rd325, %rd326;
	or.pred  	%p19, %p17, %p18;
	selp.f64 	%fd325, %fd324, %fd325, %p19;
	selp.b64 	%rd326, %rd325, %rd326, %p19;
$L__BB8_132:
	abs.f64 	%fd171, %fd325;
	abs.f64 	%fd172, %fd326;
	setp.lt.f64 	%p20, %fd171, %fd172;
	@%p20 bra 	$L__BB8_134;
	setp.lt.f64 	%p21, %fd172, %fd171;
	setp.lt.s64 	%p22, %rd326, %rd327;
	or.pred  	%p23, %p21, %p22;
	selp.f64 	%fd326, %fd325, %fd326, %p23;
	selp.b64 	%rd327, %rd326, %rd327, %p23;
$L__BB8_134:
	abs.f64 	%fd175, %fd326;
	abs.f64 	%fd176, %fd327;
	setp.lt.f64 	%p24, %fd175, %fd176;
	@%p24 bra 	$L__BB8_136;
	setp.lt.f64 	%p25, %fd176, %fd175;
	setp.lt.s64 	%p26, %rd327, %rd328;
	or.pred  	%p27, %p25, %p26;
	selp.f64 	%fd327, %fd326, %fd327, %p27;
	selp.b64 	%rd328, %rd327, %rd328, %p27;
$L__BB8_136:
	abs.f64 	%fd179, %fd327;
	abs.f64 	%fd180, %fd339;
	setp.lt.f64 	%p28, %fd179, %fd180;
	@%p28 bra 	$L__BB8_138;
	setp.lt.f64 	%p29, %fd180, %fd179;
	setp.lt.s64 	%p30, %rd328, %rd343;
	or.pred  	%p31, %p29, %p30;
	selp.f64 	%fd339, %fd327, %fd339, %p31;
	selp.b64 	%rd343, %rd328, %rd343, %p31;
$L__BB8_138:
	setp.ne.s32 	%p32, %r20, 0;
	bar.sync 	0;
	@%p32 bra 	$L__BB8_140;
	atom.global.add.u64 	%rd220, [%rd1+8], 1280;
	add.s64 	%rd221, %rd220, %rd5;
	st.shared.u64 	[_ZN6thrust24THRUST_300001_SM_1000_NS8cuda_cub4core6detail5shmemE+152], %rd221;
$L__BB8_140:
	bar.sync 	0;
	ld.shared.u64 	%rd331, [_ZN6thrust24THRUST_300001_SM_1000_NS8cuda_cub4core6detail5shmemE+152];
	add.s64 	%rd222, %rd331, 1280;
	setp.le.s64 	%p33, %rd222, %rd198;
	mov.f64 	%fd323, %fd339;
	mov.u64 	%rd324, %rd343;
	@%p33 bra 	$L__BB8_128;
$L__BB8_141:
	setp.le.s64 	%p34, %rd198, %rd331;
	@%p34 bra 	$L__BB8_164;
	cvt.u32.u64 	%r40, %rd331;
	cvt.u32.u64 	%r41, %rd198;
	sub.s32 	%r21, %r41, %r40;
	setp.ge.s32 	%p35, %r20, %r21;
	@%p35 bra 	$L__BB8_164;
	cvta.to.global.u64 	%rd132, %rd195;
	not.b32 	%r43, %r20;
	add.s32 	%r44, %r43, %r41;
	sub.s32 	%r22, %r44, %r40;
	and.b32  	%r46, %r22, 768;
	setp.eq.s32 	%p36, %r46, 768;
	mov.u32 	%r397, %r20;
	@%p36 bra 	$L__BB8_149;
	add.s64 	%rd224, %rd331, %rd105;
	add.s64 	%rd333, %rd224, %rd196;
	shl.b64 	%rd225, %rd224, 3;
	add.s64 	%rd332, %rd132, %rd225;
	shr.u32 	%r47, %r22, 8;
	add.s32 	%r48, %r47, 1;
	and.b32  	%r49, %r48, 3;
	neg.s32 	%r395, %r49;
	mov.u32 	%r397, %r20;
$L__BB8_145:
	.pragma "nounroll";
	mov.u64 	%rd137, %rd343;
	mov.f64 	%fd184, %fd339;
	ld.global.f64 	%fd185, [%rd332];
	abs.f64 	%fd186, %fd184;
	abs.f64 	%fd187, %fd185;
	setp.lt.f64 	%p37, %fd186, %fd187;
	mov.f64 	%fd339, %fd185;
	mov.u64 	%rd343, %rd333;
	@%p37 bra 	$L__BB8_148;
	setp.lt.f64 	%p38, %fd187, %fd186;
	mov.f64 	%fd339, %fd184;
	mov.u64 	%rd343, %rd137;
	@%p38 bra 	$L__BB8_148;
	setp.lt.s64 	%p39, %rd137, %rd333;
	selp.f64 	%fd339, %fd184, %fd185, %p39;
	min.s64 	%rd343, %rd137, %rd333;
$L__BB8_148:
	add.s32 	%r397, %r397, 256;
	add.s64 	%rd333, %rd333, 256;
	add.s64 	%rd332, %rd332, 2048;
	add.s32 	%r395, %r395, 1;
	setp.ne.s32 	%p40, %r395, 0;
	@%p40 bra 	$L__BB8_145;
$L__BB8_149:
	setp.lt.u32 	%p41, %r22, 768;
	@%p41 bra 	$L__BB8_164;
	add.s32 	%r398, %r397, 512;
$L__BB8_151:
	mov.u32 	%r30, %r398;
	add.s32 	%r50, %r30, -512;
	cvt.u64.u32 	%rd226, %r50;
	add.s64 	%rd227, %rd331, %rd226;
	shl.b64 	%rd228, %rd227, 3;
	add.s64 	%rd145, %rd132, %rd228;
	add.s64 	%rd146, %rd227, %rd196;
	ld.global.f64 	%fd193, [%rd145];
	abs.f64 	%fd194, %fd339;
	abs.f64 	%fd195, %fd193;
	setp.lt.f64 	%p42, %fd194, %fd195;
	mov.f64 	%fd335, %fd193;
	mov.u64 	%rd339, %rd146;
	@%p42 bra 	$L__BB8_154;
	setp.lt.f64 	%p43, %fd195, %fd194;
	mov.f64 	%fd335, %fd339;
	mov.u64 	%rd339, %rd343;
	@%p43 bra 	$L__BB8_154;
	setp.lt.s64 	%p44, %rd343, %rd146;
	selp.f64 	%fd335, %fd339, %fd193, %p44;
	min.s64 	%rd339, %rd343, %rd146;
$L__BB8_154:
	add.s32 	%r51, %r30, -256;
	cvt.u64.u32 	%rd229, %r51;
	add.s64 	%rd230, %rd331, %rd229;
	add.s64 	%rd149, %rd230, %rd196;
	ld.global.f64 	%fd198, [%rd145+2048];
	abs.f64 	%fd199, %fd335;
	abs.f64 	%fd200, %fd198;
	setp.lt.f64 	%p45, %fd199, %fd200;
	mov.f64 	%fd336, %fd198;
	mov.u64 	%rd340, %rd149;
	@%p45 bra 	$L__BB8_157;
	setp.lt.f64 	%p46, %fd200, %fd199;
	mov.f64 	%fd336, %fd335;
	mov.u64 	%rd340, %rd339;
	@%p46 bra 	$L__BB8_157;
	setp.lt.s64 	%p47, %rd339, %rd149;
	selp.f64 	%fd336, %fd335, %fd198, %p47;
	min.s64 	%rd340, %rd339, %rd149;
$L__BB8_157:
	cvt.u64.u32 	%rd231, %r30;
	add.s64 	%rd232, %rd331, %rd231;
	add.s64 	%rd152, %rd232, %rd196;
	ld.global.f64 	%fd203, [%rd145+4096];
	abs.f64 	%fd204, %fd336;
	abs.f64 	%fd205, %fd203;
	setp.lt.f64 	%p48, %fd204, %fd205;
	mov.f64 	%fd337, %fd203;
	mov.u64 	%rd341, %rd152;
	@%p48 bra 	$L__BB8_160;
	setp.lt.f64 	%p49, %fd205, %fd204;
	mov.f64 	%fd337, %fd336;
	mov.u64 	%rd341, %rd340;
	@%p49 bra 	$L__BB8_160;
	setp.lt.s64 	%p50, %rd340, %rd152;
	selp.f64 	%fd337, %fd336, %fd203, %p50;
	min.s64 	%rd341, %rd340, %rd152;
$L__BB8_160:
	add.s32 	%r52, %r30, 256;
	cvt.u64.u32 	%rd233, %r52;
	add.s64 	%rd234, %rd331, %rd233;
	add.s64 	%rd155, %rd234, %rd196;
	ld.global.f64 	%fd208, [%rd145+6144];
	abs.f64 	%fd209, %fd337;
	abs.f64 	%fd210, %fd208;
	setp.lt.f64 	%p51, %fd209, %fd210;
	mov.f64 	%fd339, %fd208;
	mov.u64 	%rd343, %rd155;
	@%p51 bra 	$L__BB8_163;
	setp.lt.f64 	%p52, %fd210, %fd209;
	mov.f64 	%fd339, %fd337;
	mov.u64 	%rd343, %rd341;
	@%p52 bra 	$L__BB8_163;
	setp.lt.s64 	%p53, %rd341, %rd155;
	selp.f64 	%fd339, %fd337, %fd208, %p53;
	min.s64 	%rd343, %rd341, %rd155;
$L__BB8_163:
	add.s32 	%r398, %r30, 1024;
	add.s32 	%r53, %r30, 512;
	setp.lt.s32 	%p54, %r53, %r21;
	@%p54 bra 	$L__BB8_151;
$L__BB8_164:
	// begin inline asm
	mov.u32 %r54, %laneid;
	// end inline asm
	mov.b64 	%rd235, %fd339;
	mov.b64 	{%r56, %r61}, %rd235;
	mov.b32 	%r72, 1;
	mov.b32 	%r73, 31;
	mov.b32 	%r74, -1;
	// begin inline asm
	shfl.sync.down.b32 %r55, %r56, %r72, %r73, %r74;
	// end inline asm
	// begin inline asm
	shfl.sync.down.b32 %r60, %r61, %r72, %r73, %r74;
	// end inline asm
	mov.b64 	%rd236, {%r55, %r60};
	mov.b64 	%fd214, %rd236;
	mov.b64 	{%r66, %r71}, %rd343;
	// begin inline asm
	shfl.sync.down.b32 %r65, %r66, %r72, %r73, %r74;
	// end inline asm
	// begin inline asm
	shfl.sync.down.b32 %r70, %r71, %r72, %r73, %r74;
	// end inline asm
	mov.b64 	%rd159, {%r65, %r70};
	setp.gt.s32 	%p55, %r54, 30;
	mov.f64 	%fd340, %fd339;
	mov.u64 	%rd344, %rd343;
	@%p55 bra 	$L__BB8_168;
	abs.f64 	%fd215, %fd339;
	abs.f64 	%fd216, %fd214;
	setp.lt.f64 	%p56, %fd215, %fd216;
	mov.f64 	%fd340, %fd214;
	mov.u64 	%rd344, %rd159;
	@%p56 bra 	$L__BB8_168;
	setp.lt.f64 	%p57, %fd216, %fd215;
	mov.f64 	%fd340, %fd339;
	mov.u64 	%rd344, %rd343;
	@%p57 bra 	$L__BB8_168;
	setp.lt.s64 	%p58, %rd343, %rd159;
	selp.f64 	%fd340, %fd339, %fd214, %p58;
	min.s64 	%rd344, %rd343, %rd159;
$L__BB8_168:
	mov.b64 	%rd237, %fd340;
	mov.b64 	{%r76, %r81}, %rd237;
	mov.b32 	%r92, 2;
	mov.b32 	%r93, 31;
	mov.b32 	%r94, -1;
	// begin inline asm
	shfl.sync.down.b32 %r75, %r76, %r92, %r93, %r94;
	// end inline asm
	// begin inline asm
	shfl.sync.down.b32 %r80, %r81, %r92, %r93, %r94;
	// end inline asm
	mov.b64 	%rd238, {%r75, %r80};
	mov.b64 	%fd219, %rd238;
	mov.b64 	{%r86, %r91}, %rd344;
	// begin inline asm
	shfl.sync.down.b32 %r85, %r86, %r92, %r93, %r94;
	// end inline asm
	// begin inline asm
	shfl.sync.down.b32 %r90, %r91, %r92, %r93, %r94;
	// end inline asm
	mov.b64 	%rd162, {%r85, %r90};
	setp.gt.s32 	%p59, %r54, 29;
	mov.f64 	%fd341, %fd340;
	mov.u64 	%rd345, %rd344;
	@%p59 bra 	$L__BB8_172;
	abs.f64 	%fd220, %fd340;
	abs.f64 	%fd221, %fd219;
	setp.lt.f64 	%p60, %fd220, %fd221;
	mov.f64 	%fd341, %fd219;
	mov.u64 	%rd345, %rd162;
	@%p60 bra 	$L__BB8_172;
	setp.lt.f64 	%p61, %fd221, %fd220;
	mov.f64 	%fd341, %fd340;
	mov.u64 	%rd345, %rd344;
	@%p61 bra 	$L__BB8_172;
	setp.lt.s64 	%p62, %rd344, %rd162;
	selp.f64 	%fd341, %fd340, %fd219, %p62;
	min.s64 	%rd345, %rd344, %rd162;
$L__BB8_172:
	mov.b64 	%rd239, %fd341;
	mov.b64 	{%r96, %r101}, %rd239;
	mov.b32 	%r112, 4;
	mov.b32 	%r113, 31;
	mov.b32 	%r114, -1;
	// begin inline asm
	shfl.sync.down.b32 %r95, %r96, %r112, %r113, %r114;
	// end inline asm
	// begin inline asm
	shfl.sync.down.b32 %r100, %r101, %r112, %r113, %r114;
	// end inline asm
	mov.b64 	%rd240, {%r95, %r100};
	mov.b64 	%fd224, %rd240;
	mov.b64 	{%r106, %r111}, %rd345;
	// begin inline asm
	shfl.sync.down.b32 %r105, %r106, %r112, %r113, %r114;
	// end inline asm
	// begin inline asm
	shfl.sync.down.b32 %r110, %r111, %r112, %r113, %r114;
	// end inline asm
	mov.b64 	%rd165, {%r105, %r110};
	setp.gt.s32 	%p63, %r54, 27;
	mov.f64 	%fd342, %fd341;
	mov.u64 	%rd346, %rd345;
	@%p63 bra 	$L__BB8_176;
	abs.f64 	%fd225, %fd341;
	abs.f64 	%fd226, %fd224;
	setp.lt.f64 	%p64, %fd225, %fd226;
	mov.f64 	%fd342, %fd224;
	mov.u64 	%rd346, %rd165;
	@%p64 bra 	$L__BB8_176;
	setp.lt.f64 	%p65, %fd226, %fd225;
	mov.f64 	%fd342, %fd341;
	mov.u64 	%rd346, %rd345;
	@%p65 bra 	$L__BB8_176;
	setp.lt.s64 	%p66, %rd345, %rd165;
	selp.f64 	%fd342, %fd341, %fd224, %p66;
	min.s64 	%rd346, %rd345, %rd165;
$L__BB8_176:
	mov.b64 	%rd241, %fd342;
	mov.b64 	{%r116, %r121}, %rd241;
	mov.b32 	%r132, 8;
	mov.b32 	%r133, 31;
	mov.b32 	%r134, -1;
	// begin inline asm
	shfl.sync.down.b32 %r115, %r116, %r132, %r133, %r134;
	// end inline asm
	// begin inline asm
	shfl.sync.down.b32 %r120, %r121, %r132, %r133, %r134;
	// end inline asm
	mov.b64 	%rd242, {%r115, %r120};
	mov.b64 	%fd229, %rd242;
	mov.b64 	{%r126, %r131}, %rd346;
	// begin inline asm
	shfl.sync.down.b32 %r125, %r126, %r132, %r133, %r134;
	// end inline asm
	// begin inline asm
	shfl.sync.down.b32 %r130, %r131, %r132, %r133, %r134;
	// end inline asm
	mov.b64 	%rd168, {%r125, %r130};
	setp.gt.s32 	%p67, %r54, 23;
	mov.f64 	%fd343, %fd342;
	mov.u64 	%rd347, %rd346;
	@%p67 bra 	$L__BB8_180;
	abs.f64 	%fd230, %fd342;
	abs.f64 	%fd231, %fd229;
	setp.lt.f64 	%p68, %fd230, %fd231;
	mov.f64 	%fd343, %fd229;
	mov.u64 	%rd347, %rd168;
	@%p68 bra 	$L__BB8_180;
	setp.lt.f64 	%p69, %fd231, %fd230;
	mov.f64 	%fd343, %fd342;
	mov.u64 	%rd347, %rd346;
	@%p69 bra 	$L__BB8_180;
	setp.lt.s64 	%p70, %rd346, %rd168;
	selp.f64 	%fd343, %fd342, %fd229, %p70;
	min.s64 	%rd347, %rd346, %rd168;
$L__BB8_180:
	mov.b64 	%rd243, %fd343;
	mov.b64 	{%r136, %r141}, %rd243;
	mov.b32 	%r152, 16;
	mov.b32 	%r153, 31;
	mov.b32 	%r154, -1;
	// begin inline asm
	shfl.sync.down.b32 %r135, %r136, %r152, %r153, %r154;
	// end inline asm
	// begin inline asm
	shfl.sync.down.b32 %r140, %r141, %r152, %r153, %r154;
	// end inline asm
	mov.b64 	%rd244, {%r135, %r140};
	mov.b64 	%fd234, %rd244;
	mov.b64 	{%r146, %r151}, %rd347;
	// begin inline asm
	shfl.sync.down.b32 %r145, %r146, %r152, %r153, %r154;
	// end inline asm
	// begin inline asm
	shfl.sync.down.b32 %r150, %r151, %r152, %r153, %r154;
	// end inline asm
	mov.b64 	%rd171, {%r145, %r150};
	setp.gt.s32 	%p71, %r54, 15;
	mov.f64 	%fd351, %fd343;
	mov.u64 	%rd355, %rd347;
	@%p71 bra 	$L__BB8_184;
	abs.f64 	%fd235, %fd343;
	abs.f64 	%fd236, %fd234;
	setp.lt.f64 	%p72, %fd235, %fd236;
	mov.f64 	%fd351, %fd234;
	mov.u64 	%rd355, %rd171;
	@%p72 bra 	$L__BB8_184;
	setp.lt.f64 	%p73, %fd236, %fd235;
	mov.f64 	%fd351, %fd343;
	mov.u64 	%rd355, %rd347;
	@%p73 bra 	$L__BB8_184;
	setp.lt.s64 	%p74, %rd347, %rd171;
	selp.f64 	%fd351, %fd343, %fd234, %p74;
	min.s64 	%rd355, %rd347, %rd171;
$L__BB8_184:
	setp.ne.s32 	%p75, %r54, 0;
	@%p75 bra 	$L__BB8_186;
	shr.u32 	%r155, %r20, 1;
	and.b32  	%r156, %r155, 496;
	mov.u32 	%r157, _ZN6thrust24THRUST_300001_SM_1000_NS8cuda_cub4core6detail5shmemE;
	add.s32 	%r158, %r157, %r156;
	st.shared.f64 	[%r158+8], %fd351;
	st.shared.u64 	[%r158+16], %rd355;
$L__BB8_186:
	bar.sync 	0;
	setp.ne.s32 	%p76, %r20, 0;
	@%p76 bra 	$L__BB8_208;
	ld.shared.f64 	%fd239, [_ZN6thrust24THRUST_300001_SM_1000_NS8cuda_cub4core6detail5shmemE+24];
	ld.shared.u64 	%rd174, [_ZN6thrust24THRUST_300001_SM_1000_NS8cuda_cub4core6detail5shmemE+32];
	abs.f64 	%fd240, %fd351;
	abs.f64 	%fd241, %fd239;
	setp.lt.f64 	%p77, %fd240, %fd241;
	mov.f64 	%fd345, %fd239;
	mov.u64 	%rd349, %rd174;
	@%p77 bra 	$L__BB8_190;
	setp.lt.f64 	%p78, %fd241, %fd240;
	mov.f64 	%fd345, %fd351;
	mov.u64 	%rd349, %rd355;
	@%p78 bra 	$L__BB8_190;
	setp.lt.s64 	%p79, %rd355, %rd174;
	selp.f64 	%fd345, %fd351, %fd239, %p79;
	min.s64 	%rd349, %rd355, %rd174;
$L__BB8_190:
	ld.shared.f64 	%fd244, [_ZN6thrust24THRUST_300001_SM_1000_NS8cuda_cub4core6detail5shmemE+40];
	ld.shared.u64 	%rd177, [_ZN6thrust24THRUST_300001_SM_1000_NS8cuda_cub4core6detail5shmemE+48];
	abs.f64 	%fd245, %fd345;
	abs.f64 	%fd246, %fd244;
	setp.lt.f64 	%p80, %fd245, %fd246;
	mov.f64 	%fd346, %fd244;
	mov.u64 	%rd350, %rd177;
	@%p80 bra 	$L__BB8_193;
	setp.lt.f64 	%p81, %fd246, %fd245;
	mov.f64 	%fd346, %fd345;
	mov.u64 	%rd350, %rd349;
	@%p81 bra 	$L__BB8_193;
	setp.lt.s64 	%p82, %rd349, %rd177;
	selp.f64 	%fd346, %fd345, %fd244, %p82;
	min.s64 	%rd350, %rd349, %rd177;
$L__BB8_193:
	ld.shared.f64 	%fd249, [_ZN6thrust24THRUST_300001_SM_1000_NS8cuda_cub4core6detail5shmemE+56];
	ld.shared.u64 	%rd180, [_ZN6thrust24THRUST_300001_SM_1000_NS8cuda_cub4core6detail5shmemE+64];
	abs.f64 	%fd250, %fd346;
	abs.f64 	%fd251, %fd249;
	setp.lt.f64 	%p83, %fd250, %fd251;
	mov.f64 	%fd347, %fd249;
	mov.u64 	%rd351, %rd180;
	@%p83 bra 	$L__BB8_196;
	setp.lt.f64 	%p84, %fd251, %fd250;
	mov.f64 	%fd347, %fd346;
	mov.u64 	%rd351, %rd350;
	@%p84 bra 	$L__BB8_196;
	setp.lt.s64 	%p85, %rd350, %rd180;
	selp.f64 	%fd347, %fd346, %fd249, %p85;
	min.s64 	%rd351, %rd350, %rd180;
$L__BB8_196:
	ld.shared.f64 	%fd254, [_ZN6thrust24THRUST_300001_SM_1000_NS8cuda_cub4core6detail5shmemE+72];
	ld.shared.u64 	%rd183, [_ZN6thrust24THRUST_300001_SM_1000_NS8cuda_cub4core6detail5shmemE+80];
	abs.f64 	%fd255, %fd347;
	abs.f64 	%fd256, %fd254;
	setp.lt.f64 	%p86, %fd255, %fd256;
	mov.f64 	%fd348, %fd254;
	mov.u64 	%rd352, %rd183;
	@%p86 bra 	$L__BB8_199;
	setp.lt.f64 	%p87, %fd256, %fd255;
	mov.f64 	%fd348, %fd347;
	mov.u64 	%rd352, %rd351;
	@%p87 bra 	$L__BB8_199;
	setp.lt.s64 	%p88, %rd351, %rd183;
	selp.f64 	%fd348, %fd347, %fd254, %p88;
	min.s64 	%rd352, %rd351, %rd183;
$L__BB8_199:
	ld.shared.f64 	%fd259, [_ZN6thrust24THRUST_300001_SM_1000_NS8cuda_cub4core6detail5shmemE+88];
	ld.shared.u64 	%rd186, [_ZN6thrust24THRUST_300001_SM_1000_NS8cuda_cub4core6detail5shmemE+96];
	abs.f64 	%fd260, %fd348;
	abs.f64 	%fd261, %fd259;
	setp.lt.f64 	%p89, %fd260, %fd261;
	mov.f64 	%fd349, %fd259;
	mov.u64 	%rd353, %rd186;
	@%p89 bra 	$L__BB8_202;
	setp.lt.f64 	%p90, %fd261, %fd260;
	mov.f64 	%fd349, %fd348;
	mov.u64 	%rd353, %rd352;
	@%p90 bra 	$L__BB8_202;
	setp.lt.s64 	%p91, %rd352, %rd186;
	selp.f64 	%fd349, %fd348, %fd259, %p91;
	min.s64 	%rd353, %rd352, %rd186;
$L__BB8_202:
	ld.shared.f64 	%fd264, [_ZN6thrust24THRUST_300001_SM_1000_NS8cuda_cub4core6detail5shmemE+104];
	ld.shared.u64 	%rd189, [_ZN6thrust24THRUST_300001_SM_1000_NS8cuda_cub4core6detail5shmemE+112];
	abs.f64 	%fd265, %fd349;
	abs.f64 	%fd266, %fd264;
	setp.lt.f64 	%p92, %fd265, %fd266;
	mov.f64 	%fd350, %fd264;
	mov.u64 	%rd354, %rd189;
	@%p92 bra 	$L__BB8_205;
	setp.lt.f64 	%p93, %fd266, %fd265;
	mov.f64 	%fd350, %fd349;
	mov.u64 	%rd354, %rd353;
	@%p93 bra 	$L__BB8_205;
	setp.lt.s64 	%p94, %rd353, %rd189;
	selp.f64 	%fd350, %fd349, %fd264, %p94;
	min.s64 	%rd354, %rd353, %rd189;
$L__BB8_205:
	ld.shared.f64 	%fd269, [_ZN6thrust24THRUST_300001_SM_1000_NS8cuda_cub4core6detail5shmemE+120];
	ld.shared.u64 	%rd192, [_ZN6thrust24THRUST_300001_SM_1000_NS8cuda_cub4core6detail5shmemE+128];
	abs.f64 	%fd270, %fd350;
	abs.f64 	%fd271, %fd269;
	setp.lt.f64 	%p95, %fd270, %fd271;
	mov.u64 	%rd355, %rd192;
	mov.f64 	%fd351, %fd269;
	@%p95 bra 	$L__BB8_208;
	setp.lt.f64 	%p96, %fd271, %fd270;
	mov.u64 	%rd355, %rd354;
	mov.f64 	%fd351, %fd350;
	@%p96 bra 	$L__BB8_208;
	setp.lt.s64 	%p97, %rd354, %rd192;
	selp.f64 	%fd351, %fd350, %fd269, %p97;
	min.s64 	%rd355, %rd354, %rd192;
$L__BB8_208:
	mov.u32 	%r389, %tid.x;
	setp.ne.s32 	%p214, %r389, 0;
	@%p214 bra 	$L__BB8_210;
	ld.param.u64 	%rd286, [_ZN6thrust24THRUST_300001_SM_1000_NS8cuda_cub4core6detail13_kernel_agentINS1_8__reduce11ReduceAgentINS0_12zip_iteratorIN4cuda3std3__45tupleIJNS0_10device_ptrIdEENS0_17counting_iteratorIlNS0_11use_defaultESF_SF_EEEEEEEPNSB_IJdlEEESJ_lNS1_9__extrema9arg_max_fIdl10comparisonEEEEJSI_SK_lN3cub18CUB_300001_SM_100013GridEvenShareIlEENSR_9GridQueueIyEESO_EEEvDpT0__param_1];
	cvta.to.global.u64 	%rd283, %rd286;
	mul.wide.u32 	%rd284, %r1, 16;
	add.s64 	%rd285, %rd283, %rd284;
	st.global.f64 	[%rd285], %fd351;
	st.global.u64 	[%rd285+8], %rd355;
$L__BB8_210:
	ret;

}
	// .globl	_ZN6thrust24THRUST_300001_SM_1000_NS8cuda_cub4core6detail13_kernel_agentINS1_8__reduce10DrainAgentIlEEJN3cub18CUB_300001_SM_10009GridQueueIyEElEEEvDpT0_
.visible .entry _ZN6thrust24THRUST_300001_SM_1000_NS8cuda_cub4core6detail13_kernel_agentINS1_8__reduce10DrainAgentIlEEJN3cub18CUB_300001_SM_10009GridQueueIyEElEEEvDpT0_(
	.param .align 8 .b8 _ZN6thrust24THRUST_300001_SM_1000_NS8cuda_cub4core6detail13_kernel_agentINS1_8__reduce10DrainAgentIlEEJN3cub18CUB_300001_SM_10009GridQueueIyEElEEEvDpT0__param_0[8],
	.param .u64 _ZN6thrust24THRUST_300001_SM_1000_NS8cuda_cub4core6detail13_kernel_agentINS1_8__reduce10DrainAgentIlEEJN3cub18CUB_300001_SM_10009GridQueueIyEElEEEvDpT0__param_1
)
.maxntid 1
{
	.reg .b64 	%rd<5>;

	ld.param.u64 	%rd1, [_ZN6thrust24THRUST_300001_SM_1000_NS8cuda_cub4core6detail13_kernel_agentINS1_8__reduce10DrainAgentIlEEJN3cub18CUB_300001_SM_10009GridQueueIyEElEEEvDpT0__param_0];
	ld.param.u64 	%rd2, [_ZN6thrust24THRUST_300001_SM_1000_NS8cuda_cub4core6detail13_kernel_agentINS1_8__reduce10DrainAgentIlEEJN3cub18CUB_300001_SM_10009GridQueueIyEElEEEvDpT0__param_1];
	cvta.to.global.u64 	%rd3, %rd1;
	st.global.u64 	[%rd3], %rd2;
	mov.b64 	%rd4, 0;
	st.global.u64 	[%rd3+8], %rd4;
	ret;

}
	// .globl	_ZN6thrust24THRUST_300001_SM_1000_NS8cuda_cub4core6detail13_kernel_agentINS1_8__reduce11ReduceAgentIPN4cuda3std3__45tupleIJdlEEESC_SB_lNS1_9__extrema9arg_max_fIdl10comparisonEEEEJSC_SC_iSG_EEEvDpT0_
.visible .entry _ZN6thrust24THRUST_300001_SM_1000_NS8cuda_cub4core6detail13_kernel_agentINS1_8__reduce11ReduceAgentIPN4cuda3std3__45tupleIJdlEEESC_SB_lNS1_9__extrema9arg_max_fIdl10comparisonEEEEJSC_SC_iSG_EEEvDpT0_(
	.param .u64 .ptr .align 1 _ZN6thrust24THRUST_300001_SM_1000_NS8cuda_cub4core6detail13_kernel_agentINS1_8__reduce11ReduceAgentIPN4cuda3std3__45tupleIJdlEEESC_SB_lNS1_9__extrema9arg_max_fIdl10comparisonEEEEJSC_SC_iSG_EEEvDpT0__param_0,
	.param .u64 .ptr .align 1 _ZN6thrust24THRUST_300001_SM_1000_NS8cuda_cub4core6detail13_kernel_agentINS1_8__reduce11ReduceAgentIPN4cuda3std3__45tupleIJdlEEESC_SB_lNS1_9__extrema9arg_max_fIdl10comparisonEEEEJSC_SC_iSG_EEEvDpT0__param_1,
	.param .u32 _ZN6thrust24THRUST_300001_SM_1000_NS8cuda_cub4core6detail13_kernel_agentINS1_8__reduce11ReduceAgentIPN4cuda3std3__45tupleIJdlEEESC_SB_lNS1_9__extrema9arg_max_fIdl10comparisonEEEEJSC_SC_iSG_EEEvDpT0__param_2,
	.param .align 1 .b8 _ZN6thrust24THRUST_300001_SM_1000_NS8cuda_cub4core6detail13_kernel_agentINS1_8__reduce11ReduceAgentIPN4cuda3std3__45tupleIJdlEEESC_SB_lNS1_9__extrema9arg_max_fIdl10comparisonEEEEJSC_SC_iSG_EEEvDpT0__param_3[1]
)
.maxntid 256
{
	.reg .pred 	%p<264>;
	.reg .b32 	%r<374>;
	.reg .b64 	%rd<509>;
	.reg .b64 	%fd<423>;

	ld.param.u64 	%rd236, [_ZN6thrust24THRUST_300001_SM_1000_NS8cuda_cub4core6detail13_kernel_agentINS1_8__reduce11ReduceAgentIPN4cuda3std3__45tupleIJdlEEESC_SB_lNS1_9__extrema9arg_max_fIdl10comparisonEEEEJSC_SC_iSG_EEEvDpT0__param_0];
	ld.param.u32 	%r29, [_ZN6thrust24THRUST_300001_SM_1000_NS8cuda_cub4core6detail13_kernel_agentINS1_8__reduce11ReduceAgentIPN4cuda3std3__45tupleIJdlEEESC_SB_lNS1_9__extrema9arg_max_fIdl10comparisonEEEEJSC_SC_iSG_EEEvDpT0__param_2];
	cvt.s64.s32 	%rd1, %r29;
	setp.eq.s32 	%p1, %r29, 0;
	@%p1 bra 	$L__BB10_234;
	setp.gt.s32 	%p2, %r29, 1279;
	@%p2 bra 	$L__BB10_121;
	mov.u32 	%r1, %tid.x;
	setp.ge.s32 	%p147, %r1, %r29;
	mov.f64 	%fd354, 0d0000000000000000;
	mov.b64 	%rd432, 0;
	mov.u32 	%r368, %r1;
	@%p147 bra 	$L__BB10_4;
	mul.wide.u32 	%rd376, %r1, 16;
	add.s64 	%rd373, %rd236, %rd376;
	// begin inline asm
	ld.global.nc.u64 %rd372, [%rd373];
	// end inline asm
	add.s64 	%rd375, %rd373, 8;
	// begin inline asm
	ld.global.nc.u64 %rd432, [%rd375];
	// end inline asm
	mov.b64 	%fd354, %rd372;
	add.s32 	%r368, %r1, 256;
$L__BB10_4:
	setp.ge.s32 	%p148, %r368, %r29;
	@%p148 bra 	$L__BB10_25;
	not.b32 	%r141, %r368;
	add.s32 	%r4, %r29, %r141;
	and.b32  	%r142, %r4, 768;
	setp.eq.s32 	%p149, %r142, 768;
	@%p149 bra 	$L__BB10_11;
	mul.wide.u32 	%rd378, %r368, 16;
	add.s64 	%rd423, %rd236, %rd378;
	shr.u32 	%r143, %r4, 8;
	add.s32 	%r144, %r143, 1;
	and.b32  	%r145, %r144, 3;
	neg.s32 	%r366, %r145;
$L__BB10_7:
	.pragma "nounroll";
	mov.u64 	%rd6, %rd432;
	mov.f64 	%fd3, %fd354;
	// begin inline asm
	ld.global.nc.u64 %rd379, [%rd423];
	// end inline asm
	add.s64 	%rd382, %rd423, 8;
	// begin inline asm
	ld.global.nc.u64 %rd381, [%rd382];
	// end inline asm
	mov.b64 	%fd4, %rd379;
	abs.f64 	%fd5, %fd3;
	abs.f64 	%fd6, %fd4;
	setp.lt.f64 	%p150, %fd5, %fd6;
	mov.u64 	%rd432, %rd381;
	mov.f64 	%fd354, %fd4;
	@%p150 bra 	$L__BB10_10;
	setp.lt.f64 	%p151, %fd6, %fd5;
	mov.u64 	%rd432, %rd6;
	mov.f64 	%fd354, %fd3;
	@%p151 bra 	$L__BB10_10;
	setp.lt.s64 	%p152, %rd6, %rd381;
	min.s64 	%rd432, %rd6, %rd381;
	selp.f64 	%fd354, %fd3, %fd4, %p152;
$L__BB10_10:
	add.s32 	%r368, %r368, 256;
	add.s64 	%rd423, %rd423, 4096;
	add.s32 	%r366, %r366, 1;
	setp.ne.s32 	%p153, %r366, 0;
	@%p153 bra 	$L__BB10_7;
$L__BB10_11:
	setp.lt.u32 	%p154, %r4, 768;
	@%p154 bra 	$L__BB10_25;
$L__BB10_12:
	mul.wide.s32 	%rd387, %r368, 16;
	add.s64 	%rd384, %rd236, %rd387;
	// begin inline asm
	ld.global.nc.u64 %rd383, [%rd384];
	// end inline asm
	add.s64 	%rd386, %rd384, 8;
	// begin inline asm
	ld.global.nc.u64 %rd385, [%rd386];
	// end inline asm
	mov.b64 	%fd12, %rd383;
	abs.f64 	%fd13, %fd354;
	abs.f64 	%fd14, %fd12;
	setp.lt.f64 	%p155, %fd13, %fd14;
	mov.u64 	%rd429, %rd385;
	mov.f64 	%fd351, %fd12;
	@%p155 bra 	$L__BB10_15;
	setp.lt.f64 	%p156, %fd14, %fd13;
	mov.u64 	%rd429, %rd432;
	mov.f64 	%fd351, %fd354;
	@%p156 bra 	$L__BB10_15;
	setp.lt.s64 	%p157, %rd432, %rd385;
	min.s64 	%rd429, %rd432, %rd385;
	selp.f64 	%fd351, %fd354, %fd12, %p157;
$L__BB10_15:
	add.s64 	%rd389, %rd384, 4096;
	// begin inline asm
	ld.global.nc.u64 %rd388, [%rd389];
	// end inline asm
	add.s64 	%rd391, %rd384, 4104;
	// begin inline asm
	ld.global.nc.u64 %rd390, [%rd391];
	// end inline asm
	mov.b64 	%fd17, %rd388;
	abs.f64 	%fd18, %fd351;
	abs.f64 	%fd19, %fd17;
	setp.lt.f64 	%p158, %fd18, %fd19;
	mov.u64 	%rd430, %rd390;
	mov.f64 	%fd352, %fd17;
	@%p158 bra 	$L__BB10_18;
	setp.lt.f64 	%p159, %fd19, %fd18;
	mov.u64 	%rd430, %rd429;
	mov.f64 	%fd352, %fd351;
	@%p159 bra 	$L__BB10_18;
	setp.lt.s64 	%p160, %rd429, %rd390;
	min.s64 	%rd430, %rd429, %rd390;
	selp.f64 	%fd352, %fd351, %fd17, %p160;
$L__BB10_18:
	add.s64 	%rd393, %rd384, 8192;
	// begin inline asm
	ld.global.nc.u64 %rd392, [%rd393];
	// end inline asm
	add.s64 	%rd395, %rd384, 8200;
	// begin inline asm
	ld.global.nc.u64 %rd394, [%rd395];
	// end inline asm
	mov.b64 	%fd22, %rd392;
	abs.f64 	%fd23, %fd352;
	abs.f64 	%fd24, %fd22;
	setp.lt.f64 	%p161, %fd23, %fd24;
	mov.u64 	%rd431, %rd394;
	mov.f64 	%fd353, %fd22;
	@%p161 bra 	$L__BB10_21;
	setp.lt.f64 	%p162, %fd24, %fd23;
	mov.u64 	%rd431, %rd430;
	mov.f64 	%fd353, %fd352;
	@%p162 bra 	$L__BB10_21;
	setp.lt.s64 	%p163, %rd430, %rd394;
	min.s64 	%rd431, %rd430, %rd394;
	selp.f64 	%fd353, %fd352, %fd22, %p163;
$L__BB10_21:
	add.s64 	%rd397, %rd384, 12288;
	// begin inline asm
	ld.global.nc.u64 %rd396, [%rd397];
	// end inline asm
	add.s64 	%rd399, %rd384, 12296;
	// begin inline asm
	ld.global.nc.u64 %rd398, [%rd399];
	// end inline asm
	mov.b64 	%fd27, %rd396;
	abs.f64 	%fd28, %fd353;
	abs.f64 	%fd29, %fd27;
	setp.lt.f64 	%p164, %fd28, %fd29;
	mov.u64 	%rd432, %rd398;
	mov.f64 	%fd354, %fd27;
	@%p164 bra 	$L__BB10_24;
	setp.lt.f64 	%p165, %fd29, %fd28;
	mov.u64 	%rd432, %rd431;
	mov.f64 	%fd354, %fd353;
	@%p165 bra 	$L__BB10_24;
	setp.lt.s64 	%p166, %rd431, %rd398;
	min.s64 	%rd432, %rd431, %rd398;
	selp.f64 	%fd354, %fd353, %fd27, %p166;
$L__BB10_24:
	add.s32 	%r368, %r368, 1024;
	setp.lt.s32 	%p167, %r368, %r29;
	@%p167 bra 	$L__BB10_12;
$L__BB10_25:
	setp.lt.s32 	%p168, %r29, 256;
	@%p168 bra 	$L__BB10_70;
	// begin inline asm
	mov.u32 %r259, %laneid;
	// end inline asm
	mov.b64 	%rd410, %fd354;
	mov.b64 	{%r261, %r266}, %rd410;
	mov.b32 	%r277, 1;
	mov.b32 	%r278, 31;
	mov.b32 	%r279, -1;
	// begin inline asm
	shfl.sync.down.b32 %r260, %r261, %r277, %r278, %r279;
	// end inline asm
	// begin inline asm
	shfl.sync.down.b32 %r265, %r266, %r277, %r278, %r279;
	// end inline asm
	mov.b64 	%rd411, {%r260, %r265};
	mov.b64 	%fd33, %rd411;
	mov.b64 	{%r271, %r276}, %rd432;
	// begin inline asm
	shfl.sync.down.b32 %r270, %r271, %r277, %r278, %r279;
	// end inline asm
	// begin inline asm
	shfl.sync.down.b32 %r275, %r276, %r277, %r278, %r279;
	// end inline asm
	mov.b64 	%rd28, {%r270, %r275};
	setp.gt.s32 	%p220, %r259, 30;
	mov.u64 	%rd434, %rd432;
	mov.f64 	%fd356, %fd354;
	@%p220 bra 	$L__BB10_30;
	abs.f64 	%fd34, %fd354;
	abs.f64 	%fd35, %fd33;
	setp.lt.f64 	%p221, %fd34, %fd35;
	mov.u64 	%rd434, %rd28;
	mov.f64 	%fd356, %fd33;
	@%p221 bra 	$L__BB10_30;
	setp.lt.f64 	%p222, %fd35, %fd34;
	mov.u64 	%rd434, %rd432;
	mov.f64 	%fd356, %fd354;
	@%p222 bra 	$L__BB10_30;
	setp.lt.s64 	%p223, %rd432, %rd28;
	min.s64 	%rd434, %rd432, %rd28;
	selp.f64 	%fd356, %fd354, %fd33, %p223;
$L__BB10_30:
	mov.b64 	%rd412, %fd356;
	mov.b64 	{%r281, %r286}, %rd412;
	mov.b32 	%r297, 2;
	mov.b32 	%r298, 31;
	mov.b32 	%r299, -1;
	// begin inline asm
	shfl.sync.down.b32 %r280, %r281, %r297, %r298, %r299;
	// end inline asm
	// begin inline asm
	shfl.sync.down.b32 %r285, %r286, %r297, %r298, %r299;
	// end inline asm
	mov.b64 	%rd413, {%r280, %r285};
	mov.b64 	%fd38, %rd413;
	mov.b64 	{%r291, %r296}, %rd434;
	// begin inline asm
	shfl.sync.down.b32 %r290, %r291, %r297, %r298, %r299;
	// end inline asm
	// begin inline asm
	shfl.sync.down.b32 %r295, %r296, %r297, %r298, %r299;
	// end inline asm
	mov.b64 	%rd31, {%r290, %r295};
	setp.gt.s32 	%p224, %r259, 29;
	mov.u64 	%rd435, %rd434;
	mov.f64 	%fd357, %fd356;
	@%p224 bra 	$L__BB10_34;
	abs.f64 	%fd39, %fd356;
	abs.f64 	%fd40, %fd38;
	setp.lt.f64 	%p225, %fd39, %fd40;
	mov.u64 	%rd435, %rd31;
	mov.f64 	%fd357, %fd38;
	@%p225 bra 	$L__BB10_34;
	setp.lt.f64 	%p226, %fd40, %fd39;
	mov.u64 	%rd435, %rd434;
	mov.f64 	%fd357, %fd356;
	@%p226 bra 	$L__BB10_34;
	setp.lt.s64 	%p227, %rd434, %rd31;
	min.s64 	%rd435, %rd434, %rd31;
	selp.f64 	%fd357, %fd356, %fd38, %p227;
$L__BB10_34:
	mov.b64 	%rd414, %fd357;
	mov.b64 	{%r301, %r306}, %rd414;
	mov.b32 	%r317, 4;
	mov.b32 	%r318, 31;
	mov.b32 	%r319, -1;
	// begin inline asm
	shfl.sync.down.b32 %r300, %r301, %r317, %r318, %r319;
	// end inline asm
	// begin inline asm
	shfl.sync.down.b32 %r305, %r306, %r317, %r318, %r319;
	// end inline asm
	mov.b64 	%rd415, {%r300, %r305};
	mov.b64 	%fd43, %rd415;
	mov.b64 	{%r311, %r316}, %rd435;
	// begin inline asm
	shfl.sync.down.b32 %r310, %r311, %r317, %r318, %r319;
	// end inline asm
	// begin inline asm
	shfl.sync.down.b32 %r315, %r316, %r317, %r318, %r319;
	// end inline asm
	mov.b64 	%rd34, {%r310, %r315};
	setp.gt.s32 	%p228, %r259, 27;
	mov.u64 	%rd436, %rd435;
	mov.f64 	%fd358, %fd357;
	@%p228 bra 	$L__BB10_38;
	abs.f64 	%fd44, %fd357;
	abs.f64 	%fd45, %fd43;
	setp.lt.f64 	%p229, %fd44, %fd45;
	mov.u64 	%rd436, %rd34;
	mov.f64 	%fd358, %fd43;
	@%p229 bra 	$L__BB10_38;
	setp.lt.f64 	%p230, %fd45, %fd44;
	mov.u64 	%rd436, %rd435;
	mov.f64 	%fd358, %fd357;
	@%p230 bra 	$L__BB10_38;
	setp.lt.s64 	%p231, %rd435, %rd34;
	min.s64 	%rd436, %rd435, %rd34;
	selp.f64 	%fd358, %fd357, %fd43, %p231;
$L__BB10_38:
	mov.b64 	%rd416, %fd358;
	mov.b64 	{%r321, %r326}, %rd416;
	mov.b32 	%r337, 8;
	mov.b32 	%r338, 31;
	mov.b32 	%r339, -1;
	// begin inline asm
	shfl.sync.down.b32 %r320, %r321, %r337, %r338, %r339;
	// end inline asm
	// begin inline asm
	shfl.sync.down.b32 %r325, %r326, %r337, %r338, %r339;
	// end inline asm
	mov.b64 	%rd417, {%r320, %r325};
	mov.b64 	%fd48, %rd417;
	mov.b64 	{%r331, %r336}, %rd436;
	// begin inline asm
	shfl.sync.down.b32 %r330, %r331, %r337, %r338, %r339;
	// end inline asm
	// begin inline asm
	shfl.sync.down.b32 %r335, %r336, %r337, %r338, %r339;
	// end inline asm
	mov.b64 	%rd37, {%r330, %r335};
	setp.gt.s32 	%p232, %r259, 23;
	mov.u64 	%rd437, %rd436;
	mov.f64 	%fd359, %fd358;
	@%p232 bra 	$L__BB10_42;
	abs.f64 	%fd49, %fd358;
	abs.f64 	%fd50, %fd48;
	setp.lt.f64 	%p233, %fd49, %fd50;
	mov.u64 	%rd437, %rd37;
	mov.f64 	%fd359, %fd48;
	@%p233 bra 	$L__BB10_42;
	setp.lt.f64 	%p234, %fd50, %fd49;
	mov.u64 	%rd437, %rd436;
	mov.f64 	%fd359, %fd358;
	@%p234 bra 	$L__BB10_42;
	setp.lt.s64 	%p235, %rd436, %rd37;
	min.s64 	%rd437, %rd436, %rd37;
	selp.f64 	%fd359, %fd358, %fd48, %p235;
$L__BB10_42:
	mov.b64 	%rd418, %fd359;
	mov.b64 	{%r341, %r346}, %rd418;
	mov.b32 	%r357, 16;
	mov.b32 	%r358, 31;
	mov.b32 	%r359, -1;
	// begin inline asm
	shfl.sync.down.b32 %r340, %r341, %r357, %r358, %r359;
	// end inline asm
	// begin inline asm
	shfl.sync.down.b32 %r345, %r346, %r357, %r358, %r359;
	// end inline asm
	mov.b64 	%rd419, {%r340, %r345};
	mov.b64 	%fd53, %rd419;
	mov.b64 	{%r351, %r356}, %rd437;
	// begin inline asm
	shfl.sync.down.b32 %r350, %r351, %r357, %r358, %r359;
	// end inline asm
	// begin inline asm
	shfl.sync.down.b32 %r355, %r356, %r357, %r358, %r359;
	// end inline asm
	mov.b64 	%rd40, {%r350, %r355};
	setp.gt.s32 	%p236, %r259, 15;
	mov.u64 	%rd508, %rd437;
	mov.f64 	%fd422, %fd359;
	@%p236 bra 	$L__BB10_46;
	abs.f64 	%fd54, %fd359;
	abs.f64 	%fd55, %fd53;
	setp.lt.f64 	%p237, %fd54, %fd55;
	mov.u64 	%rd508, %rd40;
	mov.f64 	%fd422, %fd53;
	@%p237 bra 	$L__BB10_46;
	setp.lt.f64 	%p238, %fd55, %fd54;
	mov.u64 	%rd508, %rd437;
	mov.f64 	%fd422, %fd359;
	@%p238 bra 	$L__BB10_46;
	setp.lt.s64 	%p239, %rd437, %rd40;
	min.s64 	%rd508, %rd437, %rd40;
	selp.f64 	%fd422, %fd359, %fd53, %p239;
$L__BB10_46:
	setp.ne.s32 	%p240, %r259, 0;
	@%p240 bra 	$L__BB10_48;
	shr.u32 	%r360, %r1, 1;
	and.b32  	%r361, %r360, 496;
	mov.u32 	%r362, _ZN6thrust24THRUST_300001_SM_1000_NS8cuda_cub4core6detail5shmemE;
	add.s32 	%r363, %r362, %r361;
	st.shared.f64 	[%r363+8], %fd422;
	st.shared.u64 	[%r363+16], %rd508;
$L__BB10_48:
	bar.sync 	0;
	setp.ne.s32 	%p241, %r1, 0;
	@%p241 bra 	$L__BB10_232;
	ld.shared.f64 	%fd58, [_ZN6thrust24THRUST_300001_SM_1000_NS8cuda_cub4core6detail5shmemE+24];
	ld.shared.u64 	%rd43, [_ZN6thrust24THRUST_300001_SM_1000_NS8cuda_cub4core6detail5shmemE+32];
	abs.f64 	%fd59, %fd422;
	abs.f64 	%fd60, %fd58;
	setp.lt.f64 	%p242, %fd59, %fd60;
	mov.u64 	%rd439, %rd43;
	mov.f64 	%fd361, %fd58;
	@%p242 bra 	$L__BB10_52;
	setp.lt.f64 	%p243, %fd60, %fd59;
	mov.u64 	%rd439, %rd508;
	mov.f64 	%fd361, %fd422;
	@%p243 bra 	$L__BB10_52;
	setp.lt.s64 	%p244, %rd508, %rd43;
	min.s64 	%rd439, %rd508, %rd43;
	selp.f64 	%fd361, %fd422, %fd58, %p244;
$L__BB10_52:
	ld.shared.f64 	%fd63, [_ZN6thrust24THRUST_300001_SM_1000_NS8cuda_cub4core6detail5shmemE+40];
	ld.shared.u64 	%rd46, [_ZN6thrust24THRUST_300001_SM_1000_NS8cuda_cub4core6detail5shmemE+48];
	abs.f64 	%fd64, %fd361;
	abs.f64 	%fd65, %fd63;
	setp.lt.f64 	%p245, %fd64, %fd65;
	mov.u64 	%rd440, %rd46;
	mov.f64 	%fd362, %fd63;
	@%p245 bra 	$L__BB10_55;
	setp.lt.f64 	%p246, %fd65, %fd64;
	mov.u64 	%rd440, %rd439;
	mov.f64 	%fd362, %fd361;
	@%p246 bra 	$L__BB10_55;
	setp.lt.s64 	%p247, %rd439, %rd46;
	min.s64 	%rd440, %rd439, %rd46;
	selp.f64 	%fd362, %fd361, %fd63, %p247;
$L__BB10_55:
	ld.shared.f64 	%fd68, [_ZN6thrust24THRUST_300001_SM_1000_NS8cuda_cub4core6detail5shmemE+56];
	ld.shared.u64 	%rd49, [_ZN6thrust24THRUST_300001_SM_1000_NS8cuda_cub4core6detail5shmemE+64];
	abs.f64 	%fd69, %fd362;
	abs.f64 	%fd70, %fd68;
	setp.lt.f64 	%p248, %fd69, %fd70;
	mov.u64 	%rd441, %rd49;
	mov.f64 	%fd363, %fd68;
	@%p248 bra 	$L__BB10_58;
	setp.lt.f64 	%p249, %fd70, %fd69;
	mov.u64 	%rd441, %rd440;
	mov.f64 	%fd363, %fd362;
	@%p249 bra 	$L__BB10_58;
	setp.lt.s64 	%p250, %rd440, %rd49;
	min.s64 	%rd441, %rd440, %rd49;
	selp.f64 	%fd363, %fd362, %fd68, %p250;
$L__BB10_58:
	ld.shared.f64 	%fd73, [_ZN6thrust24THRUST_300001_SM_1000_NS8cuda_cub4core6detail5shmemE+72];
	ld.shared.u64 	%rd52, [_ZN6thrust24THRUST_300001_SM_1000_NS8cuda_cub4core6detail5shmemE+80];
	abs.f64 	%fd74, %fd363;
	abs.f64 	%fd75, %fd73;
	setp.lt.f64 	%p251, %fd74, %fd75;
	mov.u64 	%rd442, %rd52;
	mov.f64 	%fd364, %fd73;
	@%p251 bra 	$L__BB10_61;
	setp.lt.f64 	%p252, %fd75, %fd74;
	mov.u64 	%rd442, %rd441;
	mov.f64 	%fd364, %fd363;
	@%p252 bra 	$L__BB10_61;
	setp.lt.s64 	%p253, %rd441, %rd52;
	min.s64 	%rd442, %rd441, %rd52;
	selp.f64 	%fd364, %fd363, %fd73, %p253;
$L__BB10_61:
	ld.shared.f64 	%fd78, [_ZN6thrust24THRUST_300001_SM_1000_NS8cuda_cub4core6detail5shmemE+88];
	ld.shared.u64 	%rd55, [_ZN6thrust24THRUST_300001_SM_1000_NS8cuda_cub4core6detail5shmemE+96];
	abs.f64 	%fd79, %fd364;
	abs.f64 	%fd80, %fd78;
	setp.lt.f64 	%p254, %fd79, %fd80;
	mov.u64 	%rd443, %rd55;
	mov.f64 	%fd365, %fd78;
	@%p254 bra 	$L__BB10_64;
	setp.lt.f64 	%p255, %fd80, %fd79;
	mov.u64 	%rd443, %rd442;
	mov.f64 	%fd365, %fd364;
	@%p255 bra 	$L__BB10_64;
	setp.lt.s64 	%p256, %rd442, %rd55;
	min.s64 	%rd443, %rd442, %rd55;
	selp.f64 	%fd365, %fd364, %fd78, %p256;
$L__BB10_64:
	ld.shared.f64 	%fd83, [_ZN6thrust24THRUST_300001_SM_1000_NS8cuda_cub4core6detail5shmemE+104];
	ld.shared.u64 	%rd58, [_ZN6thrust24THRUST_300001_SM_1000_NS8cuda_cub4core6detail5shmemE+112];
	abs.f64 	%fd84, %fd365;
	abs.f64 	%fd85, %fd83;
	setp.lt.f64 	%p257, %fd84, %fd85;
	mov.u64 	%rd444, %rd58;
	mov.f64 	%fd366, %fd83;
	@%p257 bra 	$L__BB10_67;
	setp.lt.f64 	%p258, %fd85, %fd84;
	mov.u64 	%rd444, %rd443;
	mov.f64 	%fd366, %fd365;
	@%p258 bra 	$L__BB10_67;
	setp.lt.s64 	%p259, %rd443, %rd58;
	min.s64 	%rd444, %rd443, %rd58;
	selp.f64 	%fd366, %fd365, %fd83, %p259;
$L__BB10_67:
	ld.shared.f64 	%fd88, [_ZN6thrust24THRUST_300001_SM_1000_NS8cuda_cub4core6detail5shmemE+120];
	ld.shared.u64 	%rd61, [_ZN6thrust24THRUST_300001_SM_1000_NS8cuda_cub4core6detail5shmemE+128];
	abs.f64 	%fd89, %fd366;
	abs.f64 	%fd90, %fd88;
	setp.lt.f64 	%p260, %fd89, %fd90;
	mov.u64 	%rd508, %rd61;
	mov.f64 	%fd422, %fd88;
	@%p260 bra 	$L__BB10_232;
	setp.lt.f64 	%p261, %fd90, %fd89;
	mov.u64 	%rd508, %rd444;
	mov.f64 	%fd422, %fd366;
	@%p261 bra 	$L__BB10_232;
	setp.lt.s64 	%p262, %rd444, %rd61;
	min.s64 	%rd508, %rd444, %rd61;
	selp.f64 	%fd422, %fd366, %fd88, %p262;
	bra.uni 	$L__BB10_232;
$L__BB10_70:
	// begin inline asm
	mov.u32 %r146, %laneid;
	// end inline asm
	and.b32  	%r167, %r1, 992;
	add.s32 	%r168, %r167, 32;
	setp.gt.s32 	%p169, %r168, %r29;
	not.b32 	%r169, %r167;
	add.s32 	%r170, %r29, %r169;
	selp.b32 	%r165, %r170, 31, %p169;
	mov.b64 	%rd400, %fd354;
	mov.b64 	{%r148, %r153}, %rd400;
	mov.b32 	%r164, 1;
	mov.b32 	%r166, -1;
	// begin inline asm
	shfl.sync.down.b32 %r147, %r148, %r164, %r165, %r166;
	// end inline asm
	// begin inline asm
	shfl.sync.down.b32 %r152, %r153, %r164, %r165, %r166;
	// end inline asm
	mov.b64 	%rd401, {%r147, %r152};
	mov.b64 	%fd92, %rd401;
	mov.b64 	{%r158, %r163}, %rd432;
	// begin inline asm
	shfl.sync.down.b32 %r157, %r158, %r164, %r165, %r166;
	// end inline asm
	// begin inline asm
	shfl.sync.down.b32 %r162, %r163, %r164, %r165, %r166;
	// end inline asm
	mov.b64 	%rd63, {%r157, %r162};
	setp.ge.s32 	%p170, %r146, %r165;
	mov.u64 	%rd445, %rd432;
	mov.f64 	%fd367, %fd354;
	@%p170 bra 	$L__BB10_74;
	abs.f64 	%fd93, %fd354;
	abs.f64 	%fd94, %fd92;
	setp.lt.f64 	%p171, %fd93, %fd94;
	mov.u64 	%rd445, %rd63;
	mov.f64 	%fd367, %fd92;
	@%p171 bra 	$L__BB10_74;
	setp.lt.f64 	%p172, %fd94, %fd93;
	mov.u64 	%rd445, %rd432;
	mov.f64 	%fd367, %fd354;
	@%p172 bra 	$L__BB10_74;
	setp.lt.s64 	%p173, %rd432, %rd63;
	min.s64 	%rd445, %rd432, %rd63;
	selp.f64 	%fd367, %fd354, %fd92, %p173;
$L__BB10_74:
	mov.b64 	%rd402, %fd367;
	mov.b64 	{%r172, %r177}, %rd402;
	mov.b32 	%r188, 2;
	mov.b32 	%r190, -1;
	// begin inline asm
	shfl.sync.down.b32 %r171, %r172, %r188, %r165, %r190;
	// end inline asm
	// begin inline asm
	shfl.sync.down.b32 %r176, %r177, %r188, %r165, %r190;
	// end inline asm
	mov.b64 	%rd403, {%r171, %r176};
	mov.b64 	%fd97, %rd403;
	mov.b64 	{%r182, %r187}, %rd445;
	// begin inline asm
	shfl.sync.down.b32 %r181, %r182, %r188, %r165, %r190;
	// end inline asm
	// begin inline asm
	shfl.sync.down.b32 %r186, %r187, %r188, %r165, %r190;
	// end inline asm
	mov.b64 	%rd66, {%r181, %r186};
	add.s32 	%r191, %r146, 2;
	setp.gt.s32 	%p174, %r191, %r165;
	mov.u64 	%rd446, %rd445;
	mov.f64 	%fd368, %fd367;
	@%p174 bra 	$L__BB10_78;
	abs.f64 	%fd98, %fd367;
	abs.f64 	%fd99, %fd97;
	setp.lt.f64 	%p175, %fd98, %fd99;
	mov.u64 	%rd446, %rd66;
	mov.f64 	%fd368, %fd97;
	@%p175 bra 	$L__BB10_78;
	setp.lt.f64 	%p176, %fd99, %fd98;
	mov.u64 	%rd446, %rd445;
	mov.f64 	%fd368, %fd367;
	@%p176 bra 	$L__BB10_78;
	setp.lt.s64 	%p177, %rd445, %rd66;
	min.s64 	%rd446, %rd445, %rd66;
	selp.f64 	%fd368, %fd367, %fd97, %p177;
$L__BB10_78:
	mov.b64 	%rd404, %fd368;
	mov.b64 	{%r193, %r198}, %rd404;
	mov.b32 	%r209, 4;
	mov.b32 	%r211, -1;
	// begin inline asm
	shfl.sync.down.b32 %r192, %r193, %r209, %r165, %r211;
	// end inline asm
	// begin inline asm
	shfl.sync.down.b32 %r197, %r198, %r209, %r165, %r211;
	// end inline asm
	mov.b64 	%rd405, {%r192, %r197};
	mov.b64 	%fd102, %rd405;
	mov.b64 	{%r203, %r208}, %rd446;
	// begin inline asm
	shfl.sync.down.b32 %r202, %r203, %r209, %r165, %r211;
	// end inline asm
	// begin inline asm
	shfl.sync.down.b32 %r207, %r208, %r209, %r165, %r211;
	// end inline asm
	mov.b64 	%rd69, {%r202, %r207};
	add.s32 	%r212, %r146, 4;
	setp.gt.s32 	%p178, %r212, %r165;
	mov.u64 	%rd447, %rd446;
	mov.f64 	%fd369, %fd368;
	@%p178 bra 	$L__BB10_82;
	abs.f64 	%fd103, %fd368;
	abs.f64 	%fd104, %fd102;
	setp.lt.f64 	%p179, %fd103, %fd104;
	mov.u64 	%rd447, %rd69;
	mov.f64 	%fd369, %fd102;
	@%p179 bra 	$L__BB10_82;
	setp.lt.f64 	%p180, %fd104, %fd103;
	mov.u64 	%rd447, %rd446;
	mov.f64 	%fd369, %fd368;
	@%p180 bra 	$L__BB10_82;
	setp.lt.s64 	%p181, %rd446, %rd69;
	min.s64 	%rd447, %rd446, %rd69;
	selp.f64 	%fd369, %fd368, %fd102, %p181;
$L__BB10_82:
	mov.b64 	%rd406, %fd369;
	mov.b64 	{%r214, %r219}, %rd406;
	mov.b32 	%r230, 8;
	mov.b32 	%r232, -1;
	// begin inline asm
	shfl.sync.down.b32 %r213, %r214, %r230, %r165, %r232;
	// end inline asm
	// begin inline asm
	shfl.sync.down.b32 %r218, %r219, %r230, %r165, %r232;
	// end inline asm
	mov.b64 	%rd407, {%r213, %r218};
	mov.b64 	%fd107, %rd407;
	mov.b64 	{%r224, %r229}, %rd447;
	// begin inline asm
	shfl.sync.down.b32 %r223, %r224, %r230, %r165, %r232;
	// end inline asm
	// begin inline asm
	shfl.sync.down.b32 %r228, %r229, %r230, %r165, %r232;
	// end inline asm
	mov.b64 	%rd72, {%r223, %r228};
	add.s32 	%r233, %r146, 8;
	setp.gt.s32 	%p182, %r233, %r165;
	mov.u64 	%rd448, %rd447;
	mov.f64 	%fd370, %fd369;
	@%p182 bra 	$L__BB10_86;
	abs.f64 	%fd108, %fd369;
	abs.f64 	%fd109, %fd107;
	setp.lt.f64 	%p183, %fd108, %fd109;
	mov.u64 	%rd448, %rd72;
	mov.f64 	%fd370, %fd107;
	@%p183 bra 	$L__BB10_86;
	setp.lt.f64 	%p184, %fd109, %fd108;
	mov.u64 	%rd448, %rd447;
	mov.f64 	%fd370, %fd369;
	@%p184 bra 	$L__BB10_86;
	setp.lt.s64 	%p185, %rd447, %rd72;
	min.s64 	%rd448, %rd447, %rd72;
	selp.f64 	%fd370, %fd369, %fd107, %p185;
$L__BB10_86:
	mov.b64 	%rd408, %fd370;
	mov.b64 	{%r235, %r240}, %rd408;
	mov.b32 	%r251, 16;
	mov.b32 	%r253, -1;
	// begin inline asm
	shfl.sync.down.b32 %r234, %r235, %r251, %r165, %r253;
	// end inline asm
	// begin inline asm
	shfl.sync.down.b32 %r239, %r240, %r251, %r165, %r253;
	// end inline asm
	mov.b64 	%rd409, {%r234, %r239};
	mov.b64 	%fd112, %rd409;
	mov.b64 	{%r245, %r250}, %rd448;
	// begin inline asm
	shfl.sync.down.b32 %r244, %r245, %r251, %r165, %r253;
	// end inline asm
	// begin inline asm
	shfl.sync.down.b32 %r249, %r250, %r251, %r165, %r253;
	// end inline asm
	mov.b64 	%rd75, {%r244, %r249};
	add.s32 	%r254, %r146, 16;
	setp.gt.s32 	%p186, %r254, %r165;
	mov.u64 	%rd508, %rd448;
	mov.f64 	%fd422, %fd370;
	@%p186 bra 	$L__BB10_90;
	abs.f64 	%fd113, %fd370;
	abs.f64 	%fd114, %fd112;
	setp.lt.f64 	%p187, %fd113, %fd114;
	mov.u64 	%rd508, %rd75;
	mov.f64 	%fd422, %fd112;
	@%p187 bra 	$L__BB10_90;
	setp.lt.f64 	%p188, %fd114, %fd113;
	mov.u64 	%rd508, %rd448;
	mov.f64 	%fd422, %fd370;
	@%p188 bra 	$L__BB10_90;
	setp.lt.s64 	%p189, %rd448, %rd75;
	min.s64 	%rd508, %rd448, %rd75;
	selp.f64 	%fd422, %fd370, %fd112, %p189;
$L__BB10_90:
	setp.ne.s32 	%p190, %r146, 0;
	@%p190 bra 	$L__BB10_92;
	shr.u32 	%r255, %r1, 1;
	and.b32  	%r256, %r255, 496;
	mov.u32 	%r257, _ZN6thrust24THRUST_300001_SM_1000_NS8cuda_cub4core6detail5shmemE;
	add.s32 	%r258, %r257, %r256;
	st.shared.f64 	[%r258+8], %fd422;
	st.shared.u64 	[%r258+16], %rd508;
$L__BB10_92:
	bar.sync 	0;
	setp.ne.s32 	%p191, %r1, 0;
	@%p191 bra 	$L__BB10_232;
	setp.lt.s32 	%p192, %r29, 33;
	mov.f64 	%fd372, %fd422;
	mov.u64 	%rd450, %rd508;
	@%p192 bra 	$L__BB10_97;
	ld.shared.f64 	%fd117, [_ZN6thrust24THRUST_300001_SM_1000_NS8cuda_cub4core6detail5shmemE+24];
	ld.shared.u64 	%rd78, [_ZN6thrust24THRUST_300001_SM_1000_NS8cuda_cub4core6detail5shmemE+32];
	abs.f64 	%fd118, %fd422;
	abs.f64 	%fd119, %fd117;
	setp.lt.f64 	%p193, %fd118, %fd119;
	mov.f64 	%fd372, %fd117;
	mov.u64 	%rd450, %rd78;
	@%p193 bra 	$L__BB10_97;
	setp.lt.f64 	%p194, %fd119, %fd118;
	mov.f64 	%fd372, %fd422;
	mov.u64 	%rd450, %rd508;
	@%p194 bra 	$L__BB10_97;
	setp.lt.s64 	%p195, %rd508, %rd78;
	min.s64 	%rd450, %rd508, %rd78;
	selp.f64 	%fd372, %fd422, %fd117, %p195;
$L__BB10_97:
	setp.lt.s32 	%p196, %r29, 65;
	mov.f64 	%fd373, %fd372;
	mov.u64 	%rd451, %rd450;
	@%p196 bra 	$L__BB10_101;
	ld.shared.f64 	%fd122, [_ZN6thrust24THRUST_300001_SM_1000_NS8cuda_cub4core6detail5shmemE+40];
	ld.shared.u64 	%rd81, [_ZN6thrust24THRUST_300001_SM_1000_NS8cuda_cub4core6detail5shmemE+48];
	abs.f64 	%fd123, %fd372;
	abs.f64 	%fd124, %fd122;
	setp.lt.f64 	%p197, %fd123, %fd124;
	mov.f64 	%fd373, %fd122;
	mov.u64 	%rd451, %rd81;
	@%p197 bra 	$L__BB10_101;
	setp.lt.f64 	%p198, %fd124, %fd123;
	mov.f64 	%fd373, %fd372;
	mov.u64 	%rd451, %rd450;
	@%p198 bra 	$L__BB10_101;
	setp.lt.s64 	%p199, %rd450, %rd81;
	min.s64 	%rd451, %rd450, %rd81;
	selp.f64 	%fd373, %fd372, %fd122, %p199;
$L__BB10_101:
	setp.lt.s32 	%p200, %r29, 97;
	mov.f64 	%fd374, %fd373;
	mov.u64 	%rd452, %rd451;
	@%p200 bra 	$L__BB10_105;
	ld.shared.f64 	%fd127, [_ZN6thrust24THRUST_300001_SM_1000_NS8cuda_cub4core6detail5shmemE+56];
	ld.shared.u64 	%rd84, [_ZN6thrust24THRUST_300001_SM_1000_NS8cuda_cub4core6detail5shmemE+64];
	abs.f64 	%fd128, %fd373;
	abs.f64 	%fd129, %fd127;
	setp.lt.f64 	%p201, %fd128, %fd129;
	mov.f64 	%fd374, %fd127;
	mov.u64 	%rd452, %rd84;
	@%p201 bra 	$L__BB10_105;
	setp.lt.f64 	%p202, %fd129, %fd128;
	mov.f64 	%fd374, %fd373;
	mov.u64 	%rd452, %rd451;
	@%p202 bra 	$L__BB10_105;
	setp.lt.s64 	%p203, %rd451, %rd84;
	min.s64 	%rd452, %rd451, %rd84;
	selp.f64 	%fd374, %fd373, %fd127, %p203;
$L__BB10_105:
	setp.lt.s32 	%p204, %r29, 129;
	mov.f64 	%fd375, %fd374;
	mov.u64 	%rd453, %rd452;
	@%p204 bra 	$L__BB10_109;
	ld.shared.f64 	%fd132, [_ZN6thrust24THRUST_300001_SM_1000_NS8cuda_cub4core6detail5shmemE+72];
	ld.shared.u64 	%rd87, [_ZN6thrust24THRUST_300001_SM_1000_NS8cuda_cub4core6detail5shmemE+80];
	abs.f64 	%fd133, %fd374;
	abs.f64 	%fd134, %fd132;
	setp.lt.f64 	%p205, %fd133, %fd134;
	mov.f64 	%fd375, %fd132;
	mov.u64 	%rd453, %rd87;
	@%p205 bra 	$L__BB10_109;
	setp.lt.f64 	%p206, %fd134, %fd133;
	mov.f64 	%fd375, %fd374;
	mov.u64 	%rd453, %rd452;
	@%p206 bra 	$L__BB10_109;
	setp.lt.s64 	%p207, %rd452, %rd87;
	min.s64 	%rd453, %rd452, %rd87;
	selp.f64 	%fd375, %fd374, %fd132, %p207;
$L__BB10_109:
	setp.lt.s32 	%p208, %r29, 161;
	mov.f64 	%fd376, %fd375;
	mov.u64 	%rd454, %rd453;
	@%p208 bra 	$L__BB10_113;
	ld.shared.f64 	%fd137, [_ZN6thrust24THRUST_300001_SM_1000_NS8cuda_cub4core6detail5shmemE+88];
	ld.shared.u64 	%rd90, [_ZN6thrust24THRUST_300001_SM_1000_NS8cuda_cub4core6detail5shmemE+96];
	abs.f64 	%fd138, %fd375;
	abs.f64 	%fd139, %fd137;
	setp.lt.f64 	%p209, %fd138, %fd139;
	mov.f64 	%fd376, %fd137;
	mov.u64 	%rd454, %rd90;
	@%p209 bra 	$L__BB10_113;
	setp.lt.f64 	%p210, %fd139, %fd138;
	mov.f64 	%fd376, %fd375;
	mov.u64 	%rd454, %rd453;
	@%p210 bra 	$L__BB10_113;
	setp.lt.s64 	%p211, %rd453, %rd90;
	min.s64 	%rd454, %rd453, %rd90;
	selp.f64 	%fd376, %fd375, %fd137, %p211;
$L__BB10_113:
	setp.lt.s32 	%p212, %r29, 193;
	mov.f64 	%fd377, %fd376;
	mov.u64 	%rd455, %rd454;
	@%p212 bra 	$L__BB10_117;
	ld.shared.f64 	%fd142, [_ZN6thrust24THRUST_300001_SM_1000_NS8cuda_cub4core6detail5shmemE+104];
	ld.shared.u64 	%rd93, [_ZN6thrust24THRUST_300001_SM_1000_NS8cuda_cub4core6detail5shmemE+112];
	abs.f64 	%fd143, %fd376;
	abs.f64 	%fd144, %fd142;
	setp.lt.f64 	%p213, %fd143, %fd144;
	mov.f64 	%fd377, %fd142;
	mov.u64 	%rd455, %rd93;
	@%p213 bra 	$L__BB10_117;
	setp.lt.f64 	%p214, %fd144, %fd143;
	mov.f64 	%fd377, %fd376;
	mov.u64 	%rd455, %rd454;
	@%p214 bra 	$L__BB10_117;
	setp.lt.s64 	%p215, %rd454, %rd93;
	min.s64 	%rd455, %rd454, %rd93;
	selp.f64 	%fd377, %fd376, %fd142, %p215;
$L__BB10_117:
	setp.lt.s32 	%p216, %r29, 225;
	mov.u64 	%rd508, %rd455;
	mov.f64 	%fd422, %fd377;
	@%p216 bra 	$L__BB10_232;
	ld.shared.f64 	%fd147, [_ZN6thrust24THRUST_300001_SM_1000_NS8cuda_cub4core6detail5shmemE+120];
	ld.shared.u64 	%rd96, [_ZN6thrust24THRUST_300001_SM_1000_NS8cuda_cub4core6detail5shmemE+128];
	abs.f64 	%fd148, %fd377;
	abs.f64 	%fd149, %fd147;
	setp.lt.f64 	%p217, %fd148, %fd149;
	mov.u64 	%rd508, %rd96;
	mov.f64 	%fd422, %fd147;
	@%p217 bra 	$L__BB10_232;
	setp.lt.f64 	%p218, %fd149, %fd148;
	mov.u64 	%rd508, %rd455;
	mov.f64 	%fd422, %fd377;
	@%p218 bra 	$L__BB10_232;
	setp.lt.s64 	%p219, %rd455, %rd96;
	min.s64 	%rd508, %rd455, %rd96;
	selp.f64 	%fd422, %fd377, %fd147, %p219;
	bra.uni 	$L__BB10_232;
$L__BB10_121:
	mov.u32 	%r16, %tid.x;
	cvt.u64.u32 	%rd98, %r16;
	mul.wide.u32 	%rd258, %r16, 16;
	add.s64 	%rd239, %rd236, %rd258;
	// begin inline asm
	ld.global.nc.u64 %rd238, [%rd239];
	// end inline asm
	add.s64 	%rd241, %rd239, 8;
	// begin inline asm
	ld.global.nc.u64 %rd240, [%rd241];
	// end inline asm
	mov.b64 	%fd151, %rd238;
	add.s64 	%rd243, %rd239, 4096;
	// begin inline asm
	ld.global.nc.u64 %rd242, [%rd243];
	// end inline asm
	add.s64 	%rd245, %rd239, 4104;
	// begin inline asm
	ld.global.nc.u64 %rd456, [%rd245];
	// end inline asm
	mov.b64 	%fd378, %rd242;
	add.s64 	%rd247, %rd239, 8192;
	// begin inline asm
	ld.global.nc.u64 %rd246, [%rd247];
	// end inline asm
	add.s64 	%rd249, %rd239, 8200;
	// begin inline asm
	ld.global.nc.u64 %rd457, [%rd249];
	// end inline asm
	mov.b64 	%fd379, %rd246;
	add.s64 	%rd251, %rd239, 12288;
	// begin inline asm
	ld.global.nc.u64 %rd250, [%rd251];
	// end inline asm
	add.s64 	%rd253, %rd239, 12296;
	// begin inline asm
	ld.global.nc.u64 %rd458, [%rd253];
	// end inline asm
	mov.b64 	%fd380, %rd250;
	add.s64 	%rd255, %rd239, 16384;
	// begin inline asm
	ld.global.nc.u64 %rd254, [%rd255];
	// end inline asm
	add.s64 	%rd257, %rd239, 16392;
	// begin inline asm
	ld.global.nc.u64 %rd495, [%rd257];
	// end inline asm
	mov.b64 	%fd409, %rd254;
	abs.f64 	%fd156, %fd151;
	abs.f64 	%fd157, %fd378;
	setp.lt.f64 	%p3, %fd156, %fd157;
	@%p3 bra 	$L__BB10_123;
	setp.lt.f64 	%p4, %fd157, %fd156;
	setp.lt.s64 	%p5, %rd240, %rd456;
	or.pred  	%p6, %p4, %p5;
	selp.b64 	%rd456, %rd240, %rd456, %p6;
	selp.f64 	%fd378, %fd151, %fd378, %p6;
$L__BB10_123:
	abs.f64 	%fd160, %fd378;
	abs.f64 	%fd161, %fd379;
	setp.lt.f64 	%p7, %fd160, %fd161;
	@%p7 bra 	$L__BB10_125;
	setp.lt.f64 	%p8, %fd161, %fd160;
	setp.lt.s64 	%p9, %rd456, %rd457;
	or.pred  	%p10, %p8, %p9;
	selp.b64 	%rd457, %rd456, %rd457, %p10;
	selp.f64 	%fd379, %fd378, %fd379, %p10;
$L__BB10_125:
	abs.f64 	%fd164, %fd379;
	abs.f64 	%fd165, %fd380;
	setp.lt.f64 	%p11, %fd164, %fd165;
	@%p11 bra 	$L__BB10_127;
	setp.lt.f64 	%p12, %fd165, %fd164;
	setp.lt.s64 	%p13, %rd457, %rd458;
	or.pred  	%p14, %p12, %p13;
	selp.b64 	%rd458, %rd457, %rd458, %p14;
	selp.f64 	%fd380, %fd379, %fd380, %p14;
$L__BB10_127:
	abs.f64 	%fd168, %fd380;
	abs.f64 	%fd169, %fd409;
	setp.lt.f64 	%p15, %fd168, %fd169;
	@%p15 bra 	$L__BB10_129;
	setp.lt.f64 	%p16, %fd169, %fd168;
	setp.lt.s64 	%p17, %rd458, %rd495;
	or.pred  	%p18, %p16, %p17;
	selp.b64 	%rd495, %rd458, %rd495, %p18;
	selp.f64 	%fd409, %fd380, %fd409, %p18;
$L__BB10_129:
	setp.lt.u32 	%p19, %r29, 2560;
	mov.b64 	%rd474, 1280;
	@%p19 bra 	$L__BB10_165;
	add.s64 	%rd262, %rd1, -2560;
	mul.hi.u64 	%rd263, %rd262, -3689348814741910323;
	shr.u64 	%rd112, %rd263, 10;
	setp.lt.u64 	%p20, %rd262, 1280;
	mov.b64 	%rd474, 1280;
	@%p20 bra 	$L__BB10_153;
	add.s64 	%rd265, %rd112, 1;
	and.b64  	%rd460, %rd265, 36028797018963966;
	shl.b64 	%rd266, %rd98, 4;
	add.s64 	%rd267, %rd266, %rd236;
	add.s64 	%rd461, %rd267, 57352;
	mov.b64 	%rd474, 1280;
$L__BB10_132:
	add.s64 	%rd269, %rd461, -36872;
	// begin inline asm
	ld.global.nc.u64 %rd268, [%rd269];
	// end inline asm
	add.s64 	%rd271, %rd461, -36864;
	// begin inline asm
	ld.global.nc.u64 %rd464, [%rd271];
	// end inline asm
	mov.b64 	%fd383, %rd268;
	add.s64 	%rd273, %rd461, -32776;
	// begin inline asm
	ld.global.nc.u64 %rd272, [%rd273];
	// end inline asm
	add.s64 	%rd275, %rd461, -32768;
	// begin inline asm
	ld.global.nc.u64 %rd465, [%rd275];
	// end inline asm
	mov.b64 	%fd384, %rd272;
	add.s64 	%rd277, %rd461, -28680;
	// begin inline asm
	ld.global.nc.u64 %rd276, [%rd277];
	// end inline asm
	add.s64 	%rd279, %rd461, -28672;
	// begin inline asm
	ld.global.nc.u64 %rd466, [%rd279];
	// end inline asm
	mov.b64 	%fd385, %rd276;
	add.s64 	%rd281, %rd461, -24584;
	// begin inline asm
	ld.global.nc.u64 %rd280, [%rd281];
	// end inline asm
	add.s64 	%rd283, %rd461, -24576;
	// begin inline asm
	ld.global.nc.u64 %rd467, [%rd283];
	// end inline asm
	mov.b64 	%fd386, %rd280;
	add.s64 	%rd285, %rd461, -20488;
	// begin inline asm
	ld.global.nc.u64 %rd284, [%rd285];
	// end inline asm
	add.s64 	%rd287, %rd461, -20480;
	// begin inline asm
	ld.global.nc.u64 %rd468, [%rd287];
	// end inline asm
	mov.b64 	%fd387, %rd284;
	abs.f64 	%fd178, %fd409;
	abs.f64 	%fd179, %fd383;
	setp.lt.f64 	%p21, %fd178, %fd179;
	@%p21 bra 	$L__BB10_134;
	setp.lt.f64 	%p22, %fd179, %fd178;
	setp.lt.s64 	%p23, %rd495, %rd464;
	or.pred  	%p24, %p22, %p23;
	selp.b64 	%rd464, %rd495, %rd464, %p24;
	selp.f64 	%fd383, %fd409, %fd383, %p24;
$L__BB10_134:
	abs.f64 	%fd182, %fd383;
	abs.f64 	%fd183, %fd384;
	setp.lt.f64 	%p25, %fd182, %fd183;
	@%p25 bra 	$L__BB10_136;
	setp.lt.f64 	%p26, %fd183, %fd182;
	setp.lt.s64 	%p27, %rd464, %rd465;
	or.pred  	%p28, %p26, %p27;
	selp.b64 	%rd465, %rd464, %rd465, %p28;
	selp.f64 	%fd384, %fd383, %fd384, %p28;
$L__BB10_136:
	abs.f64 	%fd186, %fd384;
	abs.f64 	%fd187, %fd385;
	setp.lt.f64 	%p29, %fd186, %fd187;
	@%p29 bra 	$L__BB10_138;
	setp.lt.f64 	%p30, %fd187, %fd186;
	setp.lt.s64 	%p31, %rd465, %rd466;
	or.pred  	%p32, %p30, %p31;
	selp.b64 	%rd466, %rd465, %rd466, %p32;
	selp.f64 	%fd385, %fd384, %fd385, %p32;
$L__BB10_138:
	abs.f64 	%fd190, %fd385;
	abs.f64 	%fd191, %fd386;
	setp.lt.f64 	%p33, %fd190, %fd191;
	@%p33 bra 	$L__BB10_140;
	setp.lt.f64 	%p34, %fd191, %fd190;
	setp.lt.s64 	%p35, %rd466, %rd467;
	or.pred  	%p36, %p34, %p35;
	selp.b64 	%rd467, %rd466, %rd467, %p36;
	selp.f64 	%fd386, %fd385, %fd386, %p36;
$L__BB10_140:
	abs.f64 	%fd194, %fd386;
	abs.f64 	%fd195, %fd387;
	setp.lt.f64 	%p37, %fd194, %fd195;
	@%p37 bra 	$L__BB10_142;
	setp.lt.f64 	%p38, %fd195, %fd194;
	setp.lt.s64 	%p39, %rd467, %rd468;
	or.pred  	%p40, %p38, %p39;
	selp.b64 	%rd468, %rd467, %rd468, %p40;
	selp.f64 	%fd387, %fd386, %fd387, %p40;
$L__BB10_142:
	add.s64 	%rd289, %rd461, -16392;
	// begin inline asm
	ld.global.nc.u64 %rd288, [%rd289];
	// end inline asm
	add.s64 	%rd291, %rd461, -16384;
	// begin inline asm
	ld.global.nc.u64 %rd469, [%rd291];
	// end inline asm
	mov.b64 	%fd388, %rd288;
	add.s64 	%rd293, %rd461, -12296;
	// begin inline asm
	ld.global.nc.u64 %rd292, [%rd293];
	// end inline asm
	add.s64 	%rd295, %rd461, -12288;
	// begin inline asm
	ld.global.nc.u64 %rd470, [%rd295];
	// end inline asm
	mov.b64 	%fd389, %rd292;
	add.s64 	%rd297, %rd461, -8200;
	// begin inline asm
	ld.global.nc.u64 %rd296, [%rd297];
	// end inline asm
	add.s64 	%rd299, %rd461, -8192;
	// begin inline asm
	ld.global.nc.u64 %rd471, [%rd299];
	// end inline asm
	mov.b64 	%fd390, %rd296;
	add.s64 	%rd301, %rd461, -4104;
	// begin inline asm
	ld.global.nc.u64 %rd300, [%rd301];
	// end inline asm
	add.s64 	%rd303, %rd461, -4096;
	// begin inline asm
	ld.global.nc.u64 %rd472, [%rd303];
	// end inline asm
	mov.b64 	%fd391, %rd300;
	add.s64 	%rd305, %rd461, -8;
	// begin inline asm
	ld.global.nc.u64 %rd304, [%rd305];
	// end inline asm
	// begin inline asm
	ld.global.nc.u64 %rd495, [%rd461];
	// end inline asm
	mov.b64 	%fd409, %rd304;
	abs.f64 	%fd203, %fd387;
	abs.f64 	%fd204, %fd388;
	setp.lt.f64 	%p41, %fd203, %fd204;
	@%p41 bra 	$L__BB10_144;
	setp.lt.f64 	%p42, %fd204, %fd203;
	setp.lt.s64 	%p43, %rd468, %rd469;
	or.pred  	%p44, %p42, %p43;
	selp.b64 	%rd469, %rd468, %rd469, %p44;
	selp.f64 	%fd388, %fd387, %fd388, %p44;
$L__BB10_144:
	abs.f64 	%fd207, %fd388;
	abs.f64 	%fd208, %fd389;
	setp.lt.f64 	%p45, %fd207, %fd208;
	@%p45 bra 	$L__BB10_146;
	setp.lt.f64 	%p46, %fd208, %fd207;
	setp.lt.s64 	%p47, %rd469, %rd470;
	or.pred  	%p48, %p46, %p47;
	selp.b64 	%rd470, %rd469, %rd470, %p48;
	selp.f64 	%fd389, %fd388, %fd389, %p48;
$L__BB10_146:
	abs.f64 	%fd211, %fd389;
	abs.f64 	%fd212, %fd390;
	setp.lt.f64 	%p49, %fd211, %fd212;
	@%p49 bra 	$L__BB10_148;
	setp.lt.f64 	%p50, %fd212, %fd211;
	setp.lt.s64 	%p51, %rd470, %rd471;
	or.pred  	%p52, %p50, %p51;
	selp.b64 	%rd471, %rd470, %rd471, %p52;
	selp.f64 	%fd390, %fd389, %fd390, %p52;
$L__BB10_148:
	abs.f64 	%fd215, %fd390;
	abs.f64 	%fd216, %fd391;
	setp.lt.f64 	%p53, %fd215, %fd216;
	@%p53 bra 	$L__BB10_150;
	setp.lt.f64 	%p54, %fd216, %fd215;
	setp.lt.s64 	%p55, %rd471, %rd472;
	or.pred  	%p56, %p54, %p55;
	selp.b64 	%rd472, %rd471, %rd472, %p56;
	selp.f64 	%fd391, %fd390, %fd391, %p56;
$L__BB10_150:
	abs.f64 	%fd219, %fd391;
	abs.f64 	%fd220, %fd409;
	setp.lt.f64 	%p57, %fd219, %fd220;
	@%p57 bra 	$L__BB10_152;
	setp.lt.f64 	%p58, %fd220, %fd219;
	setp.lt.s64 	%p59, %rd472, %rd495;
	or.pred  	%p60, %p58, %p59;
	selp.b64 	%rd495, %rd472, %rd495, %p60;
	selp.f64 	%fd409, %fd391, %fd409, %p60;
$L__BB10_152:
	add.s64 	%rd474, %rd474, 2560;
	add.s64 	%rd461, %rd461, 40960;
	add.s64 	%rd460, %rd460, -2;
	setp.ne.s64 	%p61, %rd460, 0;
	@%p61 bra 	$L__BB10_132;
$L__BB10_153:
	and.b64  	%rd308, %rd112, 1;
	setp.eq.b64 	%p62, %rd308, 1;
	@%p62 bra 	$L__BB10_165;
	shl.b64 	%rd329, %rd474, 4;
	mul.wide.u32 	%rd330, %r16, 16;
	add.s64 	%rd331, %rd236, %rd330;
	add.s64 	%rd310, %rd331, %rd329;
	// begin inline asm
	ld.global.nc.u64 %rd309, [%rd310];
	// end inline asm
	add.s64 	%rd312, %rd310, 8;
	// begin inline asm
	ld.global.nc.u64 %rd478, [%rd312];
	// end inline asm
	mov.b64 	%fd395, %rd309;
	add.s64 	%rd314, %rd310, 4096;
	// begin inline asm
	ld.global.nc.u64 %rd313, [%rd314];
	// end inline asm
	add.s64 	%rd316, %rd310, 4104;
	// begin inline asm
	ld.global.nc.u64 %rd479, [%rd316];
	// end inline asm
	mov.b64 	%fd396, %rd313;
	add.s64 	%rd318, %rd310, 8192;
	// begin inline asm
	ld.global.nc.u64 %rd317, [%rd318];
	// end inline asm
	add.s64 	%rd320, %rd310, 8200;
	// begin inline asm
	ld.global.nc.u64 %rd480, [%rd320];
	// end inline asm
	mov.b64 	%fd397, %rd317;
	add.s64 	%rd322, %rd310, 12288;
	// begin inline asm
	ld.global.nc.u64 %rd321, [%rd322];
	// end inline asm
	add.s64 	%rd324, %rd310, 12296;
	// begin inline asm
	ld.global.nc.u64 %rd481, [%rd324];
	// end inline asm
	mov.b64 	%fd398, %rd321;
	add.s64 	%rd326, %rd310, 16384;
	// begin inline asm
	ld.global.nc.u64 %rd325, [%rd326];
	// end inline asm
	add.s64 	%rd328, %rd310, 16392;
	// begin inline asm
	ld.global.nc.u64 %rd482, [%rd328];
	// end inline asm
	mov.b64 	%fd399, %rd325;
	abs.f64 	%fd230, %fd409;
	abs.f64 	%fd231, %fd395;
	setp.lt.f64 	%p63, %fd230, %fd231;
	@%p63 bra 	$L__BB10_156;
	setp.lt.f64 	%p64, %fd231, %fd230;
	setp.lt.s64 	%p65, %rd495, %rd478;
	or.pred  	%p66, %p64, %p65;
	selp.b64 	%rd478, %rd495, %rd478, %p66;
	selp.f64 	%fd395, %fd409, %fd395, %p66;
$L__BB10_156:
	abs.f64 	%fd234, %fd395;
	abs.f64 	%fd235, %fd396;
	setp.lt.f64 	%p67, %fd234, %fd235;
	@%p67 bra 	$L__BB10_158;
	setp.lt.f64 	%p68, %fd235, %fd234;
	setp.lt.s64 	%p69, %rd478, %rd479;
	or.pred  	%p70, %p68, %p69;
	selp.b64 	%rd479, %rd478, %rd479, %p70;
	selp.f64 	%fd396, %fd395, %fd396, %p70;
$L__BB10_158:
	abs.f64 	%fd238, %fd396;
	abs.f64 	%fd239, %fd397;
	setp.lt.f64 	%p71, %fd238, %fd239;
	@%p71 bra 	$L__BB10_160;
	setp.lt.f64 	%p72, %fd239, %fd238;
	setp.lt.s64 	%p73, %rd479, %rd480;
	or.pred  	%p74, %p72, %p73;
	selp.b64 	%rd480, %rd479, %rd480, %p74;
	selp.f64 	%fd397, %fd396, %fd397, %p74;
$L__BB10_160:
	abs.f64 	%fd242, %fd397;
	abs.f64 	%fd243, %fd398;
	setp.lt.f64 	%p75, %fd242, %fd243;
	@%p75 bra 	$L__BB10_162;
	setp.lt.f64 	%p76, %fd243, %fd242;
	setp.lt.s64 	%p77, %rd480, %rd481;
	or.pred  	%p78, %p76, %p77;
	selp.b64 	%rd481, %rd480, %rd481, %p78;
	selp.f64 	%fd398, %fd397, %fd398, %p78;
$L__BB10_162:
	abs.f64 	%fd246, %fd398;
	abs.f64 	%fd247, %fd399;
	setp.lt.f64 	%p79, %fd246, %fd247;
	@%p79 bra 	$L__BB10_164;
	setp.lt.f64 	%p80, %fd247, %fd246;
	setp.lt.s64 	%p81, %rd481, %rd482;
	or.pred  	%p82, %p80, %p81;
	selp.b64 	%rd482, %rd481, %rd482, %p82;
	selp.f64 	%fd399, %fd398, %fd399, %p82;
$L__BB10_164:
	add.s64 	%rd474, %rd474, 1280;
	mov.u64 	%rd495, %rd482;
	mov.f64 	%fd409, %fd399;
$L__BB10_165:
	cvt.s64.s32 	%rd332, %r29;
	setp.ge.s64 	%p83, %rd474, %rd332;
	@%p83 bra 	$L__BB10_188;
	cvt.u32.u64 	%r17, %rd474;
	sub.s32 	%r18, %r29, %r17;
	setp.ge.s32 	%p84, %r16, %r18;
	@%p84 bra 	$L__BB10_188;
	not.b32 	%r30, %r16;
	add.s32 	%r31, %r29, %r30;
	sub.s32 	%r19, %r31, %r17;
	and.b32  	%r32, %r19, 768;
	setp.eq.s32 	%p85, %r32, 768;
	mov.u32 	%r372, %r16;
	@%p85 bra 	$L__BB10_173;
	cvt.u64.u32 	%rd334, %r16;
	add.s64 	%rd335, %rd474, %rd334;
	shl.b64 	%rd336, %rd335, 4;
	add.s64 	%rd485, %rd236, %rd336;
	shr.u32 	%r33, %r19, 8;
	add.s32 	%r34, %r33, 1;
	and.b32  	%r35, %r34, 3;
	neg.s32 	%r370, %r35;
	mov.u32 	%r372, %r16;
$L__BB10_169:
	.pragma "nounroll";
	mov.u64 	%rd176, %rd495;
	mov.f64 	%fd251, %fd409;
	// begin inline asm
	ld.global.nc.u64 %rd337, [%rd485];
	// end inline asm
	add.s64 	%rd340, %rd485, 8;
	// begin inline asm
	ld.global.nc.u64 %rd339, [%rd340];
	// end inline asm
	mov.b64 	%fd252, %rd337;
	abs.f64 	%fd253, %fd251;
	abs.f64 	%fd254, %fd252;
	setp.lt.f64 	%p86, %fd253, %fd254;
	mov.f64 	%fd409, %fd252;
	mov.u64 	%rd495, %rd339;
	@%p86 bra 	$L__BB10_172;
	setp.lt.f64 	%p87, %fd254, %fd253;
	mov.f64 	%fd409, %fd251;
	mov.u64 	%rd495, %rd176;
	@%p87 bra 	$L__BB10_172;
	setp.lt.s64 	%p88, %rd176, %rd339;
	selp.f64 	%fd409, %fd251, %fd252, %p88;
	min.s64 	%rd495, %rd176, %rd339;
$L__BB10_172:
	add.s32 	%r372, %r372, 256;
	add.s64 	%rd485, %rd485, 4096;
	add.s32 	%r370, %r370, 1;
	setp.ne.s32 	%p89, %r370, 0;
	@%p89 bra 	$L__BB10_169;
$L__BB10_173:
	setp.lt.u32 	%p90, %r19, 768;
	@%p90 bra 	$L__BB10_188;
	cvt.u64.u32 	%rd341, %r372;
	add.s64 	%rd342, %rd474, %rd341;
	shl.b64 	%rd343, %rd342, 4;
	add.s64 	%rd344, %rd343, %rd236;
	add.s64 	%rd490, %rd344, 12296;
$L__BB10_175:
	add.s64 	%rd346, %rd490, -12296;
	// begin inline asm
	ld.global.nc.u64 %rd345, [%rd346];
	// end inline asm
	add.s64 	%rd348, %rd490, -12288;
	// begin inline asm
	ld.global.nc.u64 %rd347, [%rd348];
	// end inline asm
	mov.b64 	%fd260, %rd345;
	abs.f64 	%fd261, %fd409;
	abs.f64 	%fd262, %fd260;
	setp.lt.f64 	%p91, %fd261, %fd262;
	mov.f64 	%fd406, %fd260;
	mov.u64 	%rd492, %rd347;
	@%p91 bra 	$L__BB10_178;
	setp.lt.f64 	%p92, %fd262, %fd261;
	mov.f64 	%fd406, %fd409;
	mov.u64 	%rd492, %rd495;
	@%p92 bra 	$L__BB10_178;
	setp.lt.s64 	%p93, %rd495, %rd347;
	selp.f64 	%fd406, %fd409, %fd260, %p93;
	min.s64 	%rd492, %rd495, %rd347;
$L__BB10_178:
	add.s64 	%rd350, %rd490, -8200;
	// begin inline asm
	ld.global.nc.u64 %rd349, [%rd350];
	// end inline asm
	add.s64 	%rd352, %rd490, -8192;
	// begin inline asm
	ld.global.nc.u64 %rd351, [%rd352];
	// end inline asm
	mov.b64 	%fd265, %rd349;
	abs.f64 	%fd266, %fd406;
	abs.f64 	%fd267, %fd265;
	setp.lt.f64 	%p94, %fd266, %fd267;
	mov.f64 	%fd407, %fd265;
	mov.u64 	%rd493, %rd351;
	@%p94 bra 	$L__BB10_181;
	setp.lt.f64 	%p95, %fd267, %fd266;
	mov.f64 	%fd407, %fd406;
	mov.u64 	%rd493, %rd492;
	@%p95 bra 	$L__BB10_181;
	setp.lt.s64 	%p96, %rd492, %rd351;
	selp.f64 	%fd407, %fd406, %fd265, %p96;
	min.s64 	%rd493, %rd492, %rd351;
$L__BB10_181:
	add.s64 	%rd354, %rd490, -4104;
	// begin inline asm
	ld.global.nc.u64 %rd353, [%rd354];
	// end inline asm
	add.s64 	%rd356, %rd490, -4096;
	// begin inline asm
	ld.global.nc.u64 %rd355, [%rd356];
	// end inline asm
	mov.b64 	%fd270, %rd353;
	abs.f64 	%fd271, %fd407;
	abs.f64 	%fd272, %fd270;
	setp.lt.f64 	%p97, %fd271, %fd272;
	mov.f64 	%fd408, %fd270;
	mov.u64 	%rd494, %rd355;
	@%p97 bra 	$L__BB10_184;
	setp.lt.f64 	%p98, %fd272, %fd271;
	mov.f64 	%fd408, %fd407;
	mov.u64 	%rd494, %rd493;
	@%p98 bra 	$L__BB10_184;
	setp.lt.s64 	%p99, %rd493, %rd355;
	selp.f64 	%fd408, %fd407, %fd270, %p99;
	min.s64 	%rd494, %rd493, %rd355;
$L__BB10_184:
	add.s64 	%rd358, %rd490, -8;
	// begin inline asm
	ld.global.nc.u64 %rd357, [%rd358];
	// end inline asm
	// begin inline asm
	ld.global.nc.u64 %rd359, [%rd490];
	// end inline asm
	mov.b64 	%fd275, %rd357;
	abs.f64 	%fd276, %fd408;
	abs.f64 	%fd277, %fd275;
	setp.lt.f64 	%p100, %fd276, %fd277;
	mov.f64 	%fd409, %fd275;
	mov.u64 	%rd495, %rd359;
	@%p100 bra 	$L__BB10_187;
	setp.lt.f64 	%p101, %fd277, %fd276;
	mov.f64 	%fd409, %fd408;
	mov.u64 	%rd495, %rd494;
	@%p101 bra 	$L__BB10_187;
	setp.lt.s64 	%p102, %rd494, %rd359;
	selp.f64 	%fd409, %fd408, %fd275, %p102;
	min.s64 	%rd495, %rd494, %rd359;
$L__BB10_187:
	add.s32 	%r372, %r372, 1024;
	add.s64 	%rd490, %rd490, 16384;
	setp.lt.s32 	%p103, %r372, %r18;
	@%p103 bra 	$L__BB10_175;
$L__BB10_188:
	// begin inline asm
	mov.u32 %r36, %laneid;
	// end inline asm
	mov.b64 	%rd361, %fd409;
	mov.b64 	{%r38, %r43}, %rd361;
	mov.b32 	%r54, 1;
	mov.b32 	%r55, 31;
	mov.b32 	%r56, -1;
	// begin inline asm
	shfl.sync.down.b32 %r37, %r38, %r54, %r55, %r56;
	// end inline asm
	// begin inline asm
	shfl.sync.down.b32 %r42, %r43, %r54, %r55, %r56;
	// end inline asm
	mov.b64 	%rd362, {%r37, %r42};
	mov.b64 	%fd281, %rd362;
	mov.b64 	{%r48, %r53}, %rd495;
	// begin inline asm
	shfl.sync.down.b32 %r47, %r48, %r54, %r55, %r56;
	// end inline asm
	// begin inline asm
	shfl.sync.down.b32 %r52, %r53, %r54, %r55, %r56;
	// end inline asm
	mov.b64 	%rd200, {%r47, %r52};
	setp.gt.s32 	%p104, %r36, 30;
	mov.f64 	%fd411, %fd409;
	mov.u64 	%rd497, %rd495;
	@%p104 bra 	$L__BB10_192;
	abs.f64 	%fd282, %fd409;
	abs.f64 	%fd283, %fd281;
	setp.lt.f64 	%p105, %fd282, %fd283;
	mov.f64 	%fd411, %fd281;
	mov.u64 	%rd497, %rd200;
	@%p105 bra 	$L__BB10_192;
	setp.lt.f64 	%p106, %fd283, %fd282;
	mov.f64 	%fd411, %fd409;
	mov.u64 	%rd497, %rd495;
	@%p106 bra 	$L__BB10_192;
	setp.lt.s64 	%p107, %rd495, %rd200;
	selp.f64 	%fd411, %fd409, %fd281, %p107;
	min.s64 	%rd497, %rd495, %rd200;
$L__BB10_192:
	mov.b64 	%rd363, %fd411;
	mov.b64 	{%r58, %r63}, %rd363;
	mov.b32 	%r74, 2;
	mov.b32 	%r75, 31;
	mov.b32 	%r76, -1;
	// begin inline asm
	shfl.sync.down.b32 %r57, %r58, %r74, %r75, %r76;
	// end inline asm
	// begin inline asm
	shfl.sync.down.b32 %r62, %r63, %r74, %r75, %r76;
	// end inline asm
	mov.b64 	%rd364, {%r57, %r62};
	mov.b64 	%fd286, %rd364;
	mov.b64 	{%r68, %r73}, %rd497;
	// begin inline asm
	shfl.sync.down.b32 %r67, %r68, %r74, %r75, %r76;
	// end inline asm
	// begin inline asm
	shfl.sync.down.b32 %r72, %r73, %r74, %r75, %r76;
	// end inline asm
	mov.b64 	%rd203, {%r67, %r72};
	setp.gt.s32 	%p108, %r36, 29;
	mov.f64 	%fd412, %fd411;
	mov.u64 	%rd498, %rd497;
	@%p108 bra 	$L__BB10_196;
	abs.f64 	%fd287, %fd411;
	abs.f64 	%fd288, %fd286;
	setp.lt.f64 	%p109, %fd287, %fd288;
	mov.f64 	%fd412, %fd286;
	mov.u64 	%rd498, %rd203;
	@%p109 bra 	$L__BB10_196;
	setp.lt.f64 	%p110, %fd288, %fd287;
	mov.f64 	%fd412, %fd411;
	mov.u64 	%rd498, %rd497;
	@%p110 bra 	$L__BB10_196;
	setp.lt.s64 	%p111, %rd497, %rd203;
	selp.f64 	%fd412, %fd411, %fd286, %p111;
	min.s64 	%rd498, %rd497, %rd203;
$L__BB10_196:
	mov.b64 	%rd365, %fd412;
	mov.b64 	{%r78, %r83}, %rd365;
	mov.b32 	%r94, 4;
	mov.b32 	%r95, 31;
	mov.b32 	%r96, -1;
	// begin inline asm
	shfl.sync.down.b32 %r77, %r78, %r94, %r95, %r96;
	// end inline asm
	// begin inline asm
	shfl.sync.down.b32 %r82, %r83, %r94, %r95, %r96;
	// end inline asm
	mov.b64 	%rd366, {%r77, %r82};
	mov.b64 	%fd291, %rd366;
	mov.b64 	{%r88, %r93}, %rd498;
	// begin inline asm
	shfl.sync.down.b32 %r87, %r88, %r94, %r95, %r96;
	// end inline asm
	// begin inline asm
	shfl.sync.down.b32 %r92, %r93, %r94, %r95, %r96;
	// end inline asm
	mov.b64 	%rd206, {%r87, %r92};
	setp.gt.s32 	%p112, %r36, 27;
	mov.f64 	%fd413, %fd412;
	mov.u64 	%rd499, %rd498;
	@%p112 bra 	$L__BB10_200;
	abs.f64 	%fd292, %fd412;
	abs.f64 	%fd293, %fd291;
	setp.lt.f64 	%p113, %fd292, %fd293;
	mov.f64 	%fd413, %fd291;
	mov.u64 	%rd499, %rd206;
	@%p113 bra 	$L__BB10_200;
	setp.lt.f64 	%p114, %fd293, %fd292;
	mov.f64 	%fd413, %fd412;
	mov.u64 	%rd499, %rd498;
	@%p114 bra 	$L__BB10_200;
	setp.lt.s64 	%p115, %rd498, %rd206;
	selp.f64 	%fd413, %fd412, %fd291, %p115;
	min.s64 	%rd499, %rd498, %rd206;
$L__BB10_200:
	mov.b64 	%rd367, %fd413;
	mov.b64 	{%r98, %r103}, %rd367;
	mov.b32 	%r114, 8;
	mov.b32 	%r115, 31;
	mov.b32 	%r116, -1;
	// begin inline asm
	shfl.sync.down.b32 %r97, %r98, %r114, %r115, %r116;
	// end inline asm
	// begin inline asm
	shfl.sync.down.b32 %r102, %r103, %r114, %r115, %r116;
	// end inline asm
	mov.b64 	%rd368, {%r97, %r102};
	mov.b64 	%fd296, %rd368;
	mov.b64 	{%r108, %r113}, %rd499;
	// begin inline asm
	shfl.sync.down.b32 %r107, %r108, %r114, %r115, %r116;
	// end inline asm
	// begin inline asm
	shfl.sync.down.b32 %r112, %r113, %r114, %r115, %r116;
	// end inline asm
	mov.b64 	%rd209, {%r107, %r112};
	setp.gt.s32 	%p116, %r36, 23;
	mov.f64 	%fd414, %fd413;
	mov.u64 	%rd500, %rd499;
	@%p116 bra 	$L__BB10_204;
	abs.f64 	%fd297, %fd413;
	abs.f64 	%fd298, %fd296;
	setp.lt.f64 	%p117, %fd297, %fd298;
	mov.f64 	%fd414, %fd296;
	mov.u64 	%rd500, %rd209;
	@%p117 bra 	$L__BB10_204;
	setp.lt.f64 	%p118, %fd298, %fd297;
	mov.f64 	%fd414, %fd413;
	mov.u64 	%rd500, %rd499;
	@%p118 bra 	$L__BB10_204;
	setp.lt.s64 	%p119, %rd499, %rd209;
	selp.f64 	%fd414, %fd413, %fd296, %p119;
	min.s64 	%rd500, %rd499, %rd209;
$L__BB10_204:
	mov.b64 	%rd369, %fd414;
	mov.b64 	{%r118, %r123}, %rd369;
	mov.b32 	%r134, 16;
	mov.b32 	%r135, 31;
	mov.b32 	%r136, -1;
	// begin inline asm
	shfl.sync.down.b32 %r117, %r118, %r134, %r135, %r136;
	// end inline asm
	// begin inline asm
	shfl.sync.down.b32 %r122, %r123, %r134, %r135, %r136;
	// end inline asm
	mov.b64 	%rd370, {%r117, %r122};
	mov.b64 	%fd301, %rd370;
	mov.b64 	{%r128, %r133}, %rd500;
	// begin inline asm
	shfl.sync.down.b32 %r127, %r128, %r134, %r135, %r136;
	// end inline asm
	// begin inline asm
	shfl.sync.down.b32 %r132, %r133, %r134, %r135, %r136;
	// end inline asm
	mov.b64 	%rd212, {%r127, %r132};
	setp.gt.s32 	%p120, %r36, 15;
	mov.f64 	%fd422, %fd414;
	mov.u64 	%rd508, %rd500;
	@%p120 bra 	$L__BB10_208;
	abs.f64 	%fd302, %fd414;
	abs.f64 	%fd303, %fd301;
	setp.lt.f64 	%p121, %fd302, %fd303;
	mov.f64 	%fd422, %fd301;
	mov.u64 	%rd508, %rd212;
	@%p121 bra 	$L__BB10_208;
	setp.lt.f64 	%p122, %fd303, %fd302;
	mov.f64 	%fd422, %fd414;
	mov.u64 	%rd508, %rd500;
	@%p122 bra 	$L__BB10_208;
	setp.lt.s64 	%p123, %rd500, %rd212;
	selp.f64 	%fd422, %fd414, %fd301, %p123;
	min.s64 	%rd508, %rd500, %rd212;
$L__BB10_208:
	setp.ne.s32 	%p124, %r36, 0;
	@%p124 bra 	$L__BB10_210;
	shr.u32 	%r137, %r16, 1;
	and.b32  	%r138, %r137, 496;
	mov.u32 	%r139, _ZN6thrust24THRUST_300001_SM_1000_NS8cuda_cub4core6detail5shmemE;
	add.s32 	%r140, %r139, %r138;
	st.shared.f64 	[%r140+8], %fd422;
	st.shared.u64 	[%r140+16], %rd508;
$L__BB10_210:
	bar.sync 	0;
	setp.ne.s32 	%p125, %r16, 0;
	@%p125 bra 	$L__BB10_232;
	ld.shared.f64 	%fd306, [_ZN6thrust24THRUST_300001_SM_1000_NS8cuda_cub4core6detail5shmemE+24];
	ld.shared.u64 	%rd215, [_ZN6thrust24THRUST_300001_SM_1000_NS8cuda_cub4core6detail5shmemE+32];
	abs.f64 	%fd307, %fd422;
	abs.f64 	%fd308, %fd306;
	setp.lt.f64 	%p126, %fd307, %fd308;
	mov.f64 	%fd416, %fd306;
	mov.u64 	%rd502, %rd215;
	@%p126 bra 	$L__BB10_214;
	setp.lt.f64 	%p127, %fd308, %fd307;
	mov.f64 	%fd416, %fd422;
	mov.u64 	%rd502, %rd508;
	@%p127 bra 	$L__BB10_214;
	setp.lt.s64 	%p128, %rd508, %rd215;
	selp.f64 	%fd416, %fd422, %fd306, %p128;
	min.s64 	%rd502, %rd508, %rd215;
$L__BB10_214:
	ld.shared.f64 	%fd311, [_ZN6thrust24THRUST_300001_SM_1000_NS8cuda_cub4core6detail5shmemE+40];
	ld.shared.u64 	%rd218, [_ZN6thrust24THRUST_300001_SM_1000_NS8cuda_cub4core6detail5shmemE+48];
	abs.f64 	%fd312, %fd416;
	abs.f64 	%fd313, %fd311;
	setp.lt.f64 	%p129, %fd312, %fd313;
	mov.f64 	%fd417, %fd311;
	mov.u64 	%rd503, %rd218;
	@%p129 bra 	$L__BB10_217;
	setp.lt.f64 	%p130, %fd313, %fd312;
	mov.f64 	%fd417, %fd416;
	mov.u64 	%rd503, %rd502;
	@%p130 bra 	$L__BB10_217;
	setp.lt.s64 	%p131, %rd502, %rd218;
	selp.f64 	%fd417, %fd416, %fd311, %p131;
	min.s64 	%rd503, %rd502, %rd218;
$L__BB10_217:
	ld.shared.f64 	%fd316, [_ZN6thrust24THRUST_300001_SM_1000_NS8cuda_cub4core6detail5shmemE+56];
	ld.shared.u64 	%rd221, [_ZN6thrust24THRUST_300001_SM_1000_NS8cuda_cub4core6detail5shmemE+64];
	abs.f64 	%fd317, %fd417;
	abs.f64 	%fd318, %fd316;
	setp.lt.f64 	%p132, %fd317, %fd318;
	mov.f64 	%fd418, %fd316;
	mov.u64 	%rd504, %rd221;
	@%p132 bra 	$L__BB10_220;
	setp.lt.f64 	%p133, %fd318, %fd317;
	mov.f64 	%fd418, %fd417;
	mov.u64 	%rd504, %rd503;
	@%p133 bra 	$L__BB10_220;
	setp.lt.s64 	%p134, %rd503, %rd221;
	selp.f64 	%fd418, %fd417, %fd316, %p134;
	min.s64 	%rd504, %rd503, %rd221;
$L__BB10_220:
	ld.shared.f64 	%fd321, [_ZN6thrust24THRUST_300001_SM_1000_NS8cuda_cub4core6detail5shmemE+72];
	ld.shared.u64 	%rd224, [_ZN6thrust24THRUST_300001_SM_1000_NS8cuda_cub4core6detail5shmemE+80];
	abs.f64 	%fd322, %fd418;
	abs.f64 	%fd323, %fd321;
	setp.lt.f64 	%p135, %fd322, %fd323;
	mov.f64 	%fd419, %fd321;
	mov.u64 	%rd505, %rd224;
	@%p135 bra 	$L__BB10_223;
	setp.lt.f64 	%p136, %fd323, %fd322;
	mov.f64 	%fd419, %fd418;
	mov.u64 	%rd505, %rd504;
	@%p136 bra 	$L__BB10_223;
	setp.lt.s64 	%p137, %rd504, %rd224;
	selp.f64 	%fd419, %fd418, %fd321, %p137;
	min.s64 	%rd505, %rd504, %rd224;
$L__BB10_223:
	ld.shared.f64 	%fd326, [_ZN6thrust24THRUST_300001_SM_1000_NS8cuda_cub4core6detail5shmemE+88];
	ld.shared.u64 	%rd227, [_ZN6thrust24THRUST_300001_SM_1000_NS8cuda_cub4core6detail5shmemE+96];
	abs.f64 	%fd327, %fd419;
	abs.f64 	%fd328, %fd326;
	setp.lt.f64 	%p138, %fd327, %fd328;
	mov.f64 	%fd420, %fd326;
	mov.u64 	%rd506, %rd227;
	@%p138 bra 	$L__BB10_226;
	setp.lt.f64 	%p139, %fd328, %fd327;
	mov.f64 	%fd420, %fd419;
	mov.u64 	%rd506, %rd505;
	@%p139 bra 	$L__BB10_226;
	setp.lt.s64 	%p140, %rd505, %rd227;
	selp.f64 	%fd420, %fd419, %fd326, %p140;
	min.s64 	%rd506, %rd505, %rd227;
$L__BB10_226:
	ld.shared.f64 	%fd331, [_ZN6thrust24THRUST_300001_SM_1000_NS8cuda_cub4core6detail5shmemE+104];
	ld.shared.u64 	%rd230, [_ZN6thrust24THRUST_300001_SM_1000_NS8cuda_cub4core6detail5shmemE+112];
	abs.f64 	%fd332, %fd420;
	abs.f64 	%fd333, %fd331;
	setp.lt.f64 	%p141, %fd332, %fd333;
	mov.f64 	%fd421, %fd331;
	mov.u64 	%rd507, %rd230;
	@%p141 bra 	$L__BB10_229;
	setp.lt.f64 	%p142, %fd333, %fd332;
	mov.f64 	%fd421, %fd420;
	mov.u64 	%rd507, %rd506;
	@%p142 bra 	$L__BB10_229;
	setp.lt.s64 	%p143, %rd506, %rd230;
	selp.f64 	%fd421, %fd420, %fd331, %p143;
	min.s64 	%rd507, %rd506, %rd230;
$L__BB10_229:
	ld.shared.f64 	%fd336, [_ZN6thrust24THRUST_300001_SM_1000_NS8cuda_cub4core6detail5shmemE+120];
	ld.shared.u64 	%rd233, [_ZN6thrust24THRUST_300001_SM_1000_NS8cuda_cub4core6detail5shmemE+128];
	abs.f64 	%fd337, %fd421;
	abs.f64 	%fd338, %fd336;
	setp.lt.f64 	%p144, %fd337, %fd338;
	mov.u64 	%rd508, %rd233;
	mov.f64 	%fd422, %fd336;
	@%p144 bra 	$L__BB10_232;
	setp.lt.f64 	%p145, %fd338, %fd337;
	mov.u64 	%rd508, %rd507;
	mov.f64 	%fd422, %fd421;
	@%p145 bra 	$L__BB10_232;
	setp.lt.s64 	%p146, %rd507, %rd233;
	selp.f64 	%fd422, %fd421, %fd336, %p146;
	min.s64 	%rd508, %rd507, %rd233;
$L__BB10_232:
	mov.u32 	%r364, %tid.x;
	setp.ne.s32 	%p263, %r364, 0;
	@%p263 bra 	$L__BB10_234;
	ld.param.u64 	%rd421, [_ZN6thrust24THRUST_300001_SM_1000_NS8cuda_cub4core6detail13_kernel_agentINS1_8__reduce11ReduceAgentIPN4cuda3std3__45tupleIJdlEEESC_SB_lNS1_9__extrema9arg_max_fIdl10comparisonEEEEJSC_SC_iSG_EEEvDpT0__param_1];
	cvta.to.global.u64 	%rd420, %rd421;
	st.global.f64 	[%rd420], %fd422;
	st.global.u64 	[%rd420+8], %rd508;
$L__BB10_234:
	ret;

}
	// .globl	_ZN3cub18CUB_300001_SM_10006detail11EmptyKernelIvEEvv
.visible .entry _ZN3cub18CUB_300001_SM_10006detail11EmptyKernelIvEEvv()
{


	ret;

}


// ===== COMPILED SASS (sm_100) =====

	.target	sm_100

	.elftype	@"ET_EXEC"


//--------------------- .note.nv.tkinfo           --------------------------
	.section	.note.nv.tkinfo,"",@"SHT_NOTE"
	.sectionflags	@"SHF_NOTE_NV_TKINFO"
	.tkinfo
        /*0018*/ 	.word	0x00000002
        /*0030*/ 	.string	""
        /*0030*/ 	.string	"ptxas"
        /*0030*/ 	.string	"Cuda compilation tools, release 13.0, V13.0.88"
        /*0030*/ 	.string	"Build cuda_13.0.r13.0/compiler.36424714_0"
        /*0030*/ 	.string	"-arch sm_100 -m 64 "



//--------------------- .note.nv.cuinfo           --------------------------
	.section	.note.nv.cuinfo,"",@"SHT_NOTE"
	.sectionflags	@"SHF_NOTE_NV_CUINFO"
        /*0018*/ 	.short	0x0002
        /*001a*/ 	.short	0x0064
        /*001c*/ 	.short	0x0082
	.zero		2


//--------------------- .nv.info                  --------------------------
	.section	.nv.info,"",@"SHT_CUDA_INFO"
	.align	4


	//----- nvinfo : EIATTR_REGCOUNT
	.align		4
        /*0000*/ 	.byte	0x04, 0x2f
        /*0002*/ 	.short	(.L_46 - .L_45)
	.align		4
.L_45:
        /*0004*/ 	.word	index@(_Z4SwapPdiii)
        /*0008*/ 	.word	0x0000001c


	//----- nvinfo : EIATTR_FRAME_SIZE
	.align		4
.L_46:
        /*000c*/ 	.byte	0x04, 0x11
        /*000e*/ 	.short	(.L_48 - .L_47)
	.align		4
.L_47:
        /*0010*/ 	.word	index@(_Z4SwapPdiii)
        /*0014*/ 	.word	0x00000000


	//----- nvinfo : EIATTR_REGCOUNT
	.align		4
.L_48:
        /*0018*/ 	.byte	0x04, 0x2f
        /*001a*/ 	.short	(.L_50 - .L_49)
	.align		4
.L_49:
        /*001c*/ 	.word	index@(_Z19GaussianEliminationPdiii)
        /*0020*/ 	.word	0x00000028


	//----- nvinfo : EIATTR_FRAME_SIZE
	.align		4
.L_50:
        /*0024*/ 	.byte	0x04, 0x11
        /*0026*/ 	.short	(.L_52 - .L_51)
	.align		4
.L_51:
        /*0028*/ 	.word	index@($__internal_1_$__cuda_sm20_div_rn_f64_full)
        /*002c*/ 	.word	0x00000000


	//----- nvinfo : EIATTR_FRAME_SIZE
	.align		4
.L_52:
        /*0030*/ 	.byte	0x04, 0x11
        /*0032*/ 	.short	(.L_54 - .L_53)
	.align		4
.L_53:
        /*0034*/ 	.word	index@(_Z19GaussianEliminationPdiii)
        /*0038*/ 	.word	0x00000000


	//----- nvinfo : EIATTR_REGCOUNT
	.align		4
.L_54:
        /*003c*/ 	.byte	0x04, 0x2f
        /*003e*/ 	.short	(.L_56 - .L_55)
	.align		4
.L_55:
        /*0040*/ 	.word	index@(_Z6NormalPdi)
        /*0044*/ 	.word	0x00000028


	//----- nvinfo : EIATTR_FRAME_SIZE
	.align		4
.L_56:
        /*0048*/ 	.byte	0x04, 0x11
        /*004a*/ 	.short	(.L_58 - .L_57)
	.align		4
.L_57:
        /*004c*/ 	.word	index@($__internal_0_$__cuda_sm20_div_rn_f64_full)
        /*0050*/ 	.word	0x00000000


	//----- nvinfo : EIATTR_FRAME_SIZE
	.align		4
.L_58:
        /*0054*/ 	.byte	0x04, 0x11
        /*0056*/ 	.short	(.L_60 - .L_59)
	.align		4
.L_59:
        /*0058*/ 	.word	index@(_Z6NormalPdi)
        /*005c*/ 	.word	0x00000000


	//----- nvinfo : EIATTR_REGCOUNT
	.align		4
.L_60:
        /*0060*/ 	.byte	0x04, 0x2f
        /*0062*/ 	.short	(.L_62 - .L_61)
	.align		4
.L_61:
        /*0064*/ 	.word	index@(_ZN6thrust24THRUST_300001_SM_1000_NS8cuda_cub4core6detail13_kernel_agentINS1_8__reduce11ReduceAgentINS0_12zip_iteratorIN4cuda3std3__45tupleIJNS0_10device_ptrIdEENS0_17counting_iteratorIlNS0_11use_defaultESF_SF_EEEEEEEPNSB_IJdlEEESJ_iNS1_9__extrema9arg_max_fIdl10comparisonEEEEJSI_SK_iSO_EEEvDpT0_)
        /*0068*/ 	.word	0x00000020


	//----- nvinfo : EIATTR_FRAME_SIZE
	.align		4
.L_62:
        /*006c*/ 	.byte	0x04, 0x11
        /*006e*/ 	.short	(.L_64 - .L_63)
	.align		4
.L_63:
        /*0070*/ 	.word	index@(_ZN6thrust24THRUST_300001_SM_1000_NS8cuda_cub4core6detail13_kernel_agentINS1_8__reduce11ReduceAgentINS0_12zip_iteratorIN4cuda3std3__45tupleIJNS0_10device_ptrIdEENS0_17counting_iteratorIlNS0_11use_defaultESF_SF_EEEEEEEPNSB_IJdlEEESJ_iNS1_9__extrema9arg_max_fIdl10comparisonEEEEJSI_SK_iSO_EEEvDpT0_)
        /*0074*/ 	.word	0x00000000


	//----- nvinfo : EIATTR_REGCOUNT
	.align		4
.L_64:
        /*0078*/ 	.byte	0x04, 0x2f
        /*007a*/ 	.short	(.L_66 - .L_65)
	.align		4
.L_65:
        /*007c*/ 	.word	index@(_ZN6thrust24THRUST_300001_SM_1000_NS8cuda_cub4core6detail13_kernel_agentINS1_8__reduce11ReduceAgentINS0_12zip_iteratorIN4cuda3std3__45tupleIJNS0_10device_ptrIdEENS0_17counting_iteratorIlNS0_11use_defaultESF_SF_EEEEEEEPNSB_IJdlEEESJ_iNS1_9__extrema9arg_max_fIdl10comparisonEEEEJSI_SK_iN3cub18CUB_300001_SM_100013GridEvenShareIiEENSR_9GridQueueIjEESO_EEEvDpT0_)
        /*0080*/ 	.word	0x00000028


	//----- nvinfo : EIATTR_FRAME_SIZE
	.align		4
.L_66:
        /*0084*/ 	.byte	0x04, 0x11
        /*0086*/ 	.short	(.L_68 - .L_67)
	.align		4
.L_67:
        /*0088*/ 	.word	index@(_ZN6thrust24THRUST_300001_SM_1000_NS8cuda_cub4core6detail13_kernel_agentINS1_8__reduce11ReduceAgentINS0_12zip_iteratorIN4cuda3std3__45tupleIJNS0_10device_ptrIdEENS0_17counting_iteratorIlNS0_11use_defaultESF_SF_EEEEEEEPNSB_IJdlEEESJ_iNS1_9__extrema9arg_max_fIdl10comparisonEEEEJSI_SK_iN3cub18CUB_300001_SM_100013GridEvenShareIiEENSR_9GridQueueIjEESO_EEEvDpT0_)
        /*008c*/ 	.word	0x00000000


	//----- nvinfo : EIATTR_REGCOUNT
	.align		4
.L_68:
        /*0090*/ 	.byte	0x04, 0x2f
        /*0092*/ 	.short	(.L_70 - .L_69)
	.align		4
.L_69:
        /*0094*/ 	.word	index@(_ZN6thrust24THRUST_300001_SM_1000_NS8cuda_cub4core6detail13_kernel_agentINS1_8__reduce10DrainAgentIiEEJN3cub18CUB_300001_SM_10009GridQueueIjEEiEEEvDpT0_)
        /*0098*/ 	.word	0x00000008


	//----- nvinfo : EIATTR_FRAME_SIZE
	.align		4
.L_70:
        /*009c*/ 	.byte	0x04, 0x11
        /*009e*/ 	.short	(.L_72 - .L_71)
	.align		4
.L_71:
        /*00a0*/ 	.word	index@(_ZN6thrust24THRUST_300001_SM_1000_NS8cuda_cub4core6detail13_kernel_agentINS1_8__reduce10DrainAgentIiEEJN3cub18CUB_300001_SM_10009GridQueueIjEEiEEEvDpT0_)
        /*00a4*/ 	.word	0x00000000


	//----- nvinfo : EIATTR_REGCOUNT
	.align		4
.L_72:
        /*00a8*/ 	.byte	0x04, 0x2f
        /*00aa*/ 	.short	(.L_74 - .L_73)
	.align		4
.L_73:
        /*00ac*/ 	.word	index@(_ZN6thrust24THRUST_300001_SM_1000_NS8cuda_cub4core6detail13_kernel_agentINS1_8__reduce11ReduceAgentIPN4cuda3std3__45tupleIJdlEEESC_SB_iNS1_9__extrema9arg_max_fIdl10comparisonEEEEJSC_SC_iSG_EEEvDpT0_)
        /*00b0*/ 	.word	0x00000020


	//----- nvinfo : EIATTR_FRAME_SIZE
	.align		4
.L_74:
        /*00b4*/ 	.byte	0x04, 0x11
        /*00b6*/ 	.short	(.L_76 - .L_75)
	.align		4
.L_75:
        /*00b8*/ 	.word	index@(_ZN6thrust24THRUST_300001_SM_1000_NS8cuda_cub4core6detail13_kernel_agentINS1_8__reduce11ReduceAgentIPN4cuda3std3__45tupleIJdlEEESC_SB_iNS1_9__extrema9arg_max_fIdl10comparisonEEEEJSC_SC_iSG_EEEvDpT0_)
        /*00bc*/ 	.word	0x00000000


	//----- nvinfo : EIATTR_REGCOUNT
	.align		4
.L_76:
        /*00c0*/ 	.byte	0x04, 0x2f
        /*00c2*/ 	.short	(.L_78 - .L_77)
	.align		4
.L_77:
        /*00c4*/ 	.word	index@(_ZN6thrust24THRUST_300001_SM_1000_NS8cuda_cub4core6detail13_kernel_agentINS1_8__reduce11ReduceAgentINS0_12zip_iteratorIN4cuda3std3__45tupleIJNS0_10device_ptrIdEENS0_17counting_iteratorIlNS0_11use_defaultESF_SF_EEEEEEEPNSB_IJdlEEESJ_lNS1_9__extrema9arg_max_fIdl10comparisonEEEEJSI_SK_lSO_EEEvDpT0_)
        /*00c8*/ 	.word	0x00000020


	//----- nvinfo : EIATTR_FRAME_SIZE
	.align		4
.L_78:
        /*00cc*/ 	.byte	0x04, 0x11
        /*00ce*/ 	.short	(.L_80 - .L_79)
	.align		4
.L_79:
        /*00d0*/ 	.word	index@(_ZN6thrust24THRUST_300001_SM_1000_NS8cuda_cub4core6detail13_kernel_agentINS1_8__reduce11ReduceAgentINS0_12zip_iteratorIN4cuda3std3__45tupleIJNS0_10device_ptrIdEENS0_17counting_iteratorIlNS0_11use_defaultESF_SF_EEEEEEEPNSB_IJdlEEESJ_lNS1_9__extrema9arg_max_fIdl10comparisonEEEEJSI_SK_lSO_EEEvDpT0_)
        /*00d4*/ 	.word	0x00000000


	//----- nvinfo : EIATTR_REGCOUNT
	.align		4
.L_80:
        /*00d8*/ 	.byte	0x04, 0x2f
        /*00da*/ 	.short	(.L_82 - .L_81)
	.align		4
.L_81:
        /*00dc*/ 	.word	index@(_ZN6thrust24THRUST_300001_SM_1000_NS8cuda_cub4core6detail13_kernel_agentINS1_8__reduce11ReduceAgentINS0_12zip_iteratorIN4cuda3std3__45tupleIJNS0_10device_ptrIdEENS0_17counting_iteratorIlNS0_11use_defaultESF_SF_EEEEEEEPNSB_IJdlEEESJ_lNS1_9__extrema9arg_max_fIdl10comparisonEEEEJSI_SK_lN3cub18CUB_300001_SM_100013GridEvenShareIlEENSR_9GridQueueIyEESO_EEEvDpT0_)
        /*00e0*/ 	.word	0x00000020


	//----- nvinfo : EIATTR_FRAME_SIZE
	.align		4
.L_82:
        /*00e4*/ 	.byte	0x04, 0x11
        /*00e6*/ 	.short	(.L_84 - .L_83)
	.align		4
.L_83:
        /*00e8*/ 	.word	index@(_ZN6thrust24THRUST_300001_SM_1000_NS8cuda_cub4core6detail13_kernel_agentINS1_8__reduce11ReduceAgentINS0_12zip_iteratorIN4cuda3std3__45tupleIJNS0_10device_ptrIdEENS0_17counting_iteratorIlNS0_11use_defaultESF_SF_EEEEEEEPNSB_IJdlEEESJ_lNS1_9__extrema9arg_max_fIdl10comparisonEEEEJSI_SK_lN3cub18CUB_300001_SM_100013GridEvenShareIlEENSR_9GridQueueIyEESO_EEEvDpT0_)
        /*00ec*/ 	.word	0x00000000


	//----- nvinfo : EIATTR_REGCOUNT
	.align		4
.L_84:
        /*00f0*/ 	.byte	0x04, 0x2f
        /*00f2*/ 	.short	(.L_86 - .L_85)
	.align		4
.L_85:
        /*00f4*/ 	.word	index@(_ZN6thrust24THRUST_300001_SM_1000_NS8cuda_cub4core6detail13_kernel_agentINS1_8__reduce10DrainAgentIlEEJN3cub18CUB_300001_SM_10009GridQueueIyEElEEEvDpT0_)
        /*00f8*/ 	.word	0x00000008


	//----- nvinfo : EIATTR_FRAME_SIZE
	.align		4
.L_86:
        /*00fc*/ 	.byte	0x04, 0x11
        /*00fe*/ 	.short	(.L_88 - .L_87)
	.align		4
.L_87:
        /*0100*/ 	.word	index@(_ZN6thrust24THRUST_300001_SM_1000_NS8cuda_cub4core6detail13_kernel_agentINS1_8__reduce10DrainAgentIlEEJN3cub18CUB_300001_SM_10009GridQueueIyEElEEEvDpT0_)
        /*0104*/ 	.word	0x00000000


	//----- nvinfo : EIATTR_REGCOUNT
	.align		4
.L_88:
        /*0108*/ 	.byte	0x04, 0x2f
        /*010a*/ 	.short	(.L_90 - .L_89)
	.align		4
.L_89:
        /*010c*/ 	.word	index@(_ZN6thrust24THRUST_300001_SM_1000_NS8cuda_cub4core6detail13_kernel_agentINS1_8__reduce11ReduceAgentIPN4cuda3std3__45tupleIJdlEEESC_SB_lNS1_9__extrema9arg_max_fIdl10comparisonEEEEJSC_SC_iSG_EEEvDpT0_)
        /*0110*/ 	.word	0x00000020


	//----- nvinfo : EIATTR_FRAME_SIZE
	.align		4
.L_90:
        /*0114*/ 	.byte	0x04, 0x11
        /*0116*/ 	.short	(.L_92 - .L_91)
	.align		4
.L_91:
        /*0118*/ 	.word	index@(_ZN6thrust24THRUST_300001_SM_1000_NS8cuda_cub4core6detail13_kernel_agentINS1_8__reduce11ReduceAgentIPN4cuda3std3__45tupleIJdlEEESC_SB_lNS1_9__extrema9arg_max_fIdl10comparisonEEEEJSC_SC_iSG_EEEvDpT0_)
        /*011c*/ 	.word	0x00000000


	//----- nvinfo : EIATTR_REGCOUNT
	.align		4
.L_92:
        /*0120*/ 	.byte	0x04, 0x2f
        /*0122*/ 	.short	(.L_94 - .L_93)
	.align		4
.L_93:
        /*0124*/ 	.word	index@(_ZN3cub18CUB_300001_SM_10006detail11EmptyKernelIvEEvv)
        /*0128*/ 	.word	0x00000004


	//----- nvinfo : EIATTR_FRAME_SIZE
	.align		4
.L_94:
        /*012c*/ 	.byte	0x04, 0x11
        /*012e*/ 	.short	(.L_96 - .L_95)
	.align		4
.L_95:
        /*0130*/ 	.word	index@(_ZN3cub18CUB_300001_SM_10006detail11EmptyKernelIvEEvv)
        /*0134*/ 	.word	0x00000000


	//----- nvinfo : EIATTR_MIN_STACK_SIZE
	.align		4
.L_96:
        /*0138*/ 	.byte	0x04, 0x12
        /*013a*/ 	.short	(.L_98 - .L_97)
	.align		4
.L_97:
        /*013c*/ 	.word	index@(_ZN3cub18CUB_300001_SM_10006detail11EmptyKernelIvEEvv)
        /*0140*/ 	.word	0x00000000


	//----- nvinfo : EIATTR_MIN_STACK_SIZE
	.align		4
.L_98:
        /*0144*/ 	.byte	0x04, 0x12
        /*0146*/ 	.short	(.L_100 - .L_99)
	.align		4
.L_99:
        /*0148*/ 	.word	index@(_ZN6thrust24THRUST_300001_SM_1000_NS8cuda_cub4core6detail13_kernel_agentINS1_8__reduce11ReduceAgentIPN4cuda3std3__45tupleIJdlEEESC_SB_lNS1_9__extrema9arg_max_fIdl10comparisonEEEEJSC_SC_iSG_EEEvDpT0_)
        /*014c*/ 	.word	0x00000000


	//----- nvinfo : EIATTR_MIN_STACK_SIZE
	.align		4
.L_100:
        /*0150*/ 	.byte	0x04, 0x12
        /*0152*/ 	.short	(.L_102 - .L_101)
	.align		4
.L_101:
        /*0154*/ 	.word	index@(_ZN6thrust24THRUST_300001_SM_1000_NS8cuda_cub4core6detail13_kernel_agentINS1_8__reduce10DrainAgentIlEEJN3cub18CUB_300001_SM_10009GridQueueIyEElEEEvDpT0_)
        /*0158*/ 	.word	0x00000000


	//----- nvinfo : EIATTR_MIN_STACK_SIZE
	.align		4
.L_102:
        /*015c*/ 	.byte	0x04, 0x12
        /*015e*/ 	.short	(.L_104 - .L_103)
	.align		4
.L_103:
        /*0160*/ 	.word	index@(_ZN6thrust24THRUST_300001_SM_1000_NS8cuda_cub4core6detail13_kernel_agentINS1_8__reduce11ReduceAgentINS0_12zip_iteratorIN4cuda3std3__45tupleIJNS0_10device_ptrIdEENS0_17counting_iteratorIlNS0_11use_defaultESF_SF_EEEEEEEPNSB_IJdlEEESJ_lNS1_9__extrema9arg_max_fIdl10comparisonEEEEJSI_SK_lN3cub18CUB_300001_SM_100013GridEvenShareIlEENSR_9GridQueueIyEESO_EEEvDpT0_)
        /*0164*/ 	.word	0x00000000


	//----- nvinfo : EIATTR_MIN_STACK_SIZE
	.align		4
.L_104:
        /*0168*/ 	.byte	0x04, 0x12
        /*016a*/ 	.short	(.L_106 - .L_105)
	.align		4
.L_105:
        /*016c*/ 	.word	index@(_ZN6thrust24THRUST_300001_SM_1000_NS8cuda_cub4core6detail13_kernel_agentINS1_8__reduce11ReduceAgentINS0_12zip_iteratorIN4cuda3std3__45tupleIJNS0_10device_ptrIdEENS0_17counting_iteratorIlNS0_11use_defaultESF_SF_EEEEEEEPNSB_IJdlEEESJ_lNS1_9__extrema9arg_max_fIdl10comparisonEEEEJSI_SK_lSO_EEEvDpT0_)
        /*0170*/ 	.word	0x00000000


	//----- nvinfo : EIATTR_MIN_STACK_SIZE
	.align		4
.L_106:
        /*0174*/ 	.byte	0x04, 0x12
        /*0176*/ 	.short	(.L_108 - .L_107)
	.align		4
.L_107:
        /*0178*/ 	.word	index@(_ZN6thrust24THRUST_300001_SM_1000_NS8cuda_cub4core6detail13_kernel_agentINS1_8__reduce11ReduceAgentIPN4cuda3std3__45tupleIJdlEEESC_SB_iNS1_9__extrema9arg_max_fIdl10comparisonEEEEJSC_SC_iSG_EEEvDpT0_)
        /*017c*/ 	.word	0x00000000


	//----- nvinfo : EIATTR_MIN_STACK_SIZE
	.align		4
.L_108:
        /*0180*/ 	.byte	0x04, 0x12
        /*0182*/ 	.short	(.L_110 - .L_109)
	.align		4
.L_109:
        /*0184*/ 	.word	index@(_ZN6thrust24THRUST_300001_SM_1000_NS8cuda_cub4core6detail13_kernel_agentINS1_8__reduce10DrainAgentIiEEJN3cub18CUB_300001_SM_10009GridQueueIjEEiEEEvDpT0_)
        /*0188*/ 	.word	0x00000000


	//----- nvinfo : EIATTR_MIN_STACK_SIZE
	.align		4
.L_110:
        /*018c*/ 	.byte	0x04, 0x12
        /*018e*/ 	.short	(.L_112 - .L_111)
	.align		4
.L_111:
        /*0190*/ 	.word	index@(_ZN6thrust24THRUST_300001_SM_1000_NS8cuda_cub4core6detail13_kernel_agentINS1_8__reduce11ReduceAgentINS0_12zip_iteratorIN4cuda3std3__45tupleIJNS0_10device_ptrIdEENS0_17counting_iteratorIlNS0_11use_defaultESF_SF_EEEEEEEPNSB_IJdlEEESJ_iNS1_9__extrema9arg_max_fIdl10comparisonEEEEJSI_SK_iN3cub18CUB_300001_SM_100013GridEvenShareIiEENSR_9GridQueueIjEESO_EEEvDpT0_)
        /*0194*/ 	.word	0x00000000


	//----- nvinfo : EIATTR_MIN_STACK_SIZE
	.align		4
.L_112:
        /*0198*/ 	.byte	0x04, 0x12
        /*019a*/ 	.short	(.L_114 - .L_113)
	.align		4
.L_113:
        /*019c*/ 	.word	index@(_ZN6thrust24THRUST_300001_SM_1000_NS8cuda_cub4core6detail13_kernel_agentINS1_8__reduce11ReduceAgentINS0_12zip_iteratorIN4cuda3std3__45tupleIJNS0_10device_ptrIdEENS0_17counting_iteratorIlNS0_11use_defaultESF_SF_EEEEEEEPNSB_IJdlEEESJ_iNS1_9__extrema9arg_max_fIdl10comparisonEEEEJSI_SK_iSO_EEEvDpT0_)
        /*01a0*/ 	.word	0x00000000


	//----- nvinfo : EIATTR_MIN_STACK_SIZE
	.align		4
.L_114:
        /*01a4*/ 	.byte	0x04, 0x12
        /*01a6*/ 	.short	(.L_116 - .L_115)
	.align		4
.L_115:
        /*01a8*/ 	.word	index@(_Z6NormalPdi)
        /*01ac*/ 	.word	0x00000000


	//----- nvinfo : EIATTR_MIN_STACK_SIZE
	.align		4
.L_116:
        /*01b0*/ 	.byte	0x04, 0x12
        /*01b2*/ 	.short	(.L_118 - .L_117)
	.align		4
.L_117:
        /*01b4*/ 	.word	index@(_Z19GaussianEliminationPdiii)
        /*01b8*/ 	.word	0x00000000


	//----- nvinfo : EIATTR_MIN_STACK_SIZE
	.align		4
.L_118:
        /*01bc*/ 	.byte	0x04, 0x12
        /*01be*/ 	.short	(.L_120 - .L_119)
	.align		4
.L_119:
        /*01c0*/ 	.word	index@(_Z4SwapPdiii)
        /*01c4*/ 	.word	0x00000000
.L_120:


//--------------------- .nv.compat                --------------------------
	.section	.nv.compat,"",@"SHT_CUDA_COMPAT_INFO"
	.align	4
        /*0000*/ 	.byte	0x02, 0x09, 0x00, 0x00, 0x02, 0x02, 0x01, 0x00, 0x02, 0x05, 0x05, 0x00, 0x03, 0x07, 0x01, 0x01
        /*0010*/ 	.byte	0x02, 0x03, 0x00, 0x00, 0x02, 0x06, 0x01, 0x00, 0x04, 0x0b, 0x08, 0x00, 0x01, 0x00, 0x00, 0x00
        /*0020*/ 	.byte	0x00, 0x00, 0x00, 0x00


//--------------------- .nv.info._ZN3cub18CUB_300001_SM_10006detail11EmptyKernelIvEEvv --------------------------
	.section	.nv.info._ZN3cub18CUB_300001_SM_10006detail11EmptyKernelIvEEvv,"",@"SHT_CUDA_INFO"
	.sectionflags	@""
	.align	4


	//----- nvinfo : EIATTR_CUDA_API_VERSION
	.align		4
        /*0000*/ 	.byte	0x04, 0x37
        /*0002*/ 	.short	(.L_122 - .L_121)
.L_121:
        /*0004*/ 	.word	0x00000082


	//----- nvinfo : EIATTR_SPARSE_MMA_MASK
	.align		4
.L_122:
        /*0008*/ 	.byte	0x03, 0x50
        /*000a*/ 	.short	0x0000


	//----- nvinfo : EIATTR_MAXREG_COUNT
	.align		4
        /*000c*/ 	.byte	0x03, 0x1b
        /*000e*/ 	.short	0x00ff


	//----- nvinfo : EIATTR_MERCURY_ISA_VERSION
	.align		4
        /*0010*/ 	.byte	0x03, 0x5f
        /*0012*/ 	.short	0x0101


	//----- nvinfo : EIATTR_VRC_CTA_INIT_COUNT
	.align		4
        /*0014*/ 	.byte	0x02, 0x4a
	.zero		1
	.zero		1


	//----- nvinfo : EIATTR_EXIT_INSTR_OFFSETS
	.align		4
        /*0018*/ 	.byte	0x04, 0x1c
        /*001a*/ 	.short	(.L_124 - .L_123)


	//   ....[0]....
.L_123:
        /*001c*/ 	.word	0x00000010


	//----- nvinfo : EIATTR_SW_WAR
	.align		4
.L_124:
        /*0020*/ 	.byte	0x04, 0x36
        /*0022*/ 	.short	(.L_126 - .L_125)
.L_125:
        /*0024*/ 	.word	0x00000008
.L_126:


//--------------------- .nv.info._ZN6thrust24THRUST_300001_SM_1000_NS8cuda_cub4core6detail13_kernel_agentINS1_8__reduce11ReduceAgentIPN4cuda3std3__45tupleIJdlEEESC_SB_lNS1_9__extrema9arg_max_fIdl10comparisonEEEEJSC_SC_iSG_EEEvDpT0_ --------------------------
	.section	.nv.info._ZN6thrust24THRUST_300001_SM_1000_NS8cuda_cub4core6detail13_kernel_agentINS1_8__reduce11ReduceAgentIPN4cuda3std3__45tupleIJdlEEESC_SB_lNS1_9__extrema9arg_max_fIdl10comparisonEEEEJSC_SC_iSG_EEEvDpT0_,"",@"SHT_CUDA_INFO"
	.sectionflags	@""
	.align	4


	//----- nvinfo : EIATTR_CUDA_API_VERSION
	.align		4
        /*0000*/ 	.byte	0x04, 0x37
        /*0002*/ 	.short	(.L_128 - .L_127)
.L_127:
        /*0004*/ 	.word	0x00000082


	//----- nvinfo : EIATTR_KPARAM_INFO
	.align		4
.L_128:
        /*0008*/ 	.byte	0x04, 0x17
        /*000a*/ 	.short	(.L_130 - .L_129)
.L_129:
        /*000c*/ 	.word	0x00000000
        /*0010*/ 	.short	0x0003
        /*0012*/ 	.short	0x0014
        /*0014*/ 	.byte	0x00, 0xf0, 0x05, 0x00


	//----- nvinfo : EIATTR_KPARAM_INFO
	.align		4
.L_130:
        /*0018*/ 	.byte	0x04, 0x17
        /*001a*/ 	.short	(.L_132 - .L_131)
.L_131:
        /*001c*/ 	.word	0x00000000
        /*0020*/ 	.short	0x0002
        /*0022*/ 	.short	0x0010
        /*0024*/ 	.byte	0x00, 0xf0, 0x11, 0x00


	//----- nvinfo : EIATTR_KPARAM_INFO
	.align		4
.L_132:
        /*0028*/ 	.byte	0x04, 0x17
        /*002a*/ 	.short	(.L_134 - .L_133)
.L_133:
        /*002c*/ 	.word	0x00000000
        /*0030*/ 	.short	0x0001
        /*0032*/ 	.short	0x0008
        /*0034*/ 	.byte	0x00, 0xf5, 0x21, 0x00


	//----- nvinfo : EIATTR_KPARAM_INFO
	.align		4
.L_134:
        /*0038*/ 	.byte	0x04, 0x17
        /*003a*/ 	.short	(.L_136 - .L_135)
.L_135:
        /*003c*/ 	.word	0x00000000
        /*0040*/ 	.short	0x0000
        /*0042*/ 	.short	0x0000
        /*0044*/ 	.byte	0x00, 0xf5, 0x21, 0x00


	//----- nvinfo : EIATTR_SPARSE_MMA_MASK
	.align		4
.L_136:
        /*0048*/ 	.byte	0x03, 0x50
        /*004a*/ 	.short	0x0000


	//----- nvinfo : EIATTR_MAXREG_COUNT
	.align		4
        /*004c*/ 	.byte	0x03, 0x1b
        /*004e*/ 	.short	0x00ff


	//----- nvinfo : EIATTR_NUM_BARRIERS
	.align		4
        /*0050*/ 	.byte	0x02, 0x4c
        /*0052*/ 	.byte	0x01
	.zero		1


	//----- nvinfo : EIATTR_MERCURY_ISA_VERSION
	.align		4
        /*0054*/ 	.byte	0x03, 0x5f
        /*0056*/ 	.short	0x0101


	//----- nvinfo : EIATTR_COOP_GROUP_MASK_REGIDS
	.align		4
        /*0058*/ 	.byte	0x04, 0x29
        /*005a*/ 	.short	(.L_138 - .L_137)


	//   ....[0]....
.L_137:
        /*005c*/ 	.word	0xffffffff


	//   ....[1]....
        /*0060*/ 	.word	0xffffffff


	//   ....[2]....
        /*0064*/ 	.word	0xffffffff


	//   ....[3]....
        /*0068*/ 	.word	0xffffffff


	//   ....[4]....
        /*006c*/ 	.word	0xffffffff


	//   ....[5]....
        /*0070*/ 	.word	0xffffffff


	//   ....[6]....
        /*0074*/ 	.word	0xffffffff


	//   ....[7]....
        /*0078*/ 	.word	0xffffffff


	//   ....[8]....
        /*007c*/ 	.word	0xffffffff


	//   ....[9]....
        /*0080*/ 	.word	0xffffffff


	//   ....[10]....
        /*0084*/ 	.word	0xffffffff


	//   ....[11]....
        /*0088*/ 	.word	0xffffffff


	//   ....[12]....
        /*008c*/ 	.word	0xffffffff


	//   ....[13]....
        /*0090*/ 	.word	0xffffffff


	//   ....[14]....
        /*0094*/ 	.word	0xffffffff


	//   ....[15]....
        /*0098*/ 	.word	0xffffffff


	//   ....[16]....
        /*009c*/ 	.word	0xffffffff


	//   ....[17]....
        /*00a0*/ 	.word	0xffffffff


	//   ....[18]....
        /*00a4*/ 	.word	0xffffffff


	//   ....[19]....
        /*00a8*/ 	.word	0xffffffff


	//   ....[20]....
        /*00ac*/ 	.word	0xffffffff


	//   ....[21]....
        /*00b0*/ 	.word	0xffffffff


	//   ....[22]....
        /*00b4*/ 	.word	0xffffffff


	//   ....[23]....
        /*00b8*/ 	.word	0xffffffff


	//   ....[24]....
        /*00bc*/ 	.word	0xffffffff


	//   ....[25]....
        /*00c0*/ 	.word	0xffffffff


	//   ....[26]....
        /*00c4*/ 	.word	0xffffffff


	//   ....[27]....
        /*00c8*/ 	.word	0xffffffff


	//   ....[28]....
        /*00cc*/ 	.word	0xffffffff


	//   ....[29]....
        /*00d0*/ 	.word	0xffffffff


	//   ....[30]....
        /*00d4*/ 	.word	0xffffffff


	//   ....[31]....
        /*00d8*/ 	.word	0xffffffff


	//   ....[32]....
        /*00dc*/ 	.word	0xffffffff


	//   ....[33]....
        /*00e0*/ 	.word	0xffffffff


	//   ....[34]....
        /*00e4*/ 	.word	0xffffffff


	//   ....[35]....
        /*00e8*/ 	.word	0xffffffff


	//   ....[36]....
        /*00ec*/ 	.word	0xffffffff


	//   ....[37]....
        /*00f0*/ 	.word	0xffffffff


	//   ....[38]....
        /*00f4*/ 	.word	0xffffffff


	//   ....[39]....
        /*00f8*/ 	.word	0xffffffff


	//   ....[40]....
        /*00fc*/ 	.word	0xffffffff


	//   ....[41]....
        /*0100*/ 	.word	0xffffffff


	//   ....[42]....
        /*0104*/ 	.word	0xffffffff


	//   ....[43]....
        /*0108*/ 	.word	0xffffffff


	//   ....[44]....
        /*010c*/ 	.word	0xffffffff


	//   ....[45]....
        /*0110*/ 	.word	0xffffffff


	//   ....[46]....
        /*0114*/ 	.word	0xffffffff


	//   ....[47]....
        /*0118*/ 	.word	0xffffffff


	//   ....[48]....
        /*011c*/ 	.word	0xffffffff


	//   ....[49]....
        /*0120*/ 	.word	0xffffffff


	//   ....[50]....
        /*0124*/ 	.word	0xffffffff


	//   ....[51]....
        /*0128*/ 	.word	0xffffffff


	//   ....[52]....
        /*012c*/ 	.word	0xffffffff


	//   ....[53]....
        /*0130*/ 	.word	0xffffffff


	//   ....[54]....
        /*0134*/ 	.word	0xffffffff


	//   ....[55]....
        /*0138*/ 	.word	0xffffffff


	//   ....[56]....
        /*013c*/ 	.word	0xffffffff


	//   ....[57]....
        /*0140*/ 	.word	0xffffffff


	//   ....[58]....
        /*0144*/ 	.word	0xffffffff


	//   ....[59]....
        /*0148*/ 	.word	0xffffffff


	//----- nvinfo : EIATTR_COOP_GROUP_INSTR_OFFSETS
	.align		4
.L_138:
        /*014c*/ 	.byte	0x04, 0x28
        /*014e*/ 	.short	(.L_140 - .L_139)


	//   ....[0]....
.L_139:
        /*0150*/ 	.word	0x00000b70


	//   ....[1]....
        /*0154*/ 	.word	0x00000ba0


	//   ....[2]....
        /*0158*/ 	.word	0x00000bc0


	//   ....[3]....
        /*015c*/ 	.word	0x00000bd0


	//   ....[4]....
        /*0160*/ 	.word	0x00000d60


	//   ....[5]....
        /*0164*/ 	.word	0x00000d90


	//   ....[6]....
        /*0168*/ 	.word	0x00000dc0


	//   ....[7]....
        /*016c*/ 	.word	0x00000de0


	//   ....[8]....
        /*0170*/ 	.word	0x00000f60


	//   ....[9]....
        /*0174*/ 	.word	0x00000f90


	//   ....[10]....
        /*0178*/ 	.word	0x00000fc0


	//   ....[11]....
        /*017c*/ 	.word	0x00000fe0


	//   ....[12]....
        /*0180*/ 	.word	0x00001160


	//   ....[13]....
        /*0184*/ 	.word	0x00001190


	//   ....[14]....
        /*0188*/ 	.word	0x000011c0


	//   ....[15]....
        /*018c*/ 	.word	0x000011e0


	//   ....[16]....
        /*0190*/ 	.word	0x00001360


	//   ....[17]....
        /*0194*/ 	.word	0x00001390


	//   ....[18]....
        /*0198*/ 	.word	0x000013c0


	//   ....[19]....
        /*019c*/ 	.word	0x000013e0


	//   ....[20]....
        /*01a0*/ 	.word	0x00002140


	//   ....[21]....
        /*01a4*/ 	.word	0x00002150


	//   ....[22]....
        /*01a8*/ 	.word	0x00002160


	//   ....[23]....
        /*01ac*/ 	.word	0x00002180


	//   ....[24]....
        /*01b0*/ 	.word	0x00002300


	//   ....[25]....
        /*01b4*/ 	.word	0x00002340


	//   ....[26]....
        /*01b8*/ 	.word	0x00002370


	//   ....[27]....
        /*01bc*/ 	.word	0x00002390


	//   ....[28]....
        /*01c0*/ 	.word	0x00002510


	//   ....[29]....
        /*01c4*/ 	.word	0x00002550


	//   ....[30]....
        /*01c8*/ 	.word	0x00002580


	//   ....[31]....
        /*01cc*/ 	.word	0x000025a0


	//   ....[32]....
        /*01d0*/ 	.word	0x00002720


	//   ....[33]....
        /*01d4*/ 	.word	0x00002760


	//   ....[34]....
        /*01d8*/ 	.word	0x00002790


	//   ....[35]....
        /*01dc*/ 	.word	0x000027b0


	//   ....[36]....
        /*01e0*/ 	.word	0x00002930


	//   ....[37]....
        /*01e4*/ 	.word	0x00002970


	//   ....[38]....
        /*01e8*/ 	.word	0x000029a0


	//   ....[39]....
        /*01ec*/ 	.word	0x000029c0


	//   ....[40]....
        /*01f0*/ 	.word	0x00005760


	//   ....[41]....
        /*01f4*/ 	.word	0x00005790


	//   ....[42]....
        /*01f8*/ 	.word	0x000057b0


	//   ....[43]....
        /*01fc*/ 	.word	0x000057c0


	//   ....[44]....
        /*0200*/ 	.word	0x00005950


	//   ....[45]....
        /*0204*/ 	.word	0x00005980


	//   ....[46]....
        /*0208*/ 	.word	0x000059b0


	//   ....[47]....
        /*020c*/ 	.word	0x000059d0


	//   ....[48]....
        /*0210*/ 	.word	0x00005b50


	//   ....[49]....
        /*0214*/ 	.word	0x00005b80


	//   ....[50]....
        /*0218*/ 	.word	0x00005bb0


	//   ....[51]....
        /*021c*/ 	.word	0x00005bd0


	//   ....[52]....
        /*0220*/ 	.word	0x00005d50


	//   ....[53]....
        /*0224*/ 	.word	0x00005d80


	//   ....[54]....
        /*0228*/ 	.word	0x00005db0


	//   ....[55]....
        /*022c*/ 	.word	0x00005dd0


	//   ....[56]....
        /*0230*/ 	.word	0x00005f50


	//   ....[57]....
        /*0234*/ 	.word	0x00005f80


	//   ....[58]....
        /*0238*/ 	.word	0x00005fb0


	//   ....[59]....
        /*023c*/ 	.word	0x00005fd0


	//----- nvinfo : EIATTR_VRC_CTA_INIT_COUNT
	.align		4
.L_140:
        /*0240*/ 	.byte	0x02, 0x4a
	.zero		1
	.zero		1


	//----- nvinfo : EIATTR_EXIT_INSTR_OFFSETS
	.align		4
        /*0244*/ 	.byte	0x04, 0x1c
        /*0246*/ 	.short	(.L_142 - .L_141)


	//   ....[0]....
.L_141:
        /*0248*/ 	.word	0x00000030


	//   ....[1]....
        /*024c*/ 	.word	0x00006c70


	//   ....[2]....
        /*0250*/ 	.word	0x00006cb0


	//----- nvinfo : EIATTR_MAX_THREADS
	.align		4
.L_142:
        /*0254*/ 	.byte	0x04, 0x05
        /*0256*/ 	.short	(.L_144 - .L_143)
.L_143:
        /*0258*/ 	.word	0x00000100
        /*025c*/ 	.word	0x00000001
        /*0260*/ 	.word	0x00000001


	//----- nvinfo : EIATTR_CRS_STACK_SIZE
	.align		4
.L_144:
        /*0264*/ 	.byte	0x04, 0x1e
        /*0266*/ 	.short	(.L_146 - .L_145)
.L_145:
        /*0268*/ 	.word	0x00000000


	//----- nvinfo : EIATTR_CBANK_PARAM_SIZE
	.align		4
.L_146:
        /*026c*/ 	.byte	0x03, 0x19
        /*026e*/ 	.short	0x0015


	//----- nvinfo : EIATTR_PARAM_CBANK
	.align		4
        /*0270*/ 	.byte	0x04, 0x0a
        /*0272*/ 	.short	(.L_148 - .L_147)
	.align		4
.L_147:
        /*0274*/ 	.word	index@(.nv.constant0._ZN6thrust24THRUST_300001_SM_1000_NS8cuda_cub4core6detail13_kernel_agentINS1_8__reduce11ReduceAgentIPN4cuda3std3__45tupleIJdlEEESC_SB_lNS1_9__extrema9arg_max_fIdl10comparisonEEEEJSC_SC_iSG_EEEvDpT0_)
        /*0278*/ 	.short	0x0380
        /*027a*/ 	.short	0x0015


	//----- nvinfo : EIATTR_SW_WAR
	.align		4
.L_148:
        /*027c*/ 	.byte	0x04, 0x36
        /*027e*/ 	.short	(.L_150 - .L_149)
.L_149:
        /*0280*/ 	.word	0x00000008
.L_150:


//--------------------- .nv.info._ZN6thrust24THRUST_300001_SM_1000_NS8cuda_cub4core6detail13_kernel_agentINS1_8__reduce10DrainAgentIlEEJN3cub18CUB_300001_SM_10009GridQueueIyEElEEEvDpT0_ --------------------------
	.section	.nv.info._ZN6thrust24THRUST_300001_SM_1000_NS8cuda_cub4core6detail13_kernel_agentINS1_8__reduce10DrainAgentIlEEJN3cub18CUB_300001_SM_10009GridQueueIyEElEEEvDpT0_,"",@"SHT_CUDA_INFO"
	.sectionflags	@""
	.align	4


	//----- nvinfo : EIATTR_CUDA_API_VERSION
	.align		4
        /*0000*/ 	.byte	0x04, 0x37
        /*0002*/ 	.short	(.L_152 - .L_151)
.L_151:
        /*0004*/ 	.word	0x00000082


	//----- nvinfo : EIATTR_KPARAM_INFO
	.align		4
.L_152:
        /*0008*/ 	.byte	0x04, 0x17
        /*000a*/ 	.short	(.L_154 - .L_153)
.L_153:
        /*000c*/ 	.word	0x00000000
        /*0010*/ 	.short	0x0001
        /*0012*/ 	.short	0x0008
        /*0014*/ 	.byte	0x00, 0xf0, 0x21, 0x00


	//----- nvinfo : EIATTR_KPARAM_INFO
	.align		4
.L_154:
        /*0018*/ 	.byte	0x04, 0x17
        /*001a*/ 	.short	(.L_156 - .L_155)
.L_155:
        /*001c*/ 	.word	0x00000000
        /*0020*/ 	.short	0x0000
        /*0022*/ 	.short	0x0000
        /*0024*/ 	.byte	0x00, 0xf0, 0x21, 0x00


	//----- nvinfo : EIATTR_SPARSE_MMA_MASK
	.align		4
.L_156:
        /*0028*/ 	.byte	0x03, 0x50
        /*002a*/ 	.short	0x0000


	//----- nvinfo : EIATTR_MAXREG_COUNT
	.align		4
        /*002c*/ 	.byte	0x03, 0x1b
        /*002e*/ 	.short	0x00ff


	//----- nvinfo : EIATTR_MERCURY_ISA_VERSION
	.align		4
        /*0030*/ 	.byte	0x03, 0x5f
        /*0032*/ 	.short	0x0101


	//----- nvinfo : EIATTR_VRC_CTA_INIT_COUNT
	.align		4
        /*0034*/ 	.byte	0x02, 0x4a
	.zero		1
	.zero		1


	//----- nvinfo : EIATTR_EXIT_INSTR_OFFSETS
	.align		4
        /*0038*/ 	.byte	0x04, 0x1c
        /*003a*/ 	.short	(.L_158 - .L_157)


	//   ....[0]....
.L_157:
        /*003c*/ 	.word	0x00000060


	//----- nvinfo : EIATTR_MAX_THREADS
	.align		4
.L_158:
        /*0040*/ 	.byte	0x04, 0x05
        /*0042*/ 	.short	(.L_160 - .L_159)
.L_159:
        /*0044*/ 	.word	0x00000001
        /*0048*/ 	.word	0x00000001
        /*004c*/ 	.word	0x00000001


	//----- nvinfo : EIATTR_CBANK_PARAM_SIZE
	.align		4
.L_160:
        /*0050*/ 	.byte	0x03, 0x19
        /*0052*/ 	.short	0x0010


	//----- nvinfo : EIATTR_PARAM_CBANK
	.align		4
        /*0054*/ 	.byte	0x04, 0x0a
        /*0056*/ 	.short	(.L_162 - .L_161)
	.align		4
.L_161:
        /*0058*/ 	.word	index@(.nv.constant0._ZN6thrust24THRUST_300001_SM_1000_NS8cuda_cub4core6detail13_kernel_agentINS1_8__reduce10DrainAgentIlEEJN3cub18CUB_300001_SM_10009GridQueueIyEElEEEvDpT0_)
        /*005c*/ 	.short	0x0380
        /*005e*/ 	.short	0x0010


	//----- nvinfo : EIATTR_SW_WAR
	.align		4
.L_162:
        /*0060*/ 	.byte	0x04, 0x36
        /*0062*/ 	.short	(.L_164 - .L_163)
.L_163:
        /*0064*/ 	.word	0x00000008
.L_164:


//--------------------- .nv.info._ZN6thrust24THRUST_300001_SM_1000_NS8cuda_cub4core6detail13_kernel_agentINS1_8__reduce11ReduceAgentINS0_12zip_iteratorIN4cuda3std3__45tupleIJNS0_10device_ptrIdEENS0_17counting_iteratorIlNS0_11use_defaultESF_SF_EEEEEEEPNSB_IJdlEEESJ_lNS1_9__extrema9arg_max_fIdl10comparisonEEEEJSI_SK_lN3cub18CUB_300001_SM_100013GridEvenShareIlEENSR_9GridQueueIyEESO_EEEvDpT0_ --------------------------
	.section	.nv.info._ZN6thrust24THRUST_300001_SM_1000_NS8cuda_cub4core6detail13_kernel_agentINS1_8__reduce11ReduceAgentINS0_12zip_iteratorIN4cuda3std3__45tupleIJNS0_10device_ptrIdEENS0_17counting_iteratorIlNS0_11use_defaultESF_SF_EEEEEEEPNSB_IJdlEEESJ_lNS1_9__extrema9arg_max_fIdl10comparisonEEEEJSI_SK_lN3cub18CUB_300001_SM_100013GridEvenShareIlEENSR_9GridQueueIyEESO_EEEvDpT0_,"",@"SHT_CUDA_INFO"
	.sectionflags	@""
	.align	4


	//----- nvinfo : EIATTR_CUDA_API_VERSION
	.align		4
        /*0000*/ 	.byte	0x04, 0x37
        /*0002*/ 	.short	(.L_166 - .L_165)
.L_165:
        /*0004*/ 	.word	0x00000082


	//----- nvinfo : EIATTR_KPARAM_INFO
	.align		4
.L_166:
        /*0008*/ 	.byte	0x04, 0x17
        /*000a*/ 	.short	(.L_168 - .L_167)
.L_167:
        /*000c*/ 	.word	0x00000000
        /*0010*/ 	.short	0x0005
        /*0012*/ 	.short	0x0070
        /*0014*/ 	.byte	0x00, 0xf0, 0x05, 0x00


	//----- nvinfo : EIATTR_KPARAM_INFO
	.align		4
.L_168:
        /*0018*/ 	.byte	0x04, 0x17
        /*001a*/ 	.short	(.L_170 - .L_169)
.L_169:
        /*001c*/ 	.word	0x00000000
        /*0020*/ 	.short	0x0004
        /*0022*/ 	.short	0x0068
        /*0024*/ 	.byte	0x00, 0xf0, 0x21, 0x00


	//----- nvinfo : EIATTR_KPARAM_INFO
	.align		4
.L_170:
        /*0028*/ 	.byte	0x04, 0x17
        /*002a*/ 	.short	(.L_172 - .L_171)
.L_171:
        /*002c*/ 	.word	0x00000000
        /*0030*/ 	.short	0x0003
        /*0032*/ 	.short	0x0020
        /*0034*/ 	.byte	0x00, 0xf0, 0x21, 0x01


	//----- nvinfo : EIATTR_KPARAM_INFO
	.align		4
.L_172:
        /*0038*/ 	.byte	0x04, 0x17
        /*003a*/ 	.short	(.L_174 - .L_173)
.L_173:
        /*003c*/ 	.word	0x00000000
        /*0040*/ 	.short	0x0002
        /*0042*/ 	.short	0x0018
        /*0044*/ 	.byte	0x00, 0xf0, 0x21, 0x00


	//----- nvinfo : EIATTR_KPARAM_INFO
	.align		4
.L_174:
        /*0048*/ 	.byte	0x04, 0x17
        /*004a*/ 	.short	(.L_176 - .L_175)
.L_175:
        /*004c*/ 	.word	0x00000000
        /*0050*/ 	.short	0x0001
        /*0052*/ 	.short	0x0010
        /*0054*/ 	.byte	0x00, 0xf5, 0x21, 0x00


	//----- nvinfo : EIATTR_KPARAM_INFO
	.align		4
.L_176:
        /*0058*/ 	.byte	0x04, 0x17
        /*005a*/ 	.short	(.L_178 - .L_177)
.L_177:
        /*005c*/ 	.word	0x00000000
        /*0060*/ 	.short	0x0000
        /*0062*/ 	.short	0x0000
        /*0064*/ 	.byte	0x00, 0xf0, 0x41, 0x00


	//----- nvinfo : EIATTR_SPARSE_MMA_MASK
	.align		4
.L_178:
        /*0068*/ 	.byte	0x03, 0x50
        /*006a*/ 	.short	0x0000


	//----- nvinfo : EIATTR_MAXREG_COUNT
	.align		4
        /*006c*/ 	.byte	0x03, 0x1b
        /*006e*/ 	.short	0x00ff


	//----- nvinfo : EIATTR_NUM_BARRIERS
	.align		4
        /*0070*/ 	.byte	0x02, 0x4c
        /*0072*/ 	.byte	0x01
	.zero		1


	//----- nvinfo : EIATTR_MERCURY_ISA_VERSION
	.align		4
        /*0074*/ 	.byte	0x03, 0x5f
        /*0076*/ 	.short	0x0101


	//----- nvinfo : EIATTR_COOP_GROUP_MASK_REGIDS
	.align		4
        /*0078*/ 	.byte	0x04, 0x29
        /*007a*/ 	.short	(.L_180 - .L_179)


	//   ....[0]....
.L_179:
        /*007c*/ 	.word	0xffffffff


	//   ....[1]....
        /*0080*/ 	.word	0xffffffff


	//   ....[2]....
        /*0084*/ 	.word	0xffffffff


	//   ....[3]....
        /*0088*/ 	.word	0xffffffff


	//   ....[4]....
        /*008c*/ 	.word	0xffffffff


	//   ....[5]....
        /*0090*/ 	.word	0xffffffff


	//   ....[6]....
        /*0094*/ 	.word	0xffffffff


	//   ....[7]....
        /*0098*/ 	.word	0xffffffff


	//   ....[8]....
        /*009c*/ 	.word	0xffffffff


	//   ....[9]....
        /*00a0*/ 	.word	0xffffffff


	//   ....[10]....
        /*00a4*/ 	.word	0xffffffff


	//   ....[11]....
        /*00a8*/ 	.word	0xffffffff


	//   ....[12]....
        /*00ac*/ 	.word	0xffffffff


	//   ....[13]....
        /*00b0*/ 	.word	0xffffffff


	//   ....[14]....
        /*00b4*/ 	.word	0xffffffff


	//   ....[15]....
        /*00b8*/ 	.word	0xffffffff


	//   ....[16]....
        /*00bc*/ 	.word	0xffffffff


	//   ....[17]....
        /*00c0*/ 	.word	0xffffffff


	//   ....[18]....
        /*00c4*/ 	.word	0xffffffff


	//   ....[19]....
        /*00c8*/ 	.word	0xffffffff


	//   ....[20]....
        /*00cc*/ 	.word	0xffffffff


	//   ....[21]....
        /*00d0*/ 	.word	0xffffffff


	//   ....[22]....
        /*00d4*/ 	.word	0xffffffff


	//   ....[23]....
        /*00d8*/ 	.word	0xffffffff


	//   ....[24]....
        /*00dc*/ 	.word	0xffffffff


	//   ....[25]....
        /*00e0*/ 	.word	0xffffffff


	//   ....[26]....
        /*00e4*/ 	.word	0xffffffff


	//   ....[27]....
        /*00e8*/ 	.word	0xffffffff


	//   ....[28]....
        /*00ec*/ 	.word	0xffffffff


	//   ....[29]....
        /*00f0*/ 	.word	0xffffffff


	//   ....[30]....
        /*00f4*/ 	.word	0xffffffff


	//   ....[31]....
        /*00f8*/ 	.word	0xffffffff


	//   ....[32]....
        /*00fc*/ 	.word	0xffffffff


	//   ....[33]....
        /*0100*/ 	.word	0xffffffff


	//   ....[34]....
        /*0104*/ 	.word	0xffffffff


	//   ....[35]....
        /*0108*/ 	.word	0xffffffff


	//   ....[36]....
        /*010c*/ 	.word	0xffffffff


	//   ....[37]....
        /*0110*/ 	.word	0xffffffff


	//   ....[38]....
        /*0114*/ 	.word	0xffffffff


	//   ....[39]....
        /*0118*/ 	.word	0xffffffff


	//   ....[40]....
        /*011c*/ 	.word	0xffffffff


	//   ....[41]....
        /*0120*/ 	.word	0xffffffff


	//   ....[42]....
        /*0124*/ 	.word	0xffffffff


	//   ....[43]....
        /*0128*/ 	.word	0xffffffff


	//   ....[44]....
        /*012c*/ 	.word	0xffffffff


	//   ....[45]....
        /*0130*/ 	.word	0xffffffff


	//   ....[46]....
        /*0134*/ 	.word	0xffffffff


	//   ....[47]....
        /*0138*/ 	.word	0xffffffff


	//   ....[48]....
        /*013c*/ 	.word	0xffffffff


	//   ....[49]....
        /*0140*/ 	.word	0xffffffff


	//   ....[50]....
        /*0144*/ 	.word	0xffffffff


	//   ....[51]....
        /*0148*/ 	.word	0xffffffff


	//   ....[52]....
        /*014c*/ 	.word	0xffffffff


	//   ....[53]....
        /*0150*/ 	.word	0xffffffff


	//   ....[54]....
        /*0154*/ 	.word	0xffffffff


	//   ....[55]....
        /*0158*/ 	.word	0xffffffff


	//   ....[56]....
        /*015c*/ 	.word	0xffffffff


	//   ....[57]....
        /*0160*/ 	.word	0xffffffff


	//   ....[58]....
        /*0164*/ 	.word	0xffffffff


	//   ....[59]....
        /*0168*/ 	.word	0xffffffff


	//----- nvinfo : EIATTR_COOP_GROUP_INSTR_OFFSETS
	.align		4
.L_180:
        /*016c*/ 	.byte	0x04, 0x28
        /*016e*/ 	.short	(.L_182 - .L_181)


	//   ....[0]....
.L_181:
        /*0170*/ 	.word	0x00000d70


	//   ....[1]....
        /*0174*/ 	.word	0x00000da0


	//   ....[2]....
        /*0178*/ 	.word	0x00000dc0


	//   ....[3]....
        /*017c*/ 	.word	0x00000dd0


	//   ....[4]....
        /*0180*/ 	.word	0x00000f60


	//   ....[5]....
        /*0184*/ 	.word	0x00000f90


	//   ....[6]....
        /*0188*/ 	.word	0x00000fc0


	//   ....[7]....
        /*018c*/ 	.word	0x00000fe0


	//   ....[8]....
        /*0190*/ 	.word	0x00001160


	//   ....[9]....
        /*0194*/ 	.word	0x00001190


	//   ....[10]....
        /*0198*/ 	.word	0x000011c0


	//   ....[11]....
        /*019c*/ 	.word	0x000011e0


	//   ....[12]....
        /*01a0*/ 	.word	0x00001360


	//   ....[13]....
        /*01a4*/ 	.word	0x00001390


	//   ....[14]....
        /*01a8*/ 	.word	0x000013c0


	//   ....[15]....
        /*01ac*/ 	.word	0x000013e0


	//   ....[16]....
        /*01b0*/ 	.word	0x00001560


	//   ....[17]....
        /*01b4*/ 	.word	0x00001590


	//   ....[18]....
        /*01b8*/ 	.word	0x000015c0


	//   ....[19]....
        /*01bc*/ 	.word	0x000015e0


	//   ....[20]....
        /*01c0*/ 	.word	0x00002340


	//   ....[21]....
        /*01c4*/ 	.word	0x00002350


	//   ....[22]....
        /*01c8*/ 	.word	0x00002360


	//   ....[23]....
        /*01cc*/ 	.word	0x00002380


	//   ....[24]....
        /*01d0*/ 	.word	0x00002500


	//   ....[25]....
        /*01d4*/ 	.word	0x00002540


	//   ....[26]....
        /*01d8*/ 	.word	0x00002570


	//   ....[27]....
        /*01dc*/ 	.word	0x00002590


	//   ....[28]....
        /*01e0*/ 	.word	0x00002710


	//   ....[29]....
        /*01e4*/ 	.word	0x00002750


	//   ....[30]....
        /*01e8*/ 	.word	0x00002780


	//   ....[31]....
        /*01ec*/ 	.word	0x000027a0


	//   ....[32]....
        /*01f0*/ 	.word	0x00002920


	//   ....[33]....
        /*01f4*/ 	.word	0x00002960


	//   ....[34]....
        /*01f8*/ 	.word	0x00002990


	//   ....[35]....
        /*01fc*/ 	.word	0x000029b0


	//   ....[36]....
        /*0200*/ 	.word	0x00002b30


	//   ....[37]....
        /*0204*/ 	.word	0x00002b70


	//   ....[38]....
        /*0208*/ 	.word	0x00002ba0


	//   ....[39]....
        /*020c*/ 	.word	0x00002bc0


	//   ....[40]....
        /*0210*/ 	.word	0x000053c0


	//   ....[41]....
        /*0214*/ 	.word	0x000053f0


	//   ....[42]....
        /*0218*/ 	.word	0x00005410


	//   ....[43]....
        /*021c*/ 	.word	0x00005420


	//   ....[44]....
        /*0220*/ 	.word	0x000055b0


	//   ....[45]....
        /*0224*/ 	.word	0x000055e0


	//   ....[46]....
        /*0228*/ 	.word	0x00005610


	//   ....[47]....
        /*022c*/ 	.word	0x00005630


	//   ....[48]....
        /*0230*/ 	.word	0x000057b0


	//   ....[49]....
        /*0234*/ 	.word	0x000057e0


	//   ....[50]....
        /*0238*/ 	.word	0x00005810


	//   ....[51]....
        /*023c*/ 	.word	0x00005830


	//   ....[52]....
        /*0240*/ 	.word	0x000059b0


	//   ....[53]....
        /*0244*/ 	.word	0x000059e0


	//   ....[54]....
        /*0248*/ 	.word	0x00005a10


	//   ....[55]....
        /*024c*/ 	.word	0x00005a30


	//   ....[56]....
        /*0250*/ 	.word	0x00005bb0


	//   ....[57]....
        /*0254*/ 	.word	0x00005be0


	//   ....[58]....
        /*0258*/ 	.word	0x00005c10


	//   ....[59]....
        /*025c*/ 	.word	0x00005c30


	//----- nvinfo : EIATTR_VRC_CTA_INIT_COUNT
	.align		4
.L_182:
        /*0260*/ 	.byte	0x02, 0x4a
	.zero		1
	.zero		1


	//----- nvinfo : EIATTR_EXIT_INSTR_OFFSETS
	.align		4
        /*0264*/ 	.byte	0x04, 0x1c
        /*0266*/ 	.short	(.L_184 - .L_183)


	//   ....[0]....
.L_183:
        /*0268*/ 	.word	0x000068d0


	//   ....[1]....
        /*026c*/ 	.word	0x00006920


	//----- nvinfo : EIATTR_MAX_THREADS
	.align		4
.L_184:
        /*0270*/ 	.byte	0x04, 0x05
        /*0272*/ 	.short	(.L_186 - .L_185)
.L_185:
        /*0274*/ 	.word	0x00000100
        /*0278*/ 	.word	0x00000001
        /*027c*/ 	.word	0x00000001


	//----- nvinfo : EIATTR_CRS_STACK_SIZE
	.align		4
.L_186:
        /*0280*/ 	.byte	0x04, 0x1e
        /*0282*/ 	.short	(.L_188 - .L_187)
.L_187:
        /*0284*/ 	.word	0x00000000


	//----- nvinfo : EIATTR_CBANK_PARAM_SIZE
	.align		4
.L_188:
        /*0288*/ 	.byte	0x03, 0x19
        /*028a*/ 	.short	0x0071


	//----- nvinfo : EIATTR_PARAM_CBANK
	.align		4
        /*028c*/ 	.byte	0x04, 0x0a
        /*028e*/ 	.short	(.L_190 - .L_189)
	.align		4
.L_189:
        /*0290*/ 	.word	index@(.nv.constant0._ZN6thrust24THRUST_300001_SM_1000_NS8cuda_cub4core6detail13_kernel_agentINS1_8__reduce11ReduceAgentINS0_12zip_iteratorIN4cuda3std3__45tupleIJNS0_10device_ptrIdEENS0_17counting_iteratorIlNS0_11use_defaultESF_SF_EEEEEEEPNSB_IJdlEEESJ_lNS1_9__extrema9arg_max_fIdl10comparisonEEEEJSI_SK_lN3cub18CUB_300001_SM_100013GridEvenShareIlEENSR_9GridQueueIyEESO_EEEvDpT0_)
        /*0294*/ 	.short	0x0380
        /*0296*/ 	.short	0x0071


	//----- nvinfo : EIATTR_SW_WAR
	.align		4
.L_190:
        /*0298*/ 	.byte	0x04, 0x36
        /*029a*/ 	.short	(.L_192 - .L_191)
.L_191:
        /*029c*/ 	.word	0x00000008
.L_192:


//--------------------- .nv.info._ZN6thrust24THRUST_300001_SM_1000_NS8cuda_cub4core6detail13_kernel_agentINS1_8__reduce11ReduceAgentINS0_12zip_iteratorIN4cuda3std3__45tupleIJNS0_10device_ptrIdEENS0_17counting_iteratorIlNS0_11use_defaultESF_SF_EEEEEEEPNSB_IJdlEEESJ_lNS1_9__extrema9arg_max_fIdl10comparisonEEEEJSI_SK_lSO_EEEvDpT0_ --------------------------
	.section	.nv.info._ZN6thrust24THRUST_300001_SM_1000_NS8cuda_cub4core6detail13_kernel_agentINS1_8__reduce11ReduceAgentINS0_12zip_iteratorIN4cuda3std3__45tupleIJNS0_10device_ptrIdEENS0_17counting_iteratorIlNS0_11use_defaultESF_SF_EEEEEEEPNSB_IJdlEEESJ_lNS1_9__extrema9arg_max_fIdl10comparisonEEEEJSI_SK_lSO_EEEvDpT0_,"",@"SHT_CUDA_INFO"
	.sectionflags	@""
	.align	4


	//----- nvinfo : EIATTR_CUDA_API_VERSION
	.align		4
        /*0000*/ 	.byte	0x04, 0x37
        /*0002*/ 	.short	(.L_194 - .L_193)
.L_193:
        /*0004*/ 	.word	0x00000082


	//----- nvinfo : EIATTR_KPARAM_INFO
	.align		4
.L_194:
        /*0008*/ 	.byte	0x04, 0x17
        /*000a*/ 	.short	(.L_196 - .L_195)
.L_195:
        /*000c*/ 	.word	0x00000000
        /*0010*/ 	.short	0x0003
        /*0012*/ 	.short	0x0020
        /*0014*/ 	.byte	0x00, 0xf0, 0x05, 0x00


	//----- nvinfo : EIATTR_KPARAM_INFO
	.align		4
.L_196:
        /*0018*/ 	.byte	0x04, 0x17
        /*001a*/ 	.short	(.L_198 - .L_197)
.L_197:
        /*001c*/ 	.word	0x00000000
        /*0020*/ 	.short	0x0002
        /*0022*/ 	.short	0x0018
        /*0024*/ 	.byte	0x00, 0xf0, 0x21, 0x00


	//----- nvinfo : EIATTR_KPARAM_INFO
	.align		4
.L_198:
        /*0028*/ 	.byte	0x04, 0x17
        /*002a*/ 	.short	(.L_200 - .L_199)
.L_199:
        /*002c*/ 	.word	0x00000000
        /*0030*/ 	.short	0x0001
        /*0032*/ 	.short	0x0010
        /*0034*/ 	.byte	0x00, 0xf5, 0x21, 0x00


	//----- nvinfo : EIATTR_KPARAM_INFO
	.align		4
.L_200:
        /*0038*/ 	.byte	0x04, 0x17
        /*003a*/ 	.short	(.L_202 - .L_201)
.L_201:
        /*003c*/ 	.word	0x00000000
        /*0040*/ 	.short	0x0000
        /*0042*/ 	.short	0x0000
        /*0044*/ 	.byte	0x00, 0xf0, 0x41, 0x00


	//----- nvinfo : EIATTR_SPARSE_MMA_MASK
	.align		4
.L_202:
        /*0048*/ 	.byte	0x03, 0x50
        /*004a*/ 	.short	0x0000


	//----- nvinfo : EIATTR_MAXREG_COUNT
	.align		4
        /*004c*/ 	.byte	0x03, 0x1b
        /*004e*/ 	.short	0x00ff


	//----- nvinfo : EIATTR_NUM_BARRIERS
	.align		4
        /*0050*/ 	.byte	0x02, 0x4c
        /*0052*/ 	.byte	0x01
	.zero		1


	//----- nvinfo : EIATTR_MERCURY_ISA_VERSION
	.align		4
        /*0054*/ 	.byte	0x03, 0x5f
        /*0056*/ 	.short	0x0101


	//----- nvinfo : EIATTR_COOP_GROUP_MASK_REGIDS
	.align		4
        /*0058*/ 	.byte	0x04, 0x29
        /*005a*/ 	.short	(.L_204 - .L_203)


	//   ....[0]....
.L_203:
        /*005c*/ 	.word	0xffffffff


	//   ....[1]....
        /*0060*/ 	.word	0xffffffff


	//   ....[2]....
        /*0064*/ 	.word	0xffffffff


	//   ....[3]....
        /*0068*/ 	.word	0xffffffff


	//   ....[4]....
        /*006c*/ 	.word	0xffffffff


	//   ....[5]....
        /*0070*/ 	.word	0xffffffff


	//   ....[6]....
        /*0074*/ 	.word	0xffffffff


	//   ....[7]....
        /*0078*/ 	.word	0xffffffff


	//   ....[8]....
        /*007c*/ 	.word	0xffffffff


	//   ....[9]....
        /*0080*/ 	.word	0xffffffff


	//   ....[10]....
        /*0084*/ 	.word	0xffffffff


	//   ....[11]....
        /*0088*/ 	.word	0xffffffff


	//   ....[12]....
        /*008c*/ 	.word	0xffffffff


	//   ....[13]....
        /*0090*/ 	.word	0xffffffff


	//   ....[14]....
        /*0094*/ 	.word	0xffffffff


	//   ....[15]....
        /*0098*/ 	.word	0xffffffff


	//   ....[16]....
        /*009c*/ 	.word	0xffffffff


	//   ....[17]....
        /*00a0*/ 	.word	0xffffffff


	//   ....[18]....
        /*00a4*/ 	.word	0xffffffff


	//   ....[19]....
        /*00a8*/ 	.word	0xffffffff


	//   ....[20]....
        /*00ac*/ 	.word	0xffffffff


	//   ....[21]....
        /*00b0*/ 	.word	0xffffffff


	//   ....[22]....
        /*00b4*/ 	.word	0xffffffff


	//   ....[23]....
        /*00b8*/ 	.word	0xffffffff


	//   ....[24]....
        /*00bc*/ 	.word	0xffffffff


	//   ....[25]....
        /*00c0*/ 	.word	0xffffffff


	//   ....[26]....
        /*00c4*/ 	.word	0xffffffff


	//   ....[27]....
        /*00c8*/ 	.word	0xffffffff


	//   ....[28]....
        /*00cc*/ 	.word	0xffffffff


	//   ....[29]....
        /*00d0*/ 	.word	0xffffffff


	//   ....[30]....
        /*00d4*/ 	.word	0xffffffff


	//   ....[31]....
        /*00d8*/ 	.word	0xffffffff


	//   ....[32]....
        /*00dc*/ 	.word	0xffffffff


	//   ....[33]....
        /*00e0*/ 	.word	0xffffffff


	//   ....[34]....
        /*00e4*/ 	.word	0xffffffff


	//   ....[35]....
        /*00e8*/ 	.word	0xffffffff


	//   ....[36]....
        /*00ec*/ 	.word	0xffffffff


	//   ....[37]....
        /*00f0*/ 	.word	0xffffffff


	//   ....[38]....
        /*00f4*/ 	.word	0xffffffff


	//   ....[39]....
        /*00f8*/ 	.word	0xffffffff


	//   ....[40]....
        /*00fc*/ 	.word	0xffffffff


	//   ....[41]....
        /*0100*/ 	.word	0xffffffff


	//   ....[42]....
        /*0104*/ 	.word	0xffffffff


	//   ....[43]....
        /*0108*/ 	.word	0xffffffff


	//   ....[44]....
        /*010c*/ 	.word	0xffffffff


	//   ....[45]....
        /*0110*/ 	.word	0xffffffff


	//   ....[46]....
        /*0114*/ 	.word	0xffffffff


	//   ....[47]....
        /*0118*/ 	.word	0xffffffff


	//   ....[48]....
        /*011c*/ 	.word	0xffffffff


	//   ....[49]....
        /*0120*/ 	.word	0xffffffff


	//   ....[50]....
        /*0124*/ 	.word	0xffffffff


	//   ....[51]....
        /*0128*/ 	.word	0xffffffff


	//   ....[52]....
        /*012c*/ 	.word	0xffffffff


	//   ....[53]....
        /*0130*/ 	.word	0xffffffff


	//   ....[54]....
        /*0134*/ 	.word	0xffffffff


	//   ....[55]....
        /*0138*/ 	.word	0xffffffff


	//   ....[56]....
        /*013c*/ 	.word	0xffffffff


	//   ....[57]....
        /*0140*/ 	.word	0xffffffff


	//   ....[58]....
        /*0144*/ 	.word	0xffffffff


	//   ....[59]....
        /*0148*/ 	.word	0xffffffff


	//----- nvinfo : EIATTR_COOP_GROUP_INSTR_OFFSETS
	.align		4
.L_204:
        /*014c*/ 	.byte	0x04, 0x28
        /*014e*/ 	.short	(.L_206 - .L_205)


	//   ....[0]....
.L_205:
        /*0150*/ 	.word	0x00000cb0


	//   ....[1]....
        /*0154*/ 	.word	0x00000ce0


	//   ....[2]....
        /*0158*/ 	.word	0x00000d00


	//   ....[3]....
        /*015c*/ 	.word	0x00000d10


	//   ....[4]....
        /*0160*/ 	.word	0x00000ea0


	//   ....[5]....
        /*0164*/ 	.word	0x00000ed0


	//   ....[6]....
        /*0168*/ 	.word	0x00000f00


	//   ....[7]....
        /*016c*/ 	.word	0x00000f20


	//   ....[8]....
        /*0170*/ 	.word	0x000010a0


	//   ....[9]....
        /*0174*/ 	.word	0x000010d0


	//   ....[10]....
        /*0178*/ 	.word	0x00001100


	//   ....[11]....
        /*017c*/ 	.word	0x00001120


	//   ....[12]....
        /*0180*/ 	.word	0x000012a0


	//   ....[13]....
        /*0184*/ 	.word	0x000012d0


	//   ....[14]....
        /*0188*/ 	.word	0x00001300


	//   ....[15]....
        /*018c*/ 	.word	0x00001320


	//   ....[16]....
        /*0190*/ 	.word	0x000014a0


	//   ....[17]....
        /*0194*/ 	.word	0x000014e0


	//   ....[18]....
        /*0198*/ 	.word	0x00001510


	//   ....[19]....
        /*019c*/ 	.word	0x00001520


	//   ....[20]....
        /*01a0*/ 	.word	0x00002280


	//   ....[21]....
        /*01a4*/ 	.word	0x00002290


	//   ....[22]....
        /*01a8*/ 	.word	0x000022a0


	//   ....[23]....
        /*01ac*/ 	.word	0x000022c0


	//   ....[24]....
        /*01b0*/ 	.word	0x00002440


	//   ....[25]....
        /*01b4*/ 	.word	0x00002480


	//   ....[26]....
        /*01b8*/ 	.word	0x000024b0


	//   ....[27]....
        /*01bc*/ 	.word	0x000024d0


	//   ....[28]....
        /*01c0*/ 	.word	0x00002650


	//   ....[29]....
        /*01c4*/ 	.word	0x00002690


	//   ....[30]....
        /*01c8*/ 	.word	0x000026c0


	//   ....[31]....
        /*01cc*/ 	.word	0x000026e0


	//   ....[32]....
        /*01d0*/ 	.word	0x00002860


	//   ....[33]....
        /*01d4*/ 	.word	0x000028a0


	//   ....[34]....
        /*01d8*/ 	.word	0x000028d0


	//   ....[35]....
        /*01dc*/ 	.word	0x000028f0


	//   ....[36]....
        /*01e0*/ 	.word	0x00002a70


	//   ....[37]....
        /*01e4*/ 	.word	0x00002ab0


	//   ....[38]....
        /*01e8*/ 	.word	0x00002ae0


	//   ....[39]....
        /*01ec*/ 	.word	0x00002b00


	//   ....[40]....
        /*01f0*/ 	.word	0x00004f40


	//   ....[41]....
        /*01f4*/ 	.word	0x00004f70


	//   ....[42]....
        /*01f8*/ 	.word	0x00004f90


	//   ....[43]....
        /*01fc*/ 	.word	0x00004fa0


	//   ....[44]....
        /*0200*/ 	.word	0x00005130


	//   ....[45]....
        /*0204*/ 	.word	0x00005160


	//   ....[46]....
        /*0208*/ 	.word	0x00005190


	//   ....[47]....
        /*020c*/ 	.word	0x000051b0


	//   ....[48]....
        /*0210*/ 	.word	0x00005330


	//   ....[49]....
        /*0214*/ 	.word	0x00005360


	//   ....[50]....
        /*0218*/ 	.word	0x00005390


	//   ....[51]....
        /*021c*/ 	.word	0x000053b0


	//   ....[52]....
        /*0220*/ 	.word	0x00005530


	//   ....[53]....
        /*0224*/ 	.word	0x00005560


	//   ....[54]....
        /*0228*/ 	.word	0x00005590


	//   ....[55]....
        /*022c*/ 	.word	0x000055b0


	//   ....[56]....
        /*0230*/ 	.word	0x00005730


	//   ....[57]....
        /*0234*/ 	.word	0x00005760


	//   ....[58]....
        /*0238*/ 	.word	0x00005790


	//   ....[59]....
        /*023c*/ 	.word	0x000057b0


	//----- nvinfo : EIATTR_VRC_CTA_INIT_COUNT
	.align		4
.L_206:
        /*0240*/ 	.byte	0x02, 0x4a
	.zero		1
	.zero		1


	//----- nvinfo : EIATTR_EXIT_INSTR_OFFSETS
	.align		4
        /*0244*/ 	.byte	0x04, 0x1c
        /*0246*/ 	.short	(.L_208 - .L_207)


	//   ....[0]....
.L_207:
        /*0248*/ 	.word	0x00000040


	//   ....[1]....
        /*024c*/ 	.word	0x00006450


	//   ....[2]....
        /*0250*/ 	.word	0x00006490


	//----- nvinfo : EIATTR_MAX_THREADS
	.align		4
.L_208:
        /*0254*/ 	.byte	0x04, 0x05
        /*0256*/ 	.short	(.L_210 - .L_209)
.L_209:
        /*0258*/ 	.word	0x00000100
        /*025c*/ 	.word	0x00000001
        /*0260*/ 	.word	0x00000001


	//----- nvinfo : EIATTR_CRS_STACK_SIZE
	.align		4
.L_210:
        /*0264*/ 	.byte	0x04, 0x1e
        /*0266*/ 	.short	(.L_212 - .L_211)
.L_211:
        /*0268*/ 	.word	0x00000000


	//----- nvinfo : EIATTR_CBANK_PARAM_SIZE
	.align		4
.L_212:
        /*026c*/ 	.byte	0x03, 0x19
        /*026e*/ 	.short	0x0021


	//----- nvinfo : EIATTR_PARAM_CBANK
	.align		4
        /*0270*/ 	.byte	0x04, 0x0a
        /*0272*/ 	.short	(.L_214 - .L_213)
	.align		4
.L_213:
        /*0274*/ 	.word	index@(.nv.constant0._ZN6thrust24THRUST_300001_SM_1000_NS8cuda_cub4core6detail13_kernel_agentINS1_8__reduce11ReduceAgentINS0_12zip_iteratorIN4cuda3std3__45tupleIJNS0_10device_ptrIdEENS0_17counting_iteratorIlNS0_11use_defaultESF_SF_EEEEEEEPNSB_IJdlEEESJ_lNS1_9__extrema9arg_max_fIdl10comparisonEEEEJSI_SK_lSO_EEEvDpT0_)
        /*0278*/ 	.short	0x0380
        /*027a*/ 	.short	0x0021


	//----- nvinfo : EIATTR_SW_WAR
	.align		4
.L_214:
        /*027c*/ 	.byte	0x04, 0x36
        /*027e*/ 	.short	(.L_216 - .L_215)
.L_215:
        /*0280*/ 	.word	0x00000008
.L_216:


//--------------------- .nv.info._ZN6thrust24THRUST_300001_SM_1000_NS8cuda_cub4core6detail13_kernel_agentINS1_8__reduce11ReduceAgentIPN4cuda3std3__45tupleIJdlEEESC_SB_iNS1_9__extrema9arg_max_fIdl10comparisonEEEEJSC_SC_iSG_EEEvDpT0_ --------------------------
	.section	.nv.info._ZN6thrust24THRUST_300001_SM_1000_NS8cuda_cub4core6detail13_kernel_agentINS1_8__reduce11ReduceAgentIPN4cuda3std3__45tupleIJdlEEESC_SB_iNS1_9__extrema9arg_max_fIdl10comparisonEEEEJSC_SC_iSG_EEEvDpT0_,"",@"SHT_CUDA_INFO"
	.sectionflags	@""
	.align	4


	//----- nvinfo : EIATTR_CUDA_API_VERSION
	.align		4
        /*0000*/ 	.byte	0x04, 0x37
        /*0002*/ 	.short	(.L_218 - .L_217)
.L_217:
        /*0004*/ 	.word	0x00000082


	//----- nvinfo : EIATTR_KPARAM_INFO
	.align		4
.L_218:
        /*0008*/ 	.byte	0x04, 0x17
        /*000a*/ 	.short	(.L_220 - .L_219)
.L_219:
        /*000c*/ 	.word	0x00000000
        /*0010*/ 	.short	0x0003
        /*0012*/ 	.short	0x0014
        /*0014*/ 	.byte	0x00, 0xf0, 0x05, 0x00


	//----- nvinfo : EIATTR_KPARAM_INFO
	.align		4
.L_220:
        /*0018*/ 	.byte	0x04, 0x17
        /*001a*/ 	.short	(.L_222 - .L_221)
.L_221:
        /*001c*/ 	.word	0x00000000
        /*0020*/ 	.short	0x0002
        /*0022*/ 	.short	0x0010
        /*0024*/ 	.byte	0x00, 0xf0, 0x11, 0x00


	//----- nvinfo : EIATTR_KPARAM_INFO
	.align		4
.L_222:
        /*0028*/ 	.byte	0x04, 0x17
        /*002a*/ 	.short	(.L_224 - .L_223)
.L_223:
        /*002c*/ 	.word	0x00000000
        /*0030*/ 	.short	0x0001
        /*0032*/ 	.short	0x0008
        /*0034*/ 	.byte	0x00, 0xf5, 0x21, 0x00


	//----- nvinfo : EIATTR_KPARAM_INFO
	.align		4
.L_224:
        /*0038*/ 	.byte	0x04, 0x17
        /*003a*/ 	.short	(.L_226 - .L_225)
.L_225:
        /*003c*/ 	.word	0x00000000
        /*0040*/ 	.short	0x0000
        /*0042*/ 	.short	0x0000
        /*0044*/ 	.byte	0x00, 0xf5, 0x21, 0x00


	//----- nvinfo : EIATTR_SPARSE_MMA_MASK
	.align		4
.L_226:
        /*0048*/ 	.byte	0x03, 0x50
        /*004a*/ 	.short	0x0000


	//----- nvinfo : EIATTR_MAXREG_COUNT
	.align		4
        /*004c*/ 	.byte	0x03, 0x1b
        /*004e*/ 	.short	0x00ff


	//----- nvinfo : EIATTR_NUM_BARRIERS
	.align		4
        /*0050*/ 	.byte	0x02, 0x4c
        /*0052*/ 	.byte	0x01
	.zero		1


	//----- nvinfo : EIATTR_MERCURY_ISA_VERSION
	.align		4
        /*0054*/ 	.byte	0x03, 0x5f
        /*0056*/ 	.short	0x0101


	//----- nvinfo : EIATTR_COOP_GROUP_MASK_REGIDS
	.align		4
        /*0058*/ 	.byte	0x04, 0x29
        /*005a*/ 	.short	(.L_228 - .L_227)


	//   ....[0]....
.L_227:
        /*005c*/ 	.word	0xffffffff


	//   ....[1]....
        /*0060*/ 	.word	0xffffffff


	//   ....[2]....
        /*0064*/ 	.word	0xffffffff


	//   ....[3]....
        /*0068*/ 	.word	0xffffffff


	//   ....[4]....
        /*006c*/ 	.word	0xffffffff


	//   ....[5]....
        /*0070*/ 	.word	0xffffffff


	//   ....[6]....
        /*0074*/ 	.word	0xffffffff


	//   ....[7]....
        /*0078*/ 	.word	0xffffffff


	//   ....[8]....
        /*007c*/ 	.word	0xffffffff


	//   ....[9]....
        /*0080*/ 	.word	0xffffffff


	//   ....[10]....
        /*0084*/ 	.word	0xffffffff


	//   ....[11]....
        /*0088*/ 	.word	0xffffffff


	//   ....[12]....
        /*008c*/ 	.word	0xffffffff


	//   ....[13]....
        /*0090*/ 	.word	0xffffffff


	//   ....[14]....
        /*0094*/ 	.word	0xffffffff


	//   ....[15]....
        /*0098*/ 	.word	0xffffffff


	//   ....[16]....
        /*009c*/ 	.word	0xffffffff


	//   ....[17]....
        /*00a0*/ 	.word	0xffffffff


	//   ....[18]....
        /*00a4*/ 	.word	0xffffffff


	//   ....[19]....
        /*00a8*/ 	.word	0xffffffff


	//   ....[20]....
        /*00ac*/ 	.word	0xffffffff


	//   ....[21]....
        /*00b0*/ 	.word	0xffffffff


	//   ....[22]....
        /*00b4*/ 	.word	0xffffffff


	//   ....[23]....
        /*00b8*/ 	.word	0xffffffff


	//   ....[24]....
        /*00bc*/ 	.word	0xffffffff


	//   ....[25]....
        /*00c0*/ 	.word	0xffffffff


	//   ....[26]....
        /*00c4*/ 	.word	0xffffffff


	//   ....[27]....
        /*00c8*/ 	.word	0xffffffff


	//   ....[28]....
        /*00cc*/ 	.word	0xffffffff


	//   ....[29]....
        /*00d0*/ 	.word	0xffffffff


	//   ....[30]....
        /*00d4*/ 	.word	0xffffffff


	//   ....[31]....
        /*00d8*/ 	.word	0xffffffff


	//   ....[32]....
        /*00dc*/ 	.word	0xffffffff


	//   ....[33]....
        /*00e0*/ 	.word	0xffffffff


	//   ....[34]....
        /*00e4*/ 	.word	0xffffffff


	//   ....[35]....
        /*00e8*/ 	.word	0xffffffff


	//   ....[36]....
        /*00ec*/ 	.word	0xffffffff


	//   ....[37]....
        /*00f0*/ 	.word	0xffffffff


	//   ....[38]....
        /*00f4*/ 	.word	0xffffffff


	//   ....[39]....
        /*00f8*/ 	.word	0xffffffff


	//   ....[40]....
        /*00fc*/ 	.word	0xffffffff


	//   ....[41]....
        /*0100*/ 	.word	0xffffffff


	//   ....[42]....
        /*0104*/ 	.word	0xffffffff


	//   ....[43]....
        /*0108*/ 	.word	0xffffffff


	//   ....[44]....
        /*010c*/ 	.word	0xffffffff


	//   ....[45]....
        /*0110*/ 	.word	0xffffffff


	//   ....[46]....
        /*0114*/ 	.word	0xffffffff


	//   ....[47]....
        /*0118*/ 	.word	0xffffffff


	//   ....[48]....
        /*011c*/ 	.word	0xffffffff


	//   ....[49]....
        /*0120*/ 	.word	0xffffffff


	//   ....[50]....
        /*0124*/ 	.word	0xffffffff


	//   ....[51]....
        /*0128*/ 	.word	0xffffffff


	//   ....[52]....
        /*012c*/ 	.word	0xffffffff


	//   ....[53]....
        /*0130*/ 	.word	0xffffffff


	//   ....[54]....
        /*0134*/ 	.word	0xffffffff


	//   ....[55]....
        /*0138*/ 	.word	0xffffffff


	//   ....[56]....
        /*013c*/ 	.word	0xffffffff


	//   ....[57]....
        /*0140*/ 	.word	0xffffffff


	//   ....[58]....
        /*0144*/ 	.word	0xffffffff


	//   ....[59]....
        /*0148*/ 	.word	0xffffffff


	//----- nvinfo : EIATTR_COOP_GROUP_INSTR_OFFSETS
	.align		4
.L_228:
        /*014c*/ 	.byte	0x04, 0x28
        /*014e*/ 	.short	(.L_230 - .L_229)


	//   ....[0]....
.L_229:
        /*0150*/ 	.word	0x00000b70


	//   ....[1]....
        /*0154*/ 	.word	0x00000ba0


	//   ....[2]....
        /*0158*/ 	.word	0x00000bc0


	//   ....[3]....
        /*015c*/ 	.word	0x00000bd0


	//   ....[4]....
        /*0160*/ 	.word	0x00000d60


	//   ....[5]....
        /*0164*/ 	.word	0x00000d90


	//   ....[6]....
        /*0168*/ 	.word	0x00000dc0


	//   ....[7]....
        /*016c*/ 	.word	0x00000de0


	//   ....[8]....
        /*0170*/ 	.word	0x00000f60


	//   ....[9]....
        /*0174*/ 	.word	0x00000f90


	//   ....[10]....
        /*0178*/ 	.word	0x00000fc0


	//   ....[11]....
        /*017c*/ 	.word	0x00000fe0


	//   ....[12]....
        /*0180*/ 	.word	0x00001160


	//   ....[13]....
        /*0184*/ 	.word	0x00001190


	//   ....[14]....
        /*0188*/ 	.word	0x000011c0


	//   ....[15]....
        /*018c*/ 	.word	0x000011e0


	//   ....[16]....
        /*0190*/ 	.word	0x00001360


	//   ....[17]....
        /*0194*/ 	.word	0x000013a0


	//   ....[18]....
        /*0198*/ 	.word	0x000013d0


	//   ....[19]....
        /*019c*/ 	.word	0x000013e0


	//   ....[20]....
        /*01a0*/ 	.word	0x00002140


	//   ....[21]....
        /*01a4*/ 	.word	0x00002150


	//   ....[22]....
        /*01a8*/ 	.word	0x00002160


	//   ....[23]....
        /*01ac*/ 	.word	0x00002180


	//   ....[24]....
        /*01b0*/ 	.word	0x00002300


	//   ....[25]....
        /*01b4*/ 	.word	0x00002340


	//   ....[26]....
        /*01b8*/ 	.word	0x00002370


	//   ....[27]....
        /*01bc*/ 	.word	0x00002390


	//   ....[28]....
        /*01c0*/ 	.word	0x00002510


	//   ....[29]....
        /*01c4*/ 	.word	0x00002550


	//   ....[30]....
        /*01c8*/ 	.word	0x00002580


	//   ....[31]....
        /*01cc*/ 	.word	0x000025a0


	//   ....[32]....
        /*01d0*/ 	.word	0x00002720


	//   ....[33]....
        /*01d4*/ 	.word	0x00002760


	//   ....[34]....
        /*01d8*/ 	.word	0x00002790


	//   ....[35]....
        /*01dc*/ 	.word	0x000027b0


	//   ....[36]....
        /*01e0*/ 	.word	0x00002930


	//   ....[37]....
        /*01e4*/ 	.word	0x00002970


	//   ....[38]....
        /*01e8*/ 	.word	0x000029b0


	//   ....[39]....
        /*01ec*/ 	.word	0x000029c0


	//   ....[40]....
        /*01f0*/ 	.word	0x00004d80


	//   ....[41]....
        /*01f4*/ 	.word	0x00004db0


	//   ....[42]....
        /*01f8*/ 	.word	0x00004dd0


	//   ....[43]....
        /*01fc*/ 	.word	0x00004de0


	//   ....[44]....
        /*0200*/ 	.word	0x00004f70


	//   ....[45]....
        /*0204*/ 	.word	0x00004fa0


	//   ....[46]....
        /*0208*/ 	.word	0x00004fd0


	//   ....[47]....
        /*020c*/ 	.word	0x00004ff0


	//   ....[48]....
        /*0210*/ 	.word	0x00005170


	//   ....[49]....
        /*0214*/ 	.word	0x000051a0


	//   ....[50]....
        /*0218*/ 	.word	0x000051d0


	//   ....[51]....
        /*021c*/ 	.word	0x000051f0


	//   ....[52]....
        /*0220*/ 	.word	0x00005370


	//   ....[53]....
        /*0224*/ 	.word	0x000053a0


	//   ....[54]....
        /*0228*/ 	.word	0x000053d0


	//   ....[55]....
        /*022c*/ 	.word	0x000053f0


	//   ....[56]....
        /*0230*/ 	.word	0x00005570


	//   ....[57]....
        /*0234*/ 	.word	0x000055a0


	//   ....[58]....
        /*0238*/ 	.word	0x000055d0


	//   ....[59]....
        /*023c*/ 	.word	0x000055f0


	//----- nvinfo : EIATTR_VRC_CTA_INIT_COUNT
	.align		4
.L_230:
        /*0240*/ 	.byte	0x02, 0x4a
	.zero		1
	.zero		1


	//----- nvinfo : EIATTR_EXIT_INSTR_OFFSETS
	.align		4
        /*0244*/ 	.byte	0x04, 0x1c
        /*0246*/ 	.short	(.L_232 - .L_231)


	//   ....[0]....
.L_231:
        /*0248*/ 	.word	0x00000030


	//   ....[1]....
        /*024c*/ 	.word	0x00006290


	//   ....[2]....
        /*0250*/ 	.word	0x000062d0


	//----- nvinfo : EIATTR_MAX_THREADS
	.align		4
.L_232:
        /*0254*/ 	.byte	0x04, 0x05
        /*0256*/ 	.short	(.L_234 - .L_233)
.L_233:
        /*0258*/ 	.word	0x00000100
        /*025c*/ 	.word	0x00000001
        /*0260*/ 	.word	0x00000001


	//----- nvinfo : EIATTR_CRS_STACK_SIZE
	.align		4
.L_234:
        /*0264*/ 	.byte	0x04, 0x1e
        /*0266*/ 	.short	(.L_236 - .L_235)
.L_235:
        /*0268*/ 	.word	0x00000000


	//----- nvinfo : EIATTR_CBANK_PARAM_SIZE
	.align		4
.L_236:
        /*026c*/ 	.byte	0x03, 0x19
        /*026e*/ 	.short	0x0015


	//----- nvinfo : EIATTR_PARAM_CBANK
	.align		4
        /*0270*/ 	.byte	0x04, 0x0a
        /*0272*/ 	.short	(.L_238 - .L_237)
	.align		4
.L_237:
        /*0274*/ 	.word	index@(.nv.constant0._ZN6thrust24THRUST_300001_SM_1000_NS8cuda_cub4core6detail13_kernel_agentINS1_8__reduce11ReduceAgentIPN4cuda3std3__45tupleIJdlEEESC_SB_iNS1_9__extrema9arg_max_fIdl10comparisonEEEEJSC_SC_iSG_EEEvDpT0_)
        /*0278*/ 	.short	0x0380
        /*027a*/ 	.short	0x0015


	//----- nvinfo : EIATTR_SW_WAR
	.align		4
.L_238:
        /*027c*/ 	.byte	0x04, 0x36
        /*027e*/ 	.short	(.L_240 - .L_239)
.L_239:
        /*0280*/ 	.word	0x00000008
.L_240:


//--------------------- .nv.info._ZN6thrust24THRUST_300001_SM_1000_NS8cuda_cub4core6detail13_kernel_agentINS1_8__reduce10DrainAgentIiEEJN3cub18CUB_300001_SM_10009GridQueueIjEEiEEEvDpT0_ --------------------------
	.section	.nv.info._ZN6thrust24THRUST_300001_SM_1000_NS8cuda_cub4core6detail13_kernel_agentINS1_8__reduce10DrainAgentIiEEJN3cub18CUB_300001_SM_10009GridQueueIjEEiEEEvDpT0_,"",@"SHT_CUDA_INFO"
	.sectionflags	@""
	.align	4


	//----- nvinfo : EIATTR_CUDA_API_VERSION
	.align		4
        /*0000*/ 	.byte	0x04, 0x37
        /*0002*/ 	.short	(.L_242 - .L_241)
.L_241:
        /*0004*/ 	.word	0x00000082


	//----- nvinfo : EIATTR_KPARAM_INFO
	.align		4
.L_242:
        /*0008*/ 	.byte	0x04, 0x17
        /*000a*/ 	.short	(.L_244 - .L_243)
.L_243:
        /*000c*/ 	.word	0x00000000
        /*0010*/ 	.short	0x0001
        /*0012*/ 	.short	0x0008
        /*0014*/ 	.byte	0x00, 0xf0, 0x11, 0x00


	//----- nvinfo : EIATTR_KPARAM_INFO
	.align		4
.L_244:
        /*0018*/ 	.byte	0x04, 0x17
        /*001a*/ 	.short	(.L_246 - .L_245)
.L_245:
        /*001c*/ 	.word	0x00000000
        /*0020*/ 	.short	0x0000
        /*0022*/ 	.short	0x0000
        /*0024*/ 	.byte	0x00, 0xf0, 0x21, 0x00


	//----- nvinfo : EIATTR_SPARSE_MMA_MASK
	.align		4
.L_246:
        /*0028*/ 	.byte	0x03, 0x50
        /*002a*/ 	.short	0x0000


	//----- nvinfo : EIATTR_MAXREG_COUNT
	.align		4
        /*002c*/ 	.byte	0x03, 0x1b
        /*002e*/ 	.short	0x00ff


	//----- nvinfo : EIATTR_MERCURY_ISA_VERSION
	.align		4
        /*0030*/ 	.byte	0x03, 0x5f
        /*0032*/ 	.short	0x0101


	//----- nvinfo : EIATTR_VRC_CTA_INIT_COUNT
	.align		4
        /*0034*/ 	.byte	0x02, 0x4a
	.zero		1
	.zero		1


	//----- nvinfo : EIATTR_EXIT_INSTR_OFFSETS
	.align		4
        /*0038*/ 	.byte	0x04, 0x1c
        /*003a*/ 	.short	(.L_248 - .L_247)


	//   ....[0]....
.L_247:
        /*003c*/ 	.word	0x00000060


	//----- nvinfo : EIATTR_MAX_THREADS
	.align		4
.L_248:
        /*0040*/ 	.byte	0x04, 0x05
        /*0042*/ 	.short	(.L_250 - .L_249)
.L_249:
        /*0044*/ 	.word	0x00000001
        /*0048*/ 	.word	0x00000001
        /*004c*/ 	.word	0x00000001


	//----- nvinfo : EIATTR_CBANK_PARAM_SIZE
	.align		4
.L_250:
        /*0050*/ 	.byte	0x03, 0x19
        /*0052*/ 	.short	0x000c


	//----- nvinfo : EIATTR_PARAM_CBANK
	.align		4
        /*0054*/ 	.byte	0x04, 0x0a
        /*0056*/ 	.short	(.L_252 - .L_251)
	.align		4
.L_251:
        /*0058*/ 	.word	index@(.nv.constant0._ZN6thrust24THRUST_300001_SM_1000_NS8cuda_cub4core6detail13_kernel_agentINS1_8__reduce10DrainAgentIiEEJN3cub18CUB_300001_SM_10009GridQueueIjEEiEEEvDpT0_)
        /*005c*/ 	.short	0x0380
        /*005e*/ 	.short	0x000c


	//----- nvinfo : EIATTR_SW_WAR
	.align		4
.L_252:
        /*0060*/ 	.byte	0x04, 0x36
        /*0062*/ 	.short	(.L_254 - .L_253)
.L_253:
        /*0064*/ 	.word	0x00000008
.L_254:


//--------------------- .nv.info._ZN6thrust24THRUST_300001_SM_1000_NS8cuda_cub4core6detail13_kernel_agentINS1_8__reduce11ReduceAgentINS0_12zip_iteratorIN4cuda3std3__45tupleIJNS0_10device_ptrIdEENS0_17counting_iteratorIlNS0_11use_defaultESF_SF_EEEEEEEPNSB_IJdlEEESJ_iNS1_9__extrema9arg_max_fIdl10comparisonEEEEJSI_SK_iN3cub18CUB_300001_SM_100013GridEvenShareIiEENSR_9GridQueueIjEESO_EEEvDpT0_ --------------------------
	.section	.nv.info._ZN6thrust24THRUST_300001_SM_1000_NS8cuda_cub4core6detail13_kernel_agentINS1_8__reduce11ReduceAgentINS0_12zip_iteratorIN4cuda3std3__45tupleIJNS0_10device_ptrIdEENS0_17counting_iteratorIlNS0_11use_defaultESF_SF_EEEEEEEPNSB_IJdlEEESJ_iNS1_9__extrema9arg_max_fIdl10comparisonEEEEJSI_SK_iN3cub18CUB_300001_SM_100013GridEvenShareIiEENSR_9GridQueueIjEESO_EEEvDpT0_,"",@"SHT_CUDA_INFO"
	.sectionflags	@""
	.align	4


	//----- nvinfo : EIATTR_CUDA_API_VERSION
	.align		4
        /*0000*/ 	.byte	0x04, 0x37
        /*0002*/ 	.short	(.L_256 - .L_255)
.L_255:
        /*0004*/ 	.word	0x00000082


	//----- nvinfo : EIATTR_KPARAM_INFO
	.align		4
.L_256:
        /*0008*/ 	.byte	0x04, 0x17
        /*000a*/ 	.short	(.L_258 - .L_257)
.L_257:
        /*000c*/ 	.word	0x00000000
        /*0010*/ 	.short	0x0005
        /*0012*/ 	.short	0x0050
        /*0014*/ 	.byte	0x00, 0xf0, 0x05, 0x00


	//----- nvinfo : EIATTR_KPARAM_INFO
	.align		4
.L_258:
        /*0018*/ 	.byte	0x04, 0x17
        /*001a*/ 	.short	(.L_260 - .L_259)
.L_259:
        /*001c*/ 	.word	0x00000000
        /*0020*/ 	.short	0x0004
        /*0022*/ 	.short	0x0048
        /*0024*/ 	.byte	0x00, 0xf0, 0x21, 0x00


	//----- nvinfo : EIATTR_KPARAM_INFO
	.align		4
.L_260:
        /*0028*/ 	.byte	0x04, 0x17
        /*002a*/ 	.short	(.L_262 - .L_261)
.L_261:
        /*002c*/ 	.word	0x00000000
        /*0030*/ 	.short	0x0003
        /*0032*/ 	.short	0x001c
        /*0034*/ 	.byte	0x00, 0xf0, 0xa1, 0x00


	//----- nvinfo : EIATTR_KPARAM_INFO
	.align		4
.L_262:
        /*0038*/ 	.byte	0x04, 0x17
        /*003a*/ 	.short	(.L_264 - .L_263)
.L_263:
        /*003c*/ 	.word	0x00000000
        /*0040*/ 	.short	0x0002
        /*0042*/ 	.short	0x0018
        /*0044*/ 	.byte	0x00, 0xf0, 0x11, 0x00


	//----- nvinfo : EIATTR_KPARAM_INFO
	.align		4
.L_264:
        /*0048*/ 	.byte	0x04, 0x17
        /*004a*/ 	.short	(.L_266 - .L_265)
.L_265:
        /*004c*/ 	.word	0x00000000
        /*0050*/ 	.short	0x0001
        /*0052*/ 	.short	0x0010
        /*0054*/ 	.byte	0x00, 0xf5, 0x21, 0x00


	//----- nvinfo : EIATTR_KPARAM_INFO
	.align		4
.L_266:
        /*0058*/ 	.byte	0x04, 0x17
        /*005a*/ 	.short	(.L_268 - .L_267)
.L_267:
        /*005c*/ 	.word	0x00000000
        /*0060*/ 	.short	0x0000
        /*0062*/ 	.short	0x0000
        /*0064*/ 	.byte	0x00, 0xf0, 0x41, 0x00


	//----- nvinfo : EIATTR_SPARSE_MMA_MASK
	.align		4
.L_268:
        /*0068*/ 	.byte	0x03, 0x50
        /*006a*/ 	.short	0x0000


	//----- nvinfo : EIATTR_MAXREG_COUNT
	.align		4
        /*006c*/ 	.byte	0x03, 0x1b
        /*006e*/ 	.short	0x00ff


	//----- nvinfo : EIATTR_NUM_BARRIERS
	.align		4
        /*0070*/ 	.byte	0x02, 0x4c
        /*0072*/ 	.byte	0x01
	.zero		1


	//----- nvinfo : EIATTR_MERCURY_ISA_VERSION
	.align		4
        /*0074*/ 	.byte	0x03, 0x5f
        /*0076*/ 	.short	0x0101


	//----- nvinfo : EIATTR_COOP_GROUP_MASK_REGIDS
	.align		4
        /*0078*/ 	.byte	0x04, 0x29
        /*007a*/ 	.short	(.L_270 - .L_269)


	//   ....[0]....
.L_269:
        /*007c*/ 	.word	0xffffffff


	//   ....[1]....
        /*0080*/ 	.word	0xffffffff


	//   ....[2]....
        /*0084*/ 	.word	0xffffffff


	//   ....[3]....
        /*0088*/ 	.word	0xffffffff


	//   ....[4]....
        /*008c*/ 	.word	0xffffffff


	//   ....[5]....
        /*0090*/ 	.word	0xffffffff


	//   ....[6]....
        /*0094*/ 	.word	0xffffffff


	//   ....[7]....
        /*0098*/ 	.word	0xffffffff


	//   ....[8]....
        /*009c*/ 	.word	0xffffffff


	//   ....[9]....
        /*00a0*/ 	.word	0xffffffff


	//   ....[10]....
        /*00a4*/ 	.word	0xffffffff


	//   ....[11]....
        /*00a8*/ 	.word	0xffffffff


	//   ....[12]....
        /*00ac*/ 	.word	0xffffffff


	//   ....[13]....
        /*00b0*/ 	.word	0xffffffff


	//   ....[14]....
        /*00b4*/ 	.word	0xffffffff


	//   ....[15]....
        /*00b8*/ 	.word	0xffffffff


	//   ....[16]....
        /*00bc*/ 	.word	0xffffffff


	//   ....[17]....
        /*00c0*/ 	.word	0xffffffff


	//   ....[18]....
        /*00c4*/ 	.word	0xffffffff


	//   ....[19]....
        /*00c8*/ 	.word	0xffffffff


	//   ....[20]....
        /*00cc*/ 	.word	0xffffffff


	//   ....[21]....
        /*00d0*/ 	.word	0xffffffff


	//   ....[22]....
        /*00d4*/ 	.word	0xffffffff


	//   ....[23]....
        /*00d8*/ 	.word	0xffffffff


	//   ....[24]....
        /*00dc*/ 	.word	0xffffffff


	//   ....[25]....
        /*00e0*/ 	.word	0xffffffff


	//   ....[26]....
        /*00e4*/ 	.word	0xffffffff


	//   ....[27]....
        /*00e8*/ 	.word	0xffffffff


	//   ....[28]....
        /*00ec*/ 	.word	0xffffffff


	//   ....[29]....
        /*00f0*/ 	.word	0xffffffff


	//   ....[30]....
        /*00f4*/ 	.word	0xffffffff


	//   ....[31]....
        /*00f8*/ 	.word	0xffffffff


	//   ....[32]....
        /*00fc*/ 	.word	0xffffffff


	//   ....[33]....
        /*0100*/ 	.word	0xffffffff


	//   ....[34]....
        /*0104*/ 	.word	0xffffffff


	//   ....[35]....
        /*0108*/ 	.word	0xffffffff


	//   ....[36]....
        /*010c*/ 	.word	0xffffffff


	//   ....[37]....
        /*0110*/ 	.word	0xffffffff


	//   ....[38]....
        /*0114*/ 	.word	0xffffffff


	//   ....[39]....
        /*0118*/ 	.word	0xffffffff


	//   ....[40]....
        /*011c*/ 	.word	0xffffffff


	//   ....[41]....
        /*0120*/ 	.word	0xffffffff


	//   ....[42]....
        /*0124*/ 	.word	0xffffffff


	//   ....[43]....
        /*0128*/ 	.word	0xffffffff


	//   ....[44]....
        /*012c*/ 	.word	0xffffffff


	//   ....[45]....
        /*0130*/ 	.word	0xffffffff


	//   ....[46]....
        /*0134*/ 	.word	0xffffffff


	//   ....[47]....
        /*0138*/ 	.word	0xffffffff


	//   ....[48]....
        /*013c*/ 	.word	0xffffffff


	//   ....[49]....
        /*0140*/ 	.word	0xffffffff


	//   ....[50]....
        /*0144*/ 	.word	0xffffffff


	//   ....[51]....
        /*0148*/ 	.word	0xffffffff


	//   ....[52]....
        /*014c*/ 	.word	0xffffffff


	//   ....[53]....
        /*0150*/ 	.word	0xffffffff


	//   ....[54]....
        /*0154*/ 	.word	0xffffffff


	//   ....[55]....
        /*0158*/ 	.word	0xffffffff


	//   ....[56]....
        /*015c*/ 	.word	0xffffffff


	//   ....[57]....
        /*0160*/ 	.word	0xffffffff


	//   ....[58]....
        /*0164*/ 	.word	0xffffffff


	//   ....[59]....
        /*0168*/ 	.word	0xffffffff


	//----- nvinfo : EIATTR_COOP_GROUP_INSTR_OFFSETS
	.align		4
.L_270:
        /*016c*/ 	.byte	0x04, 0x28
        /*016e*/ 	.short	(.L_272 - .L_271)


	//   ....[0]....
.L_271:
        /*0170*/ 	.word	0x00000cd0


	//   ....[1]....
        /*0174*/ 	.word	0x00000d00


	//   ....[2]....
        /*0178*/ 	.word	0x00000d20


	//   ....[3]....
        /*017c*/ 	.word	0x00000d30


	//   ....[4]....
        /*0180*/ 	.word	0x00000ec0


	//   ....[5]....
        /*0184*/ 	.word	0x00000ef0


	//   ....[6]....
        /*0188*/ 	.word	0x00000f20


	//   ....[7]....
        /*018c*/ 	.word	0x00000f40


	//   ....[8]....
        /*0190*/ 	.word	0x000010c0


	//   ....[9]....
        /*0194*/ 	.word	0x00001100


	//   ....[10]....
        /*0198*/ 	.word	0x00001130


	//   ....[11]....
        /*019c*/ 	.word	0x00001140


	//   ....[12]....
        /*01a0*/ 	.word	0x000012c0


	//   ....[13]....
        /*01a4*/ 	.word	0x000012f0


	//   ....[14]....
        /*01a8*/ 	.word	0x00001320


	//   ....[15]....
        /*01ac*/ 	.word	0x00001340


	//   ....[16]....
        /*01b0*/ 	.word	0x000014c0


	//   ....[17]....
        /*01b4*/ 	.word	0x000014f0


	//   ....[18]....
        /*01b8*/ 	.word	0x00001520


	//   ....[19]....
        /*01bc*/ 	.word	0x00001540


	//   ....[20]....
        /*01c0*/ 	.word	0x000022b0


	//   ....[21]....
        /*01c4*/ 	.word	0x000022c0


	//   ....[22]....
        /*01c8*/ 	.word	0x000022d0


	//   ....[23]....
        /*01cc*/ 	.word	0x000022f0


	//   ....[24]....
        /*01d0*/ 	.word	0x00002470


	//   ....[25]....
        /*01d4*/ 	.word	0x000024b0


	//   ....[26]....
        /*01d8*/ 	.word	0x000024e0


	//   ....[27]....
        /*01dc*/ 	.word	0x00002500


	//   ....[28]....
        /*01e0*/ 	.word	0x00002680


	//   ....[29]....
        /*01e4*/ 	.word	0x000026c0


	//   ....[30]....
        /*01e8*/ 	.word	0x000026f0


	//   ....[31]....
        /*01ec*/ 	.word	0x00002710


	//   ....[32]....
        /*01f0*/ 	.word	0x00002890


	//   ....[33]....
        /*01f4*/ 	.word	0x000028d0


	//   ....[34]....
        /*01f8*/ 	.word	0x00002900


	//   ....[35]....
        /*01fc*/ 	.word	0x00002920


	//   ....[36]....
        /*0200*/ 	.word	0x00002aa0


	//   ....[37]....
        /*0204*/ 	.word	0x00002ae0


	//   ....[38]....
        /*0208*/ 	.word	0x00002b10


	//   ....[39]....
        /*020c*/ 	.word	0x00002b30


	//   ....[40]....
        /*0210*/ 	.word	0x000051f0


	//   ....[41]....
        /*0214*/ 	.word	0x00005220


	//   ....[42]....
        /*0218*/ 	.word	0x00005240


	//   ....[43]....
        /*021c*/ 	.word	0x00005250


	//   ....[44]....
        /*0220*/ 	.word	0x000053e0


	//   ....[45]....
        /*0224*/ 	.word	0x00005410


	//   ....[46]....
        /*0228*/ 	.word	0x00005440


	//   ....[47]....
        /*022c*/ 	.word	0x00005460


	//   ....[48]....
        /*0230*/ 	.word	0x000055e0


	//   ....[49]....
        /*0234*/ 	.word	0x00005610


	//   ....[50]....
        /*0238*/ 	.word	0x00005640


	//   ....[51]....
        /*023c*/ 	.word	0x00005660


	//   ....[52]....
        /*0240*/ 	.word	0x000057e0


	//   ....[53]....
        /*0244*/ 	.word	0x00005810


	//   ....[54]....
        /*0248*/ 	.word	0x00005840


	//   ....[55]....
        /*024c*/ 	.word	0x00005860


	//   ....[56]....
        /*0250*/ 	.word	0x000059e0


	//   ....[57]....
        /*0254*/ 	.word	0x00005a10


	//   ....[58]....
        /*0258*/ 	.word	0x00005a40


	//   ....[59]....
        /*025c*/ 	.word	0x00005a60


	//----- nvinfo : EIATTR_VRC_CTA_INIT_COUNT
	.align		4
.L_272:
        /*0260*/ 	.byte	0x02, 0x4a
	.zero		1
	.zero		1


	//----- nvinfo : EIATTR_EXIT_INSTR_OFFSETS
	.align		4
        /*0264*/ 	.byte	0x04, 0x1c
        /*0266*/ 	.short	(.L_274 - .L_273)


	//   ....[0]....
.L_273:
        /*0268*/ 	.word	0x00006710


	//   ....[1]....
        /*026c*/ 	.word	0x00006770


	//----- nvinfo : EIATTR_MAX_THREADS
	.align		4
.L_274:
        /*0270*/ 	.byte	0x04, 0x05
        /*0272*/ 	.short	(.L_276 - .L_275)
.L_275:
        /*0274*/ 	.word	0x00000100
        /*0278*/ 	.word	0x00000001
        /*027c*/ 	.word	0x00000001


	//----- nvinfo : EIATTR_CRS_STACK_SIZE
	.align		4
.L_276:
        /*0280*/ 	.byte	0x04, 0x1e
        /*0282*/ 	.short	(.L_278 - .L_277)
.L_277:
        /*0284*/ 	.word	0x00000000


	//----- nvinfo : EIATTR_CBANK_PARAM_SIZE
	.align		4
.L_278:
        /*0288*/ 	.byte	0x03, 0x19
        /*028a*/ 	.short	0x0051


	//----- nvinfo : EIATTR_PARAM_CBANK
	.align		4
        /*028c*/ 	.byte	0x04, 0x0a
        /*028e*/ 	.short	(.L_280 - .L_279)
	.align		4
.L_279:
        /*0290*/ 	.word	index@(.nv.constant0._ZN6thrust24THRUST_300001_SM_1000_NS8cuda_cub4core6detail13_kernel_agentINS1_8__reduce11ReduceAgentINS0_12zip_iteratorIN4cuda3std3__45tupleIJNS0_10device_ptrIdEENS0_17counting_iteratorIlNS0_11use_defaultESF_SF_EEEEEEEPNSB_IJdlEEESJ_iNS1_9__extrema9arg_max_fIdl10comparisonEEEEJSI_SK_iN3cub18CUB_300001_SM_100013GridEvenShareIiEENSR_9GridQueueIjEESO_EEEvDpT0_)
        /*0294*/ 	.short	0x0380
        /*0296*/ 	.short	0x0051


	//----- nvinfo : EIATTR_SW_WAR
	.align		4
.L_280:
        /*0298*/ 	.byte	0x04, 0x36
        /*029a*/ 	.short	(.L_282 - .L_281)
.L_281:
        /*029c*/ 	.word	0x00000008
.L_282:


//--------------------- .nv.info._ZN6thrust24THRUST_300001_SM_1000_NS8cuda_cub4core6detail13_kernel_agentINS1_8__reduce11ReduceAgentINS0_12zip_iteratorIN4cuda3std3__45tupleIJNS0_10device_ptrIdEENS0_17counting_iteratorIlNS0_11use_defaultESF_SF_EEEEEEEPNSB_IJdlEEESJ_iNS1_9__extrema9arg_max_fIdl10comparisonEEEEJSI_SK_iSO_EEEvDpT0_ --------------------------
	.section	.nv.info._ZN6thrust24THRUST_300001_SM_1000_NS8cuda_cub4core6detail13_kernel_agentINS1_8__reduce11ReduceAgentINS0_12zip_iteratorIN4cuda3std3__45tupleIJNS0_10device_ptrIdEENS0_17counting_iteratorIlNS0_11use_defaultESF_SF_EEEEEEEPNSB_IJdlEEESJ_iNS1_9__extrema9arg_max_fIdl10comparisonEEEEJSI_SK_iSO_EEEvDpT0_,"",@"SHT_CUDA_INFO"
	.sectionflags	@""
	.align	4


	//----- nvinfo : EIATTR_CUDA_API_VERSION
	.align		4
        /*0000*/ 	.byte	0x04, 0x37
        /*0002*/ 	.short	(.L_284 - .L_283)
.L_283:
        /*0004*/ 	.word	0x00000082


	//----- nvinfo : EIATTR_KPARAM_INFO
	.align		4
.L_284:
        /*0008*/ 	.byte	0x04, 0x17
        /*000a*/ 	.short	(.L_286 - .L_285)
.L_285:
        /*000c*/ 	.word	0x00000000
        /*0010*/ 	.short	0x0003
        /*0012*/ 	.short	0x001c
        /*0014*/ 	.byte	0x00, 0xf0, 0x05, 0x00


	//----- nvinfo : EIATTR_KPARAM_INFO
	.align		4
.L_286:
        /*0018*/ 	.byte	0x04, 0x17
        /*001a*/ 	.short	(.L_288 - .L_287)
.L_287:
        /*001c*/ 	.word	0x00000000
        /*0020*/ 	.short	0x0002
        /*0022*/ 	.short	0x0018
        /*0024*/ 	.byte	0x00, 0xf0, 0x11, 0x00


	//----- nvinfo : EIATTR_KPARAM_INFO
	.align		4
.L_288:
        /*0028*/ 	.byte	0x04, 0x17
        /*002a*/ 	.short	(.L_290 - .L_289)
.L_289:
        /*002c*/ 	.word	0x00000000
        /*0030*/ 	.short	0x0001
        /*0032*/ 	.short	0x0010
        /*0034*/ 	.byte	0x00, 0xf5, 0x21, 0x00


	//----- nvinfo : EIATTR_KPARAM_INFO
	.align		4
.L_290:
        /*0038*/ 	.byte	0x04, 0x17
        /*003a*/ 	.short	(.L_292 - .L_291)
.L_291:
        /*003c*/ 	.word	0x00000000
        /*0040*/ 	.short	0x0000
        /*0042*/ 	.short	0x0000
        /*0044*/ 	.byte	0x00, 0xf0, 0x41, 0x00


	//----- nvinfo : EIATTR_SPARSE_MMA_MASK
	.align		4
.L_292:
        /*0048*/ 	.byte	0x03, 0x50
        /*004a*/ 	.short	0x0000


	//----- nvinfo : EIATTR_MAXREG_COUNT
	.align		4
        /*004c*/ 	.byte	0x03, 0x1b
        /*004e*/ 	.short	0x00ff


	//----- nvinfo : EIATTR_NUM_BARRIERS
	.align		4
        /*0050*/ 	.byte	0x02, 0x4c
        /*0052*/ 	.byte	0x01
	.zero		1


	//----- nvinfo : EIATTR_MERCURY_ISA_VERSION
	.align		4
        /*0054*/ 	.byte	0x03, 0x5f
        /*0056*/ 	.short	0x0101


	//----- nvinfo : EIATTR_COOP_GROUP_MASK_REGIDS
	.align		4
        /*0058*/ 	.byte	0x04, 0x29
        /*005a*/ 	.short	(.L_294 - .L_293)


	//   ....[0]....
.L_293:
        /*005c*/ 	.word	0xffffffff


	//   ....[1]....
        /*0060*/ 	.word	0xffffffff


	//   ....[2]....
        /*0064*/ 	.word	0xffffffff


	//   ....[3]....
        /*0068*/ 	.word	0xffffffff


	//   ....[4]....
        /*006c*/ 	.word	0xffffffff


	//   ....[5]....
        /*0070*/ 	.word	0xffffffff


	//   ....[6]....
        /*0074*/ 	.word	0xffffffff


	//   ....[7]....
        /*0078*/ 	.word	0xffffffff


	//   ....[8]....
        /*007c*/ 	.word	0xffffffff


	//   ....[9]....
        /*0080*/ 	.word	0xffffffff


	//   ....[10]....
        /*0084*/ 	.word	0xffffffff


	//   ....[11]....
        /*0088*/ 	.word	0xffffffff


	//   ....[12]....
        /*008c*/ 	.word	0xffffffff


	//   ....[13]....
        /*0090*/ 	.word	0xffffffff


	//   ....[14]....
        /*0094*/ 	.word	0xffffffff


	//   ....[15]....
        /*0098*/ 	.word	0xffffffff


	//   ....[16]....
        /*009c*/ 	.word	0xffffffff


	//   ....[17]....
        /*00a0*/ 	.word	0xffffffff


	//   ....[18]....
        /*00a4*/ 	.word	0xffffffff


	//   ....[19]....
        /*00a8*/ 	.word	0xffffffff


	//   ....[20]....
        /*00ac*/ 	.word	0xffffffff


	//   ....[21]....
        /*00b0*/ 	.word	0xffffffff


	//   ....[22]....
        /*00b4*/ 	.word	0xffffffff


	//   ....[23]....
        /*00b8*/ 	.word	0xffffffff


	//   ....[24]....
        /*00bc*/ 	.word	0xffffffff


	//   ....[25]....
        /*00c0*/ 	.word	0xffffffff


	//   ....[26]....
        /*00c4*/ 	.word	0xffffffff


	//   ....[27]....
        /*00c8*/ 	.word	0xffffffff


	//   ....[28]....
        /*00cc*/ 	.word	0xffffffff


	//   ....[29]....
        /*00d0*/ 	.word	0xffffffff


	//   ....[30]....
        /*00d4*/ 	.word	0xffffffff


	//   ....[31]....
        /*00d8*/ 	.word	0xffffffff


	//   ....[32]....
        /*00dc*/ 	.word	0xffffffff


	//   ....[33]....
        /*00e0*/ 	.word	0xffffffff


	//   ....[34]....
        /*00e4*/ 	.word	0xffffffff


	//   ....[35]....
        /*00e8*/ 	.word	0xffffffff


	//   ....[36]....
        /*00ec*/ 	.word	0xffffffff


	//   ....[37]....
        /*00f0*/ 	.word	0xffffffff


	//   ....[38]....
        /*00f4*/ 	.word	0xffffffff


	//   ....[39]....
        /*00f8*/ 	.word	0xffffffff


	//   ....[40]....
        /*00fc*/ 	.word	0xffffffff


	//   ....[41]....
        /*0100*/ 	.word	0xffffffff


	//   ....[42]....
        /*0104*/ 	.word	0xffffffff


	//   ....[43]....
        /*0108*/ 	.word	0xffffffff


	//   ....[44]....
        /*010c*/ 	.word	0xffffffff


	//   ....[45]....
        /*0110*/ 	.word	0xffffffff


	//   ....[46]....
        /*0114*/ 	.word	0xffffffff


	//   ....[47]....
        /*0118*/ 	.word	0xffffffff


	//   ....[48]....
        /*011c*/ 	.word	0xffffffff


	//   ....[49]....
        /*0120*/ 	.word	0xffffffff


	//   ....[50]....
        /*0124*/ 	.word	0xffffffff


	//   ....[51]....
        /*0128*/ 	.word	0xffffffff


	//   ....[52]....
        /*012c*/ 	.word	0xffffffff


	//   ....[53]....
        /*0130*/ 	.word	0xffffffff


	//   ....[54]....
        /*0134*/ 	.word	0xffffffff


	//   ....[55]....
        /*0138*/ 	.word	0xffffffff


	//   ....[56]....
        /*013c*/ 	.word	0xffffffff


	//   ....[57]....
        /*0140*/ 	.word	0xffffffff


	//   ....[58]....
        /*0144*/ 	.word	0xffffffff


	//   ....[59]....
        /*0148*/ 	.word	0xffffffff


	//----- nvinfo : EIATTR_COOP_GROUP_INSTR_OFFSETS
	.align		4
.L_294:
        /*014c*/ 	.byte	0x04, 0x28
        /*014e*/ 	.short	(.L_296 - .L_295)


	//   ....[0]....
.L_295:
        /*0150*/ 	.word	0x00000c90


	//   ....[1]....
        /*0154*/ 	.word	0x00000cc0


	//   ....[2]....
        /*0158*/ 	.word	0x00000ce0


	//   ....[3]....
        /*015c*/ 	.word	0x00000cf0


	//   ....[4]....
        /*0160*/ 	.word	0x00000e80


	//   ....[5]....
        /*0164*/ 	.word	0x00000eb0


	//   ....[6]....
        /*0168*/ 	.word	0x00000ee0


	//   ....[7]....
        /*016c*/ 	.word	0x00000f00


	//   ....[8]....
        /*0170*/ 	.word	0x00001080


	//   ....[9]....
        /*0174*/ 	.word	0x000010b0


	//   ....[10]....
        /*0178*/ 	.word	0x000010e0


	//   ....[11]....
        /*017c*/ 	.word	0x00001100


	//   ....[12]....
        /*0180*/ 	.word	0x00001280


	//   ....[13]....
        /*0184*/ 	.word	0x000012b0


	//   ....[14]....
        /*0188*/ 	.word	0x000012e0


	//   ....[15]....
        /*018c*/ 	.word	0x00001300


	//   ....[16]....
        /*0190*/ 	.word	0x00001480


	//   ....[17]....
        /*0194*/ 	.word	0x000014b0


	//   ....[18]....
        /*0198*/ 	.word	0x000014e0


	//   ....[19]....
        /*019c*/ 	.word	0x00001500


	//   ....[20]....
        /*01a0*/ 	.word	0x00002260


	//   ....[21]....
        /*01a4*/ 	.word	0x00002270


	//   ....[22]....
        /*01a8*/ 	.word	0x00002280


	//   ....[23]....
        /*01ac*/ 	.word	0x000022a0


	//   ....[24]....
        /*01b0*/ 	.word	0x00002420


	//   ....[25]....
        /*01b4*/ 	.word	0x00002460


	//   ....[26]....
        /*01b8*/ 	.word	0x00002490


	//   ....[27]....
        /*01bc*/ 	.word	0x000024b0


	//   ....[28]....
        /*01c0*/ 	.word	0x00002630


	//   ....[29]....
        /*01c4*/ 	.word	0x00002670


	//   ....[30]....
        /*01c8*/ 	.word	0x000026a0


	//   ....[31]....
        /*01cc*/ 	.word	0x000026c0


	//   ....[32]....
        /*01d0*/ 	.word	0x00002840


	//   ....[33]....
        /*01d4*/ 	.word	0x00002880


	//   ....[34]....
        /*01d8*/ 	.word	0x000028b0


	//   ....[35]....
        /*01dc*/ 	.word	0x000028d0


	//   ....[36]....
        /*01e0*/ 	.word	0x00002a50


	//   ....[37]....
        /*01e4*/ 	.word	0x00002a90


	//   ....[38]....
        /*01e8*/ 	.word	0x00002ac0


	//   ....[39]....
        /*01ec*/ 	.word	0x00002ae0


	//   ....[40]....
        /*01f0*/ 	.word	0x00004f90


	//   ....[41]....
        /*01f4*/ 	.word	0x00004fc0


	//   ....[42]....
        /*01f8*/ 	.word	0x00004fe0


	//   ....[43]....
        /*01fc*/ 	.word	0x00004ff0


	//   ....[44]....
        /*0200*/ 	.word	0x00005180


	//   ....[45]....
        /*0204*/ 	.word	0x000051b0


	//   ....[46]....
        /*0208*/ 	.word	0x000051e0


	//   ....[47]....
        /*020c*/ 	.word	0x00005200


	//   ....[48]....
        /*0210*/ 	.word	0x00005380


	//   ....[49]....
        /*0214*/ 	.word	0x000053b0


	//   ....[50]....
        /*0218*/ 	.word	0x000053e0


	//   ....[51]....
        /*021c*/ 	.word	0x00005400


	//   ....[52]....
        /*0220*/ 	.word	0x00005580


	//   ....[53]....
        /*0224*/ 	.word	0x000055c0


	//   ....[54]....
        /*0228*/ 	.word	0x000055f0


	//   ....[55]....
        /*022c*/ 	.word	0x00005600


	//   ....[56]....
        /*0230*/ 	.word	0x00005780


	//   ....[57]....
        /*0234*/ 	.word	0x000057b0


	//   ....[58]....
        /*0238*/ 	.word	0x000057e0


	//   ....[59]....
        /*023c*/ 	.word	0x00005800


	//----- nvinfo : EIATTR_VRC_CTA_INIT_COUNT
	.align		4
.L_296:
        /*0240*/ 	.byte	0x02, 0x4a
	.zero		1
	.zero		1


	//----- nvinfo : EIATTR_EXIT_INSTR_OFFSETS
	.align		4
        /*0244*/ 	.byte	0x04, 0x1c
        /*0246*/ 	.short	(.L_298 - .L_297)


	//   ....[0]....
.L_297:
        /*0248*/ 	.word	0x00000030


	//   ....[1]....
        /*024c*/ 	.word	0x000064a0


	//   ....[2]....
        /*0250*/ 	.word	0x000064e0


	//----- nvinfo : EIATTR_MAX_THREADS
	.align		4
.L_298:
        /*0254*/ 	.byte	0x04, 0x05
        /*0256*/ 	.short	(.L_300 - .L_299)
.L_299:
        /*0258*/ 	.word	0x00000100
        /*025c*/ 	.word	0x00000001
        /*0260*/ 	.word	0x00000001


	//----- nvinfo : EIATTR_CRS_STACK_SIZE
	.align		4
.L_300:
        /*0264*/ 	.byte	0x04, 0x1e
        /*0266*/ 	.short	(.L_302 - .L_301)
.L_301:
        /*0268*/ 	.word	0x00000000


	//----- nvinfo : EIATTR_CBANK_PARAM_SIZE
	.align		4
.L_302:
        /*026c*/ 	.byte	0x03, 0x19
        /*026e*/ 	.short	0x001d


	//----- nvinfo : EIATTR_PARAM_CBANK
	.align		4
        /*0270*/ 	.byte	0x04, 0x0a
        /*0272*/ 	.short	(.L_304 - .L_303)
	.align		4
.L_303:
        /*0274*/ 	.word	index@(.nv.constant0._ZN6thrust24THRUST_300001_SM_1000_NS8cuda_cub4core6detail13_kernel_agentINS1_8__reduce11ReduceAgentINS0_12zip_iteratorIN4cuda3std3__45tupleIJNS0_10device_ptrIdEENS0_17counting_iteratorIlNS0_11use_defaultESF_SF_EEEEEEEPNSB_IJdlEEESJ_iNS1_9__extrema9arg_max_fIdl10comparisonEEEEJSI_SK_iSO_EEEvDpT0_)
        /*0278*/ 	.short	0x0380
        /*027a*/ 	.short	0x001d


	//----- nvinfo : EIATTR_SW_WAR
	.align		4
.L_304:
        /*027c*/ 	.byte	0x04, 0x36
        /*027e*/ 	.short	(.L_306 - .L_305)
.L_305:
        /*0280*/ 	.word	0x00000008
.L_306:


//--------------------- .nv.info._Z6NormalPdi     --------------------------
	.section	.nv.info._Z6NormalPdi,"",@"SHT_CUDA_INFO"
	.sectionflags	@""
	.align	4


	//----- nvinfo : EIATTR_CUDA_API_VERSION
	.align		4
        /*0000*/ 	.byte	0x04, 0x37
        /*0002*/ 	.short	(.L_308 - .L_307)
.L_307:
        /*0004*/ 	.word	0x00000082


	//----- nvinfo : EIATTR_KPARAM_INFO
	.align		4
.L_308:
        /*0008*/ 	.byte	0x04, 0x17
        /*000a*/ 	.short	(.L_310 - .L_309)
.L_309:
        /*000c*/ 	.word	0x00000000
        /*0010*/ 	.short	0x0001
        /*0012*/ 	.short	0x0008
        /*0014*/ 	.byte	0x00, 0xf0, 0x11, 0x00


	//----- nvinfo : EIATTR_KPARAM_INFO
	.align		4
.L_310:
        /*0018*/ 	.byte	0x04, 0x17
        /*001a*/ 	.short	(.L_312 - .L_311)
.L_311:
        /*001c*/ 	.word	0x00000000
        /*0020*/ 	.short	0x0000
        /*0022*/ 	.short	0x0000
        /*0024*/ 	.byte	0x00, 0xf5, 0x21, 0x00


	//----- nvinfo : EIATTR_SPARSE_MMA_MASK
	.align		4
.L_312:
        /*0028*/ 	.byte	0x03, 0x50
        /*002a*/ 	.short	0x0000


	//----- nvinfo : EIATTR_MAXREG_COUNT
	.align		4
        /*002c*/ 	.byte	0x03, 0x1b
        /*002e*/ 	.short	0x00ff


	//----- nvinfo : EIATTR_MERCURY_ISA_VERSION
	.align		4
        /*0030*/ 	.byte	0x03, 0x5f
        /*0032*/ 	.short	0x0101


	//----- nvinfo : EIATTR_VRC_CTA_INIT_COUNT
	.align		4
        /*0034*/ 	.byte	0x02, 0x4a
	.zero		1
	.zero		1


	//----- nvinfo : EIATTR_EXIT_INSTR_OFFSETS
	.align		4
        /*0038*/ 	.byte	0x04, 0x1c
        /*003a*/ 	.short	(.L_314 - .L_313)


	//   ....[0]....
.L_313:
        /*003c*/ 	.word	0x00000090


	//   ....[1]....
        /*0040*/ 	.word	0x00001030


	//----- nvinfo : EIATTR_CRS_STACK_SIZE
	.align		4
.L_314:
        /*0044*/ 	.byte	0x04, 0x1e
        /*0046*/ 	.short	(.L_316 - .L_315)
.L_315:
        /*0048*/ 	.word	0x00000000


	//----- nvinfo : EIATTR_CBANK_PARAM_SIZE
	.align		4
.L_316:
        /*004c*/ 	.byte	0x03, 0x19
        /*004e*/ 	.short	0x000c


	//----- nvinfo : EIATTR_PARAM_CBANK
	.align		4
        /*0050*/ 	.byte	0x04, 0x0a
        /*0052*/ 	.short	(.L_318 - .L_317)
	.align		4
.L_317:
        /*0054*/ 	.word	index@(.nv.constant0._Z6NormalPdi)
        /*0058*/ 	.short	0x0380
        /*005a*/ 	.short	0x000c


	//----- nvinfo : EIATTR_SW_WAR
	.align		4
.L_318:
        /*005c*/ 	.byte	0x04, 0x36
        /*005e*/ 	.short	(.L_320 - .L_319)
.L_319:
        /*0060*/ 	.word	0x00000008
.L_320:


//--------------------- .nv.info._Z19GaussianEliminationPdiii --------------------------
	.section	.nv.info._Z19GaussianEliminationPdiii,"",@"SHT_CUDA_INFO"
	.sectionflags	@""
	.align	4


	//----- nvinfo : EIATTR_CUDA_API_VERSION
	.align		4
        /*0000*/ 	.byte	0x04, 0x37
        /*0002*/ 	.short	(.L_322 - .L_321)
.L_321:
        /*0004*/ 	.word	0x00000082


	//----- nvinfo : EIATTR_KPARAM_INFO
	.align		4
.L_322:
        /*0008*/ 	.byte	0x04, 0x17
        /*000a*/ 	.short	(.L_324 - .L_323)
.L_323:
        /*000c*/ 	.word	0x00000000
        /*0010*/ 	.short	0x0003
        /*0012*/ 	.short	0x0010
        /*0014*/ 	.byte	0x00, 0xf0, 0x11, 0x00


	//----- nvinfo : EIATTR_KPARAM_INFO
	.align		4
.L_324:
        /*0018*/ 	.byte	0x04, 0x17
        /*001a*/ 	.short	(.L_326 - .L_325)
.L_325:
        /*001c*/ 	.word	0x00000000
        /*0020*/ 	.short	0x0002
        /*0022*/ 	.short	0x000c
        /*0024*/ 	.byte	0x00, 0xf0, 0x11, 0x00


	//----- nvinfo : EIATTR_KPARAM_INFO
	.align		4
.L_326:
        /*0028*/ 	.byte	0x04, 0x17
        /*002a*/ 	.short	(.L_328 - .L_327)
.L_327:
        /*002c*/ 	.word	0x00000000
        /*0030*/ 	.short	0x0001
        /*0032*/ 	.short	0x0008
        /*0034*/ 	.byte	0x00, 0xf0, 0x11, 0x00


	//----- nvinfo : EIATTR_KPARAM_INFO
	.align		4
.L_328:
        /*0038*/ 	.byte	0x04, 0x17
        /*003a*/ 	.short	(.L_330 - .L_329)
.L_329:
        /*003c*/ 	.word	0x00000000
        /*0040*/ 	.short	0x0000
        /*0042*/ 	.short	0x0000
        /*0044*/ 	.byte	0x00, 0xf5, 0x21, 0x00


	//----- nvinfo : EIATTR_SPARSE_MMA_MASK
	.align		4
.L_330:
        /*0048*/ 	.byte	0x03, 0x50
        /*004a*/ 	.short	0x0000


	//----- nvinfo : EIATTR_MAXREG_COUNT
	.align		4
        /*004c*/ 	.byte	0x03, 0x1b
        /*004e*/ 	.short	0x00ff


	//----- nvinfo : EIATTR_MERCURY_ISA_VERSION
	.align		4
        /*0050*/ 	.byte	0x03, 0x5f
        /*0052*/ 	.short	0x0101


	//----- nvinfo : EIATTR_VRC_CTA_INIT_COUNT
	.align		4
        /*0054*/ 	.byte	0x02, 0x4a
	.zero		1
	.zero		1


	//----- nvinfo : EIATTR_EXIT_INSTR_OFFSETS
	.align		4
        /*0058*/ 	.byte	0x04, 0x1c
        /*005a*/ 	.short	(.L_332 - .L_331)


	//   ....[0]....
.L_331:
        /*005c*/ 	.word	0x00000160


	//   ....[1]....
        /*0060*/ 	.word	0x000011e0


	//   ....[2]....
        /*0064*/ 	.word	0x00001220


	//   ....[3]....
        /*0068*/ 	.word	0x00001590


	//----- nvinfo : EIATTR_CRS_STACK_SIZE
	.align		4
.L_332:
        /*006c*/ 	.byte	0x04, 0x1e
        /*006e*/ 	.short	(.L_334 - .L_333)
.L_333:
        /*0070*/ 	.word	0x00000000


	//----- nvinfo : EIATTR_CBANK_PARAM_SIZE
	.align		4
.L_334:
        /*0074*/ 	.byte	0x03, 0x19
        /*0076*/ 	.short	0x0014


	//----- nvinfo : EIATTR_PARAM_CBANK
	.align		4
        /*0078*/ 	.byte	0x04, 0x0a
        /*007a*/ 	.short	(.L_336 - .L_335)
	.align		4
.L_335:
        /*007c*/ 	.word	index@(.nv.constant0._Z19GaussianEliminationPdiii)
        /*0080*/ 	.short	0x0380
        /*0082*/ 	.short	0x0014


	//----- nvinfo : EIATTR_SW_WAR
	.align		4
.L_336:
        /*0084*/ 	.byte	0x04, 0x36
        /*0086*/ 	.short	(.L_338 - .L_337)
.L_337:
        /*0088*/ 	.word	0x00000008
.L_338:


//--------------------- .nv.info._Z4SwapPdiii     --------------------------
	.section	.nv.info._Z4SwapPdiii,"",@"SHT_CUDA_INFO"
	.sectionflags	@""
	.align	4


	//----- nvinfo : EIATTR_CUDA_API_VERSION
	.align		4
        /*0000*/ 	.byte	0x04, 0x37
        /*0002*/ 	.short	(.L_340 - .L_339)
.L_339:
        /*0004*/ 	.word	0x00000082


	//----- nvinfo : EIATTR_KPARAM_INFO
	.align		4
.L_340:
        /*0008*/ 	.byte	0x04, 0x17
        /*000a*/ 	.short	(.L_342 - .L_341)
.L_341:
        /*000c*/ 	.word	0x00000000
        /*0010*/ 	.short	0x0003
        /*0012*/ 	.short	0x0010
        /*0014*/ 	.byte	0x00, 0xf0, 0x11, 0x00


	//----- nvinfo : EIATTR_KPARAM_INFO
	.align		4
.L_342:
        /*0018*/ 	.byte	0x04, 0x17
        /*001a*/ 	.short	(.L_344 - .L_343)
.L_343:
        /*001c*/ 	.word	0x00000000
        /*0020*/ 	.short	0x0002
        /*0022*/ 	.short	0x000c
        /*0024*/ 	.byte	0x00, 0xf0, 0x11, 0x00


	//----- nvinfo : EIATTR_KPARAM_INFO
	.align		4
.L_344:
        /*0028*/ 	.byte	0x04, 0x17
        /*002a*/ 	.short	(.L_346 - .L_345)
.L_345:
        /*002c*/ 	.word	0x00000000
        /*0030*/ 	.short	0x0001
        /*0032*/ 	.short	0x0008
        /*0034*/ 	.byte	0x00, 0xf0, 0x11, 0x00


	//----- nvinfo : EIATTR_KPARAM_INFO
	.align		4
.L_346:
        /*0038*/ 	.byte	0x04, 0x17
        /*003a*/ 	.short	(.L_348 - .L_347)
.L_347:
        /*003c*/ 	.word	0x00000000
        /*0040*/ 	.short	0x0000
        /*0042*/ 	.short	0x0000
        /*0044*/ 	.byte	0x00, 0xf5, 0x21, 0x00


	//----- nvinfo : EIATTR_SPARSE_MMA_MASK
	.align		4
.L_348:
        /*0048*/ 	.byte	0x03, 0x50
        /*004a*/ 	.short	0x0000


	//----- nvinfo : EIATTR_MAXREG_COUNT
	.align		4
        /*004c*/ 	.byte	0x03, 0x1b
        /*004e*/ 	.short	0x00ff


	//----- nvinfo : EIATTR_MERCURY_ISA_VERSION
	.align		4
        /*0050*/ 	.byte	0x03, 0x5f
        /*0052*/ 	.short	0x0101


	//----- nvinfo : EIATTR_VRC_CTA_INIT_COUNT
	.align		4
        /*0054*/ 	.byte	0x02, 0x4a
	.zero		1
	.zero		1


	//----- nvinfo : EIATTR_EXIT_INSTR_OFFSETS
	.align		4
        /*0058*/ 	.byte	0x04, 0x1c
        /*005a*/ 	.short	(.L_350 - .L_349)


	//   ....[0]....
.L_349:
        /*005c*/ 	.word	0x000000a0


	//   ....[1]....
        /*0060*/ 	.word	0x00000410


	//   ....[2]....
        /*0064*/ 	.word	0x00000680


	//----- nvinfo : EIATTR_CRS_STACK_SIZE
	.align		4
.L_350:
        /*0068*/ 	.byte	0x04, 0x1e
        /*006a*/ 	.short	(.L_352 - .L_351)
.L_351:
        /*006c*/ 	.word	0x00000000


	//----- nvinfo : EIATTR_CBANK_PARAM_SIZE
	.align		4
.L_352:
        /*0070*/ 	.byte	0x03, 0x19
        /*0072*/ 	.short	0x0014


	//----- nvinfo : EIATTR_PARAM_CBANK
	.align		4
        /*0074*/ 	.byte	0x04, 0x0a
        /*0076*/ 	.short	(.L_354 - .L_353)
	.align		4
.L_353:
        /*0078*/ 	.word	index@(.nv.constant0._Z4SwapPdiii)
        /*007c*/ 	.short	0x0380
        /*007e*/ 	.short	0x0014


	//----- nvinfo : EIATTR_SW_WAR
	.align		4
.L_354:
        /*0080*/ 	.byte	0x04, 0x36
        /*0082*/ 	.short	(.L_356 - .L_355)
.L_355:
        /*0084*/ 	.word	0x00000008
.L_356:


//--------------------- .nv.callgraph             --------------------------
	.section	.nv.callgraph,"",@"SHT_CUDA_CALLGRAPH"
	.align	4
	.sectionentsize	8
	.align		4
        /*0000*/ 	.word	0x00000000
	.align		4
        /*0004*/ 	.word	0xffffffff
	.align		4
        /*0008*/ 	.word	0x00000000
	.align		4
        /*000c*/ 	.word	0xfffffffe
	.align		4
        /*0010*/ 	.word	0x00000000
	.align		4
        /*0014*/ 	.word	0xfffffffd
	.align		4
        /*0018*/ 	.word	0x00000000
	.align		4
        /*001c*/ 	.word	0xfffffffc


//--------------------- .nv.constant4             --------------------------
	.section	.nv.constant4,"a",@progbits
	.align	8
	.align		8
.nv.constant4:
        /*0000*/ 	.dword	_ZN34_INTERNAL_002d7d62_4_k_cu_4e9a5d784cuda3std3__45__cpo5beginE
	.align		8
        /*0008*/ 	.dword	_ZN34_INTERNAL_002d7d62_4_k_cu_4e9a5d784cuda3std3__45__cpo3endE
	.align		8
        /*0010*/ 	.dword	_ZN34_INTERNAL_002d7d62_4_k_cu_4e9a5d784cuda3std3__45__cpo6cbeginE
	.align		8
        /*0018*/ 	.dword	_ZN34_INTERNAL_002d7d62_4_k_cu_4e9a5d784cuda3std3__45__cpo4cendE
	.align		8
        /*0020*/ 	.dword	_ZN34_INTERNAL_002d7d62_4_k_cu_4e9a5d784cuda3std3__45__cpo6rbeginE
	.align		8
        /*0028*/ 	.dword	_ZN34_INTERNAL_002d7d62_4_k_cu_4e9a5d784cuda3std3__45__cpo4rendE
	.align		8
        /*0030*/ 	.dword	_ZN34_INTERNAL_002d7d62_4_k_cu_4e9a5d784cuda3std3__45__cpo7crbeginE
	.align		8
        /*0038*/ 	.dword	_ZN34_INTERNAL_002d7d62_4_k_cu_4e9a5d784cuda3std3__45__cpo5crendE
	.align		8
        /*0040*/ 	.dword	_ZN34_INTERNAL_002d7d62_4_k_cu_4e9a5d784cuda3std3__436_GLOBAL__N__002d7d62_4_k_cu_4e9a5d786ignoreE
	.align		8
        /*0048*/ 	.dword	_ZN34_INTERNAL_002d7d62_4_k_cu_4e9a5d784cuda3std3__419piecewise_constructE
	.align		8
        /*0050*/ 	.dword	_ZN34_INTERNAL_002d7d62_4_k_cu_4e9a5d784cuda3std3__48in_placeE
	.align		8
        /*0058*/ 	.dword	_ZN34_INTERNAL_002d7d62_4_k_cu_4e9a5d784cuda3std3__420unreachable_sentinelE
	.align		8
        /*0060*/ 	.dword	_ZN34_INTERNAL_002d7d62_4_k_cu_4e9a5d784cuda3std3__47nulloptE
	.align		8
        /*0068*/ 	.dword	_ZN34_INTERNAL_002d7d62_4_k_cu_4e9a5d784cuda3std3__48unexpectE
	.align		8
        /*0070*/ 	.dword	_ZN34_INTERNAL_002d7d62_4_k_cu_4e9a5d784cuda3std6ranges3__45__cpo4swapE
	.align		8
        /*0078*/ 	.dword	_ZN34_INTERNAL_002d7d62_4_k_cu_4e9a5d784cuda3std6ranges3__45__cpo9iter_moveE
	.align		8
        /*0080*/ 	.dword	_ZN34_INTERNAL_002d7d62_4_k_cu_4e9a5d784cuda3std6ranges3__45__cpo5beginE
	.align		8
        /*0088*/ 	.dword	_ZN34_INTERNAL_002d7d62_4_k_cu_4e9a5d784cuda3std6ranges3__45__cpo3endE
	.align		8
        /*0090*/ 	.dword	_ZN34_INTERNAL_002d7d62_4_k_cu_4e9a5d784cuda3std6ranges3__45__cpo6cbeginE
	.align		8
        /*0098*/ 	.dword	_ZN34_INTERNAL_002d7d62_4_k_cu_4e9a5d784cuda3std6ranges3__45__cpo4cendE
	.align		8
        /*00a0*/ 	.dword	_ZN34_INTERNAL_002d7d62_4_k_cu_4e9a5d784cuda3std6ranges3__45__cpo7advanceE
	.align		8
        /*00a8*/ 	.dword	_ZN34_INTERNAL_002d7d62_4_k_cu_4e9a5d784cuda3std6ranges3__45__cpo9iter_swapE
	.align		8
        /*00b0*/ 	.dword	_ZN34_INTERNAL_002d7d62_4_k_cu_4e9a5d784cuda3std6ranges3__45__cpo4nextE
	.align		8
        /*00b8*/ 	.dword	_ZN34_INTERNAL_002d7d62_4_k_cu_4e9a5d784cuda3std6ranges3__45__cpo4prevE
	.align		8
        /*00c0*/ 	.dword	_ZN34_INTERNAL_002d7d62_4_k_cu_4e9a5d784cuda3std6ranges3__45__cpo4dataE
	.align		8
        /*00c8*/ 	.dword	_ZN34_INTERNAL_002d7d62_4_k_cu_4e9a5d784cuda3std6ranges3__45__cpo5cdataE
	.align		8
        /*00d0*/ 	.dword	_ZN34_INTERNAL_002d7d62_4_k_cu_4e9a5d784cuda3std6ranges3__45__cpo4sizeE
	.align		8
        /*00d8*/ 	.dword	_ZN34_INTERNAL_002d7d62_4_k_cu_4e9a5d784cuda3std6ranges3__45__cpo5ssizeE
	.align		8
        /*00e0*/ 	.dword	_ZN34_INTERNAL_002d7d62_4_k_cu_4e9a5d784cuda3std6ranges3__45__cpo8distanceE
	.align		8
        /*00e8*/ 	.dword	_ZN34_INTERNAL_002d7d62_4_k_cu_4e9a5d786thrust24THRUST_300001_SM_1000_NS8cuda_cub3parE
	.align		8
        /*00f0*/ 	.dword	_ZN34_INTERNAL_002d7d62_4_k_cu_4e9a5d786thrust24THRUST_300001_SM_1000_NS8cuda_cub10par_nosyncE
	.align		8
        /*00f8*/ 	.dword	_ZN34_INTERNAL_002d7d62_4_k_cu_4e9a5d786thrust24THRUST_300001_SM_1000_NS6system6detail10sequential3seqE
	.align		8
        /*0100*/ 	.dword	_ZN34_INTERNAL_002d7d62_4_k_cu_4e9a5d786thrust24THRUST_300001_SM_1000_NS6system3cpp3parE
	.align		8
        /*0108*/ 	.dword	_ZN34_INTERNAL_002d7d62_4_k_cu_4e9a5d786thrust24THRUST_300001_SM_1000_NS12placeholders2_1E
	.align		8
        /*0110*/ 	.dword	_ZN34_INTERNAL_002d7d62_4_k_cu_4e9a5d786thrust24THRUST_300001_SM_1000_NS12placeholders2_2E
	.align		8
        /*0118*/ 	.dword	_ZN34_INTERNAL_002d7d62_4_k_cu_4e9a5d786thrust24THRUST_300001_SM_1000_NS12placeholders2_3E
	.align		8
        /*0120*/ 	.dword	_ZN34_INTERNAL_002d7d62_4_k_cu_4e9a5d786thrust24THRUST_300001_SM_1000_NS12placeholders2_4E
	.align		8
        /*0128*/ 	.dword	_ZN34_INTERNAL_002d7d62_4_k_cu_4e9a5d786thrust24THRUST_300001_SM_1000_NS12placeholders2_5E
	.align		8
        /*0130*/ 	.dword	_ZN34_INTERNAL_002d7d62_4_k_cu_4e9a5d786thrust24THRUST_300001_SM_1000_NS12placeholders2_6E
	.align		8
        /*0138*/ 	.dword	_ZN34_INTERNAL_002d7d62_4_k_cu_4e9a5d786thrust24THRUST_300001_SM_1000_NS12placeholders2_7E
	.align		8
        /*0140*/ 	.dword	_ZN34_INTERNAL_002d7d62_4_k_cu_4e9a5d786thrust24THRUST_300001_SM_1000_NS12placeholders2_8E
	.align		8
        /*0148*/ 	.dword	_ZN34_INTERNAL_002d7d62_4_k_cu_4e9a5d786thrust24THRUST_300001_SM_1000_NS12placeholders2_9E
	.align		8
        /*0150*/ 	.dword	_ZN34_INTERNAL_002d7d62_4_k_cu_4e9a5d786thrust24THRUST_300001_SM_1000_NS12placeholders3_10E
	.align		8
        /*0158*/ 	.dword	_ZN34_INTERNAL_002d7d62_4_k_cu_4e9a5d786thrust24THRUST_300001_SM_1000_NS3seqE
	.align		8
        /*0160*/ 	.dword	_ZN34_INTERNAL_002d7d62_4_k_cu_4e9a5d786thrust24THRUST_300001_SM_1000_NS6deviceE


//--------------------- .text._ZN3cub18CUB_300001_SM_10006detail11EmptyKernelIvEEvv --------------------------
	.section	.text._ZN3cub18CUB_300001_SM_10006detail11EmptyKernelIvEEvv,"ax",@progbits
	.align	128
        .global         _ZN3cub18CUB_300001_SM_10006detail11EmptyKernelIvEEvv
        .type           _ZN3cub18CUB_300001_SM_10006detail11EmptyKernelIvEEvv,@function
        .size           _ZN3cub18CUB_300001_SM_10006detail11EmptyKernelIvEEvv,(.L_x_764 - _ZN3cub18CUB_300001_SM_10006detail11EmptyKernelIvEEvv)
        .other          _ZN3cub18CUB_300001_SM_10006detail11EmptyKernelIvEEvv,@"STO_CUDA_ENTRY STV_DEFAULT"
_ZN3cub18CUB_300001_SM_10006detail11EmptyKernelIvEEvv:
.text._ZN3cub18CUB_300001_SM_10006detail11EmptyKernelIvEEvv:
[----:B------:R-:W-:Y:S01]  /*0000*/  LDC R1, c[0x0][0x37c] ;  /* 0x0000df00ff017b82 */ /* 0x000fe20000000800 */
[----:B------:R-:W-:Y:S05]  /*0010*/  EXIT ;  /* 0x000000000000794d */ /* 0x000fea0003800000 */
.L_x_0:
[----:B------:R-:W-:-:S00]  /*0020*/  BRA `(.L_x_0) ;  /* 0xfffffffc00fc7947 */ /* 0x000fc0000383ffff */
[----:B------:R-:W-:-:S00]  /*0030*/  NOP ;  /* 0x0000000000007918 */ /* 0x000fc00000000000 */
        /* <DEDUP_REMOVED lines=12> */
.L_x_764:


//--------------------- .text._ZN6thrust24THRUST_300001_SM_1000_NS8cuda_cub4core6detail13_kernel_agentINS1_8__reduce11ReduceAgentIPN4cuda3std3__45tupleIJdlEEESC_SB_lNS1_9__extrema9arg_max_fIdl10comparisonEEEEJSC_SC_iSG_EEEvDpT0_ --------------------------
	.section	.text._ZN6thrust24THRUST_300001_SM_1000_NS8cuda_cub4core6detail13_kernel_agentINS1_8__reduce11ReduceAgentIPN4cuda3std3__45tupleIJdlEEESC_SB_lNS1_9__extrema9arg_max_fIdl10comparisonEEEEJSC_SC_iSG_EEEvDpT0_,"ax",@progbits
	.align	128
        .global         _ZN6thrust24THRUST_300001_SM_1000_NS8cuda_cub4core6detail13_kernel_agentINS1_8__reduce11ReduceAgentIPN4cuda3std3__45tupleIJdlEEESC_SB_lNS1_9__extrema9arg_max_fIdl10comparisonEEEEJSC_SC_iSG_EEEvDpT0_
        .type           _ZN6thrust24THRUST_300001_SM_1000_NS8cuda_cub4core6detail13_kernel_agentINS1_8__reduce11ReduceAgentIPN4cuda3std3__45tupleIJdlEEESC_SB_lNS1_9__extrema9arg_max_fIdl10comparisonEEEEJSC_SC_iSG_EEEvDpT0_,@function
        .size           _ZN6thrust24THRUST_300001_SM_1000_NS8cuda_cub4core6detail13_kernel_agentINS1_8__reduce11ReduceAgentIPN4cuda3std3__45tupleIJdlEEESC_SB_lNS1_9__extrema9arg_max_fIdl10comparisonEEEEJSC_SC_iSG_EEEvDpT0_,(.L_x_765 - _ZN6thrust24THRUST_300001_SM_1000_NS8cuda_cub4core6detail13_kernel_agentINS1_8__reduce11ReduceAgentIPN4cuda3std3__45tupleIJdlEEESC_SB_lNS1_9__extrema9arg_max_fIdl10comparisonEEEEJSC_SC_iSG_EEEvDpT0_)
        .other          _ZN6thrust24THRUST_300001_SM_1000_NS8cuda_cub4core6detail13_kernel_agentINS1_8__reduce11ReduceAgentIPN4cuda3std3__45tupleIJdlEEESC_SB_lNS1_9__extrema9arg_max_fIdl10comparisonEEEEJSC_SC_iSG_EEEvDpT0_,@"STO_CUDA_ENTRY STV_DEFAULT"
_ZN6thrust24THRUST_300001_SM_1000_NS8cuda_cub4core6detail13_kernel_agentINS1_8__reduce11ReduceAgentIPN4cuda3std3__45tupleIJdlEEESC_SB_lNS1_9__extrema9arg_max_fIdl10comparisonEEEEJSC_SC_iSG_EEEvDpT0_:
.text._ZN6thrust24THRUST_300001_SM_1000_NS8cuda_cub4core6detail13_kernel_agentINS1_8__reduce11ReduceAgentIPN4cuda3std3__45tupleIJdlEEESC_SB_lNS1_9__extrema9arg_max_fIdl10comparisonEEEEJSC_SC_iSG_EEEvDpT0_:
[----:B------:R-:W-:Y:S01]  /*0000*/  LDC R1, c[0x0][0x37c] ;  /* 0x0000df00ff017b82 */ /* 0x000fe20000000800 */
[----:B------:R-:W0:Y:S02]  /*0010*/  LDCU UR8, c[0x0][0x390] ;  /* 0x00007200ff0877ac */ /* 0x000e240008000800 */
[----:B0-----:R-:W-:-:S13]  /*0020*/  ISETP.NE.AND P0, PT, RZ, UR8, PT ;  /* 0x00000008ff007c0c */ /* 0x001fda000bf05270 */
[----:B------:R-:W-:Y:S05]  /*0030*/  @!P0 EXIT ;  /* 0x000000000000894d */ /* 0x000fea0003800000 */
[----:B------:R-:W-:Y:S01]  /*0040*/  UISETP.GT.AND UP0, UPT, UR8, 0x4ff, UPT ;  /* 0x000004ff0800788c */ /* 0x000fe2000bf04270 */
[----:B------:R-:W-:Y:S01]  /*0050*/  BSSY.RECONVERGENT B0, `(.L_x_1) ;  /* 0x00006c1000007945 */ /* 0x000fe20003800200 */
[----:B------:R-:W0:Y:S07]  /*0060*/  LDCU.64 UR10, c[0x0][0x358] ;  /* 0x00006b00ff0a77ac */ /* 0x000e2e0008000a00 */
[----:B------:R-:W-:Y:S05]  /*0070*/  BRA.U UP0, `(.L_x_2) ;  /* 0x0000003900807547 */ /* 0x000fea000b800000 */
[----:B------:R-:W1:Y:S01]  /*0080*/  S2R R0, SR_TID.X ;  /* 0x0000000000007919 */ /* 0x000e620000002100 */
[----:B------:R-:W2:Y:S01]  /*0090*/  LDCU UR4, c[0x0][0x390] ;  /* 0x00007200ff0477ac */ /* 0x000ea20008000800 */
[----:B------:R-:W-:Y:S01]  /*00a0*/  BSSY.RECONVERGENT B1, `(.L_x_3) ;  /* 0x000000b000017945 */ /* 0x000fe20003800200 */
[----:B------:R-:W-:Y:S02]  /*00b0*/  CS2R R14, SRZ ;  /* 0x00000000000e7805 */ /* 0x000fe4000001ff00 */
[----:B------:R-:W-:Y:S02]  /*00c0*/  CS2R R12, SRZ ;  /* 0x00000000000c7805 */ /* 0x000fe4000001ff00 */
[----:B-1----:R-:W-:Y:S01]  /*00d0*/  ISETP.GE.AND P0, PT, R0, UR8, PT ;  /* 0x0000000800007c0c */ /* 0x002fe2000bf06270 */
[----:B------:R-:W-:-:S12]  /*00e0*/  IMAD.MOV.U32 R19, RZ, RZ, R0 ;  /* 0x000000ffff137224 */ /* 0x000fd800078e0000 */
[----:B--2---:R-:W-:Y:S05]  /*00f0*/  @P0 BRA `(.L_x_4) ;  /* 0x0000000000140947 */ /* 0x004fea0003800000 */
[----:B------:R-:W1:Y:S02]  /*0100*/  LDC.64 R2, c[0x0][0x380] ;  /* 0x0000e000ff027b82 */ /* 0x000e640000000a00 */
[----:B-1----:R-:W-:-:S05]  /*0110*/  IMAD.WIDE.U32 R2, R0, 0x10, R2 ;  /* 0x0000001000027825 */ /* 0x002fca00078e0002 */
[----:B0-----:R1:W5:Y:S04]  /*0120*/  LDG.E.64.CONSTANT R14, desc[UR10][R2.64] ;  /* 0x0000000a020e7981 */ /* 0x001368000c1e9b00 */
[----:B------:R1:W5:Y:S01]  /*0130*/  LDG.E.64.CONSTANT R12, desc[UR10][R2.64+0x8] ;  /* 0x0000080a020c7981 */ /* 0x000362000c1e9b00 */
[----:B------:R-:W-:-:S07]  /*0140*/  VIADD R19, R0, 0x100 ;  /* 0x0000010000137836 */ /* 0x000fce0000000000 */
.L_x_4:
[----:B0-----:R-:W-:Y:S05]  /*0150*/  BSYNC.RECONVERGENT B1 ;  /* 0x0000000000017941 */ /* 0x001fea0003800200 */
.L_x_3:
[----:B------:R-:W-:Y:S01]  /*0160*/  ISETP.GE.AND P0, PT, R19, UR8, PT ;  /* 0x0000000813007c0c */ /* 0x000fe2000bf06270 */
[----:B------:R-:W-:-:S12]  /*0170*/  BSSY.RECONVERGENT B1, `(.L_x_5) ;  /* 0x0000099000017945 */ /* 0x000fd80003800200 */
[----:B------:R-:W-:Y:S05]  /*0180*/  @P0 BRA `(.L_x_6) ;  /* 0x00000008005c0947 */ /* 0x000fea0003800000 */
[----:B------:R-:W-:Y:S01]  /*0190*/  LOP3.LUT R4, RZ, R19, RZ, 0x33, !PT ;  /* 0x00000013ff047212 */ /* 0x000fe200078e33ff */
[----:B------:R-:W-:Y:S04]  /*01a0*/  BSSY.RECONVERGENT B2, `(.L_x_7) ;  /* 0x000002e000027945 */ /* 0x000fe80003800200 */
[----:B------:R-:W-:-:S05]  /*01b0*/  VIADD R4, R4, UR8 ;  /* 0x0000000804047c36 */ /* 0x000fca0008000000 */
[----:B-1----:R-:W-:-:S04]  /*01c0*/  LOP3.LUT R2, R4, 0x300, RZ, 0xc0, !PT ;  /* 0x0000030004027812 */ /* 0x002fc800078ec0ff */
[----:B------:R-:W-:-:S13]  /*01d0*/  ISETP.NE.AND P0, PT, R2, 0x300, PT ;  /* 0x000003000200780c */ /* 0x000fda0003f05270 */
[----:B------:R-:W-:Y:S05]  /*01e0*/  @!P0 BRA `(.L_x_8) ;  /* 0x0000000000a48947 */ /* 0x000fea0003800000 */
[----:B------:R-:W0:Y:S01]  /*01f0*/  LDC.64 R2, c[0x0][0x380] ;  /* 0x0000e000ff027b82 */ /* 0x000e220000000a00 */
[----:B------:R-:W-:-:S04]  /*0200*/  LEA.HI R5, R4, 0x1, RZ, 0x18 ;  /* 0x0000000104057811 */ /* 0x000fc800078fc0ff */
[----:B------:R-:W-:-:S05]  /*0210*/  LOP3.LUT R5, R5, 0x3, RZ, 0xc0, !PT ;  /* 0x0000000305057812 */ /* 0x000fca00078ec0ff */
[----:B------:R-:W-:Y:S02]  /*0220*/  IMAD.MOV R5, RZ, RZ, -R5 ;  /* 0x000000ffff057224 */ /* 0x000fe400078e0a05 */
[----:B0-----:R-:W-:-:S04]  /*0230*/  IMAD.WIDE.U32 R2, R19, 0x10, R2 ;  /* 0x0000001013027825 */ /* 0x001fc800078e0002 */
[----:B------:R-:W-:-:S07]  /*0240*/  IMAD.MOV.U32 R16, RZ, RZ, R2 ;  /* 0x000000ffff107224 */ /* 0x000fce00078e0002 */
.L_x_11:
[----:B------:R-:W-:-:S05]  /*0250*/  IMAD.MOV.U32 R2, RZ, RZ, R16 ;  /* 0x000000ffff027224 */ /* 0x000fca00078e0010 */
[----:B------:R-:W2:Y:S04]  /*0260*/  LDG.E.64.CONSTANT R8, desc[UR10][R2.64] ;  /* 0x0000000a02087981 */ /* 0x000ea8000c1e9b00 */
[----:B------:R-:W3:Y:S01]  /*0270*/  LDG.E.64.CONSTANT R10, desc[UR10][R2.64+0x8] ;  /* 0x0000080a020a7981 */ /* 0x000ee2000c1e9b00 */
[----:B------:R-:W-:Y:S01]  /*0280*/  VIADD R5, R5, 0x1 ;  /* 0x0000000105057836 */ /* 0x000fe20000000000 */
[----:B------:R-:W-:Y:S01]  /*0290*/  BSSY.RECONVERGENT B3, `(.L_x_9) ;  /* 0x000001b000037945 */ /* 0x000fe20003800200 */
[----:B-----5:R-:W-:Y:S01]  /*02a0*/  IMAD.MOV.U32 R21, RZ, RZ, R13 ;  /* 0x000000ffff157224 */ /* 0x020fe200078e000d */
[----:B------:R-:W-:Y:S01]  /*02b0*/  IADD3 R16, P3, PT, R2, 0x1000, RZ ;  /* 0x0000100002107810 */ /* 0x000fe20007f7e0ff */
[----:B------:R-:W-:Y:S01]  /*02c0*/  IMAD.MOV.U32 R17, RZ, RZ, R12 ;  /* 0x000000ffff117224 */ /* 0x000fe200078e000c */
[----:B------:R-:W-:Y:S01]  /*02d0*/  ISETP.NE.AND P2, PT, R5, RZ, PT ;  /* 0x000000ff0500720c */ /* 0x000fe20003f45270 */
[----:B------:R-:W-:-:S02]  /*02e0*/  IMAD.MOV.U32 R6, RZ, RZ, R14 ;  /* 0x000000ffff067224 */ /* 0x000fc400078e000e */
[----:B------:R-:W-:Y:S01]  /*02f0*/  IMAD.MOV.U32 R7, RZ, RZ, R15 ;  /* 0x000000ffff077224 */ /* 0x000fe200078e000f */
[----:B--2---:R-:W-:Y:S01]  /*0300*/  DSETP.GEU.AND P0, PT, |R14|, |R8|, PT ;  /* 0x400000080e00722a */ /* 0x004fe20003f0e200 */
[----:B------:R-:W-:Y:S02]  /*0310*/  IMAD.MOV.U32 R14, RZ, RZ, R8 ;  /* 0x000000ffff0e7224 */ /* 0x000fe400078e0008 */
[----:B---3--:R-:W-:Y:S02]  /*0320*/  IMAD.MOV.U32 R12, RZ, RZ, R10 ;  /* 0x000000ffff0c7224 */ /* 0x008fe400078e000a */
[----:B------:R-:W-:Y:S02]  /*0330*/  IMAD.MOV.U32 R13, RZ, RZ, R11 ;  /* 0x000000ffff0d7224 */ /* 0x000fe400078e000b */
[----:B------:R-:W-:-:S07]  /*0340*/  IMAD.MOV.U32 R15, RZ, RZ, R9 ;  /* 0x000000ffff0f7224 */ /* 0x000fce00078e0009 */
[----:B------:R-:W-:Y:S05]  /*0350*/  @!P0 BRA `(.L_x_10) ;  /* 0x0000000000388947 */ /* 0x000fea0003800000 */
[----:B------:R-:W-:Y:S01]  /*0360*/  DSETP.GEU.AND P0, PT, |R8|, |R6|, PT ;  /* 0x400000060800722a */ /* 0x000fe20003f0e200 */
[----:B------:R-:W-:Y:S02]  /*0370*/  IMAD.MOV.U32 R14, RZ, RZ, R6 ;  /* 0x000000ffff0e7224 */ /* 0x000fe400078e0006 */
[----:B------:R-:W-:Y:S02]  /*0380*/  IMAD.MOV.U32 R15, RZ, RZ, R7 ;  /* 0x000000ffff0f7224 */ /* 0x000fe400078e0007 */
[----:B------:R-:W-:Y:S02]  /*0390*/  IMAD.MOV.U32 R12, RZ, RZ, R17 ;  /* 0x000000ffff0c7224 */ /* 0x000fe400078e0011 */
[----:B------:R-:W-:-:S07]  /*03a0*/  IMAD.MOV.U32 R13, RZ, RZ, R21 ;  /* 0x000000ffff0d7224 */ /* 0x000fce00078e0015 */
[----:B------:R-:W-:Y:S05]  /*03b0*/  @!P0 BRA `(.L_x_10) ;  /* 0x0000000000208947 */ /* 0x000fea0003800000 */
[CC--:B------:R-:W-:Y:S02]  /*03c0*/  ISETP.GE.U32.AND P1, PT, R17.reuse, R10.reuse, PT ;  /* 0x0000000a1100720c */ /* 0x0c0fe40003f26070 */
[----:B------:R-:W-:Y:S02]  /*03d0*/  ISETP.LT.U32.AND P0, PT, R17, R10, PT ;  /* 0x0000000a1100720c */ /* 0x000fe40003f01070 */
[CC--:B------:R-:W-:Y:S02]  /*03e0*/  ISETP.GE.AND.EX P1, PT, R21.reuse, R11.reuse, PT, P1 ;  /* 0x0000000b1500720c */ /* 0x0c0fe40003f26310 */
[----:B------:R-:W-:Y:S02]  /*03f0*/  ISETP.LT.AND.EX P0, PT, R21, R11, PT, P0 ;  /* 0x0000000b1500720c */ /* 0x000fe40003f01300 */
[----:B------:R-:W-:Y:S02]  /*0400*/  FSEL R14, R6, R8, !P1 ;  /* 0x00000008060e7208 */ /* 0x000fe40004800000 */
[----:B------:R-:W-:-:S02]  /*0410*/  FSEL R15, R7, R9, !P1 ;  /* 0x00000009070f7208 */ /* 0x000fc40004800000 */
[----:B------:R-:W-:Y:S02]  /*0420*/  SEL R12, R17, R10, P0 ;  /* 0x0000000a110c7207 */ /* 0x000fe40000000000 */
[----:B------:R-:W-:-:S07]  /*0430*/  SEL R13, R21, R11, P0 ;  /* 0x0000000b150d7207 */ /* 0x000fce0000000000 */
.L_x_10:
[----:B------:R-:W-:Y:S05]  /*0440*/  BSYNC.RECONVERGENT B3 ;  /* 0x0000000000037941 */ /* 0x000fea0003800200 */
.L_x_9:
[----:B------:R-:W-:Y:S02]  /*0450*/  IMAD.X R3, RZ, RZ, R3, P3 ;  /* 0x000000ffff037224 */ /* 0x000fe400018e0603 */
[----:B------:R-:W-:Y:S01]  /*0460*/  VIADD R19, R19, 0x100 ;  /* 0x0000010013137836 */ /* 0x000fe20000000000 */
[----:B------:R-:W-:Y:S06]  /*0470*/  @P2 BRA `(.L_x_11) ;  /* 0xfffffffc00742947 */ /* 0x000fec000383ffff */
.L_x_8:
[----:B------:R-:W-:Y:S05]  /*0480*/  BSYNC.RECONVERGENT B2 ;  /* 0x0000000000027941 */ /* 0x000fea0003800200 */
.L_x_7:
[----:B------:R-:W0:Y:S01]  /*0490*/  LDC.64 R8, c[0x0][0x380] ;  /* 0x0000e000ff087b82 */ /* 0x000e220000000a00 */
[----:B------:R-:W-:-:S13]  /*04a0*/  ISETP.GE.U32.AND P0, PT, R4, 0x300, PT ;  /* 0x000003000400780c */ /* 0x000fda0003f06070 */
[----:B------:R-:W-:Y:S05]  /*04b0*/  @!P0 BRA `(.L_x_6) ;  /* 0x0000000400908947 */ /* 0x000fea0003800000 */
.L_x_20:
[----:B0-----:R-:W-:-:S05]  /*04c0*/  IMAD.WIDE R20, R19, 0x10, R8 ;  /* 0x0000001013147825 */ /* 0x001fca00078e0208 */
[----:B------:R-:W2:Y:S04]  /*04d0*/  LDG.E.64.CONSTANT R10, desc[UR10][R20.64] ;  /* 0x0000000a140a7981 */ /* 0x000ea8000c1e9b00 */
[----:B------:R-:W3:Y:S04]  /*04e0*/  LDG.E.64.CONSTANT R16, desc[UR10][R20.64+0x8] ;  /* 0x0000080a14107981 */ /* 0x000ee8000c1e9b00 */
[----:B-----5:R0:W5:Y:S04]  /*04f0*/  LDG.E.64.CONSTANT R6, desc[UR10][R20.64+0x1000] ;  /* 0x0010000a14067981 */ /* 0x020168000c1e9b00 */
[----:B------:R0:W5:Y:S01]  /*0500*/  LDG.E.64.CONSTANT R4, desc[UR10][R20.64+0x1008] ;  /* 0x0010080a14047981 */ /* 0x000162000c1e9b00 */
[----:B------:R-:W-:Y:S01]  /*0510*/  BSSY.RECONVERGENT B2, `(.L_x_12) ;  /* 0x0000015000027945 */ /* 0x000fe20003800200 */
[----:B--2---:R-:W-:Y:S01]  /*0520*/  DSETP.GEU.AND P0, PT, |R14|, |R10|, PT ;  /* 0x4000000a0e00722a */ /* 0x004fe20003f0e200 */
[----:B------:R-:W-:-:S02]  /*0530*/  IMAD.MOV.U32 R2, RZ, RZ, R10 ;  /* 0x000000ffff027224 */ /* 0x000fc400078e000a */
[----:B------:R-:W-:Y:S02]  /*0540*/  IMAD.MOV.U32 R3, RZ, RZ, R11 ;  /* 0x000000ffff037224 */ /* 0x000fe400078e000b */
[----:B---3--:R-:W-:Y:S02]  /*0550*/  IMAD.MOV.U32 R23, RZ, RZ, R16 ;  /* 0x000000ffff177224 */ /* 0x008fe400078e0010 */
[----:B------:R-:W-:-:S07]  /*0560*/  IMAD.MOV.U32 R25, RZ, RZ, R17 ;  /* 0x000000ffff197224 */ /* 0x000fce00078e0011 */
[----:B0-----:R-:W-:Y:S05]  /*0570*/  @!P0 BRA `(.L_x_13) ;  /* 0x0000000000388947 */ /* 0x001fea0003800000 */
[----:B------:R-:W-:Y:S01]  /*0580*/  DSETP.GEU.AND P0, PT, |R10|, |R14|, PT ;  /* 0x4000000e0a00722a */ /* 0x000fe20003f0e200 */
[----:B------:R-:W-:Y:S02]  /*0590*/  IMAD.MOV.U32 R23, RZ, RZ, R12 ;  /* 0x000000ffff177224 */ /* 0x000fe400078e000c */
[----:B------:R-:W-:Y:S02]  /*05a0*/  IMAD.MOV.U32 R25, RZ, RZ, R13 ;  /* 0x000000ffff197224 */ /* 0x000fe400078e000d */
[----:B------:R-:W-:Y:S02]  /*05b0*/  IMAD.MOV.U32 R2, RZ, RZ, R14 ;  /* 0x000000ffff027224 */ /* 0x000fe400078e000e */
[----:B------:R-:W-:-:S07]  /*05c0*/  IMAD.MOV.U32 R3, RZ, RZ, R15 ;  /* 0x000000ffff037224 */ /* 0x000fce00078e000f */
[----:B------:R-:W-:Y:S05]  /*05d0*/  @!P0 BRA `(.L_x_13) ;  /* 0x0000000000208947 */ /* 0x000fea0003800000 */
[CC--:B------:R-:W-:Y:S02]  /*05e0*/  ISETP.LT.U32.AND P1, PT, R12.reuse, R16.reuse, PT ;  /* 0x000000100c00720c */ /* 0x0c0fe40003f21070 */
[CC--:B------:R-:W-:Y:S02]  /*05f0*/  ISETP.GE.U32.AND P0, PT, R12.reuse, R16.reuse, PT ;  /* 0x000000100c00720c */ /* 0x0c0fe40003f06070 */
[CC--:B------:R-:W-:Y:S02]  /*0600*/  ISETP.LT.AND.EX P1, PT, R13.reuse, R17.reuse, PT, P1 ;  /* 0x000000110d00720c */ /* 0x0c0fe40003f21310 */
[CC--:B------:R-:W-:Y:S02]  /*0610*/  ISETP.GE.AND.EX P0, PT, R13.reuse, R17.reuse, PT, P0 ;  /* 0x000000110d00720c */ /* 0x0c0fe40003f06300 */
[----:B------:R-:W-:Y:S02]  /*0620*/  SEL R23, R12, R16, P1 ;  /* 0x000000100c177207 */ /* 0x000fe40000800000 */
[----:B------:R-:W-:-:S02]  /*0630*/  SEL R25, R13, R17, P1 ;  /* 0x000000110d197207 */ /* 0x000fc40000800000 */
[----:B------:R-:W-:Y:S02]  /*0640*/  FSEL R2, R14, R10, !P0 ;  /* 0x0000000a0e027208 */ /* 0x000fe40004000000 */
[----:B------:R-:W-:-:S07]  /*0650*/  FSEL R3, R15, R11, !P0 ;  /* 0x0000000b0f037208 */ /* 0x000fce0004000000 */
.L_x_13:
[----:B------:R-:W-:Y:S05]  /*0660*/  BSYNC.RECONVERGENT B2 ;  /* 0x0000000000027941 */ /* 0x000fea0003800200 */
.L_x_12:
[----:B------:R0:W5:Y:S04]  /*0670*/  LDG.E.64.CONSTANT R14, desc[UR10][R20.64+0x2000] ;  /* 0x0020000a140e7981 */ /* 0x000168000c1e9b00 */
[----:B------:R0:W5:Y:S04]  /*0680*/  LDG.E.64.CONSTANT R12, desc[UR10][R20.64+0x2008] ;  /* 0x0020080a140c7981 */ /* 0x000168000c1e9b00 */
[----:B------:R0:W5:Y:S04]  /*0690*/  LDG.E.64.CONSTANT R10, desc[UR10][R20.64+0x3000] ;  /* 0x0030000a140a7981 */ /* 0x000168000c1e9b00 */
[----:B------:R0:W5:Y:S02]  /*06a0*/  LDG.E.64.CONSTANT R16, desc[UR10][R20.64+0x3008] ;  /* 0x0030080a14107981 */ /* 0x000164000c1e9b00 */
[----:B-----5:R-:W-:Y:S01]  /*06b0*/  DSETP.GEU.AND P0, PT, |R2|, |R6|, PT ;  /* 0x400000060200722a */ /* 0x020fe20003f0e200 */
[----:B------:R-:W-:Y:S01]  /*06c0*/  BSSY.RECONVERGENT B2, `(.L_x_14) ;  /* 0x0000014000027945 */ /* 0x000fe20003800200 */
[----:B------:R-:W-:-:S02]  /*06d0*/  IMAD.MOV.U32 R26, RZ, RZ, R6 ;  /* 0x000000ffff1a7224 */ /* 0x000fc400078e0006 */
[----:B------:R-:W-:Y:S02]  /*06e0*/  IMAD.MOV.U32 R27, RZ, RZ, R7 ;  /* 0x000000ffff1b7224 */ /* 0x000fe400078e0007 */
[----:B------:R-:W-:Y:S02]  /*06f0*/  IMAD.MOV.U32 R29, RZ, RZ, R4 ;  /* 0x000000ffff1d7224 */ /* 0x000fe400078e0004 */
[----:B------:R-:W-:-:S06]  /*0700*/  IMAD.MOV.U32 R18, RZ, RZ, R5 ;  /* 0x000000ffff127224 */ /* 0x000fcc00078e0005 */
[----:B0-----:R-:W-:Y:S05]  /*0710*/  @!P0 BRA `(.L_x_15) ;  /* 0x0000000000388947 */ /* 0x001fea0003800000 */
        /* <DEDUP_REMOVED lines=14> */
.L_x_15:
[----:B------:R-:W-:Y:S05]  /*0800*/  BSYNC.RECONVERGENT B2 ;  /* 0x0000000000027941 */ /* 0x000fea0003800200 */
.L_x_14:
[----:B------:R-:W-:Y:S01]  /*0810*/  DSETP.GEU.AND P0, PT, |R26|, |R14|, PT ;  /* 0x4000000e1a00722a */ /* 0x000fe20003f0e200 */
[----:B------:R-:W-:Y:S01]  /*0820*/  BSSY.RECONVERGENT B2, `(.L_x_16) ;  /* 0x0000014000027945 */ /* 0x000fe20003800200 */
[----:B------:R-:W-:Y:S02]  /*0830*/  IMAD.MOV.U32 R2, RZ, RZ, R14 ;  /* 0x000000ffff027224 */ /* 0x000fe400078e000e */
[----:B------:R-:W-:Y:S02]  /*0840*/  IMAD.MOV.U32 R3, RZ, RZ, R15 ;  /* 0x000000ffff037224 */ /* 0x000fe400078e000f */
[----:B------:R-:W-:Y:S02]  /*0850*/  IMAD.MOV.U32 R5, RZ, RZ, R12 ;  /* 0x000000ffff057224 */ /* 0x000fe400078e000c */
[----:B------:R-:W-:-:S06]  /*0860*/  IMAD.MOV.U32 R7, RZ, RZ, R13 ;  /* 0x000000ffff077224 */ /* 0x000fcc00078e000d */
        /* <DEDUP_REMOVED lines=15> */
.L_x_17:
[----:B------:R-:W-:Y:S05]  /*0960*/  BSYNC.RECONVERGENT B2 ;  /* 0x0000000000027941 */ /* 0x000fea0003800200 */
.L_x_16:
        /* <DEDUP_REMOVED lines=21> */
.L_x_19:
[----:B------:R-:W-:Y:S05]  /*0ac0*/  BSYNC.RECONVERGENT B2 ;  /* 0x0000000000027941 */ /* 0x000fea0003800200 */
.L_x_18:
[----:B------:R-:W-:-:S05]  /*0ad0*/  VIADD R19, R19, 0x400 ;  /* 0x0000040013137836 */ /* 0x000fca0000000000 */
[----:B------:R-:W-:-:S13]  /*0ae0*/  ISETP.GE.AND P0, PT, R19, UR4, PT ;  /* 0x0000000413007c0c */ /* 0x000fda000bf06270 */
[----:B------:R-:W-:Y:S05]  /*0af0*/  @!P0 BRA `(.L_x_20) ;  /* 0xfffffff800708947 */ /* 0x000fea000383ffff */
.L_x_6:
[----:B------:R-:W-:Y:S05]  /*0b00*/  BSYNC.RECONVERGENT B1 ;  /* 0x0000000000017941 */ /* 0x000fea0003800200 */
.L_x_5:
[----:B------:R-:W2:Y:S02]  /*0b10*/  LDCU UR6, c[0x0][0x390] ;  /* 0x00007200ff0677ac */ /* 0x000ea40008000800 */
[----:B--2---:R-:W-:-:S09]  /*0b20*/  UISETP.GE.AND UP0, UPT, UR6, 0x100, UPT ;  /* 0x000001000600788c */ /* 0x004fd2000bf06270 */
[----:B------:R-:W-:Y:S05]  /*0b30*/  BRA.U !UP0, `(.L_x_21) ;  /* 0x0000001508507547 */ /* 0x000fea000b800000 */
[----:B0-----:R-:W0:Y:S01]  /*0b40*/  S2R R9, SR_LANEID ;  /* 0x0000000000097919 */ /* 0x001e220000000000 */
[----:B------:R-:W-:Y:S01]  /*0b50*/  BSSY.RECONVERGENT B1, `(.L_x_22) ;  /* 0x000001f000017945 */ /* 0x000fe20003800200 */
[----:B-----5:R-:W-:Y:S01]  /*0b60*/  IMAD.MOV.U32 R11, RZ, RZ, R12 ;  /* 0x000000ffff0b7224 */ /* 0x020fe200078e000c */
[----:B------:R2:W3:Y:S01]  /*0b70*/  SHFL.DOWN PT, R4, R14, 0x1, 0x1f ;  /* 0x08201f000e047f89 */ /* 0x0004e200000e0000 */
[----:B------:R-:W-:Y:S02]  /*0b80*/  IMAD.MOV.U32 R16, RZ, RZ, R13 ;  /* 0x000000ffff107224 */ /* 0x000fe400078e000d */
[----:B-1----:R-:W-:Y:S01]  /*0b90*/  IMAD.MOV.U32 R2, RZ, RZ, R14 ;  /* 0x000000ffff027224 */ /* 0x002fe200078e000e */
[----:B------:R2:W1:Y:S01]  /*0ba0*/  SHFL.DOWN PT, R5, R15, 0x1, 0x1f ;  /* 0x08201f000f057f89 */ /* 0x00046200000e0000 */
[----:B------:R-:W-:-:S03]  /*0bb0*/  IMAD.MOV.U32 R3, RZ, RZ, R15 ;  /* 0x000000ffff037224 */ /* 0x000fc600078e000f */
[----:B------:R2:W4:Y:S04]  /*0bc0*/  SHFL.DOWN PT, R7, R12, 0x1, 0x1f ;  /* 0x08201f000c077f89 */ /* 0x00052800000e0000 */
[----:B------:R2:W1:Y:S01]  /*0bd0*/  SHFL.DOWN PT, R17, R13, 0x1, 0x1f ;  /* 0x08201f000d117f89 */ /* 0x00046200000e0000 */
[----:B0-----:R-:W-:-:S13]  /*0be0*/  ISETP.GT.AND P0, PT, R9, 0x1e, PT ;  /* 0x0000001e0900780c */ /* 0x001fda0003f04270 */
[----:B-1234-:R-:W-:Y:S05]  /*0bf0*/  @P0 BRA `(.L_x_23) ;  /* 0x0000000000500947 */ /* 0x01efea0003800000 */
[----:B------:R-:W-:Y:S01]  /*0c00*/  DSETP.GEU.AND P0, PT, |R14|, |R4|, PT ;  /* 0x400000040e00722a */ /* 0x000fe20003f0e200 */
[----:B------:R-:W-:Y:S02]  /*0c10*/  IMAD.MOV.U32 R11, RZ, RZ, R7 ;  /* 0x000000ffff0b7224 */ /* 0x000fe400078e0007 */
[----:B------:R-:W-:Y:S02]  /*0c20*/  IMAD.MOV.U32 R16, RZ, RZ, R17 ;  /* 0x000000ffff107224 */ /* 0x000fe400078e0011 */
        /* <DEDUP_REMOVED lines=9> */
[CC--:B------:R-:W-:Y:S02]  /*0cc0*/  ISETP.LT.U32.AND P1, PT, R12.reuse, R7.reuse, PT ;  /* 0x000000070c00720c */ /* 0x0c0fe40003f21070 */
[C---:B------:R-:W-:Y:S02]  /*0cd0*/  ISETP.GE.U32.AND P0, PT, R12.reuse, R7, PT ;  /* 0x000000070c00720c */ /* 0x040fe40003f06070 */
[CC--:B------:R-:W-:Y:S02]  /*0ce0*/  ISETP.LT.AND.EX P1, PT, R13.reuse, R17.reuse, PT, P1 ;  /* 0x000000110d00720c */ /* 0x0c0fe40003f21310 */
[C---:B------:R-:W-:Y:S02]  /*0cf0*/  ISETP.GE.AND.EX P0, PT, R13.reuse, R17, PT, P0 ;  /* 0x000000110d00720c */ /* 0x040fe40003f06300 */
[----:B------:R-:W-:Y:S02]  /*0d00*/  SEL R11, R12, R7, P1 ;  /* 0x000000070c0b7207 */ /* 0x000fe40000800000 */
[----:B------:R-:W-:-:S02]  /*0d10*/  SEL R16, R13, R17, P1 ;  /* 0x000000110d107207 */ /* 0x000fc40000800000 */
[----:B------:R-:W-:Y:S02]  /*0d20*/  FSEL R2, R14, R4, !P0 ;  /* 0x000000040e027208 */ /* 0x000fe40004000000 */
[----:B------:R-:W-:-:S07]  /*0d30*/  FSEL R3, R15, R5, !P0 ;  /* 0x000000050f037208 */ /* 0x000fce0004000000 */
.L_x_23:
[----:B------:R-:W-:Y:S05]  /*0d40*/  BSYNC.RECONVERGENT B1 ;  /* 0x0000000000017941 */ /* 0x000fea0003800200 */
.L_x_22:
[----:B------:R-:W-:Y:S01]  /*0d50*/  ISETP.GT.AND P0, PT, R9, 0x1d, PT ;  /* 0x0000001d0900780c */ /* 0x000fe20003f04270 */
[----:B------:R0:W1:Y:S01]  /*0d60*/  SHFL.DOWN PT, R6, R2, 0x2, 0x1f ;  /* 0x08401f0002067f89 */ /* 0x00006200000e0000 */
[----:B------:R-:W-:Y:S01]  /*0d70*/  BSSY.RECONVERGENT B1, `(.L_x_24) ;  /* 0x000001d000017945 */ /* 0x000fe20003800200 */
[----:B------:R-:W-:Y:S02]  /*0d80*/  IMAD.MOV.U32 R8, RZ, RZ, R11 ;  /* 0x000000ffff087224 */ /* 0x000fe400078e000b */
[----:B------:R0:W2:Y:S01]  /*0d90*/  SHFL.DOWN PT, R7, R3, 0x2, 0x1f ;  /* 0x08401f0003077f89 */ /* 0x0000a200000e0000 */
[----:B------:R-:W-:Y:S02]  /*0da0*/  IMAD.MOV.U32 R10, RZ, RZ, R16 ;  /* 0x000000ffff0a7224 */ /* 0x000fe400078e0010 */
[----:B------:R-:W-:Y:S01]  /*0db0*/  IMAD.MOV.U32 R4, RZ, RZ, R2 ;  /* 0x000000ffff047224 */ /* 0x000fe200078e0002 */
[----:B------:R0:W3:Y:S01]  /*0dc0*/  SHFL.DOWN PT, R12, R11, 0x2, 0x1f ;  /* 0x08401f000b0c7f89 */ /* 0x0000e200000e0000 */
[----:B------:R-:W-:-:S03]  /*0dd0*/  IMAD.MOV.U32 R5, RZ, RZ, R3 ;  /* 0x000000ffff057224 */ /* 0x000fc600078e0003 */
[----:B------:R0:W4:Y:S01]  /*0de0*/  SHFL.DOWN PT, R13, R16, 0x2, 0x1f ;  /* 0x08401f00100d7f89 */ /* 0x00012200000e0000 */
[----:B------:R-:W-:Y:S05]  /*0df0*/  @P0 BRA `(.L_x_25) ;  /* 0x0000000000500947 */ /* 0x000fea0003800000 */
[----:B-12---:R-:W-:Y:S01]  /*0e00*/  DSETP.GEU.AND P0, PT, |R2|, |R6|, PT ;  /* 0x400000060200722a */ /* 0x006fe20003f0e200 */
[----:B---3--:R-:W-:Y:S02]  /*0e10*/  IMAD.MOV.U32 R8, RZ, RZ, R12 ;  /* 0x000000ffff087224 */ /* 0x008fe400078e000c */
[----:B----4-:R-:W-:Y:S02]  /*0e20*/  IMAD.MOV.U32 R10, RZ, RZ, R13 ;  /* 0x000000ffff0a7224 */ /* 0x010fe400078e000d */
        /* <DEDUP_REMOVED lines=17> */
.L_x_25:
[----:B------:R-:W-:Y:S05]  /*0f40*/  BSYNC.RECONVERGENT B1 ;  /* 0x0000000000017941 */ /* 0x000fea0003800200 */
.L_x_24:
[----:B------:R-:W-:Y:S01]  /*0f50*/  ISETP.GT.AND P0, PT, R9, 0x1b, PT ;  /* 0x0000001b0900780c */ /* 0x000fe20003f04270 */
[----:B-1----:R1:W1:Y:S01]  /*0f60*/  SHFL.DOWN PT, R6, R4, 0x4, 0x1f ;  /* 0x08801f0004067f89 */ /* 0x00226200000e0000 */
[----:B------:R-:W-:Y:S01]  /*0f70*/  BSSY.RECONVERGENT B1, `(.L_x_26) ;  /* 0x000001d000017945 */ /* 0x000fe20003800200 */
[----:B0-----:R-:W-:Y:S02]  /*0f80*/  IMAD.MOV.U32 R11, RZ, RZ, R8 ;  /* 0x000000ffff0b7224 */ /* 0x001fe400078e0008 */
[----:B--2---:R0:W2:Y:S01]  /*0f90*/  SHFL.DOWN PT, R7, R5, 0x4, 0x1f ;  /* 0x08801f0005077f89 */ /* 0x0040a200000e0000 */
[----:B---3--:R-:W-:Y:S02]  /*0fa0*/  IMAD.MOV.U32 R12, RZ, RZ, R10 ;  /* 0x000000ffff0c7224 */ /* 0x008fe400078e000a */
[----:B------:R-:W-:Y:S01]  /*0fb0*/  IMAD.MOV.U32 R2, RZ, RZ, R4 ;  /* 0x000000ffff027224 */ /* 0x000fe200078e0004 */
[----:B----4-:R0:W3:Y:S01]  /*0fc0*/  SHFL.DOWN PT, R13, R8, 0x4, 0x1f ;  /* 0x08801f00080d7f89 */ /* 0x0100e200000e0000 */
        /* <DEDUP_REMOVED lines=23> */
.L_x_27:
[----:B------:R-:W-:Y:S05]  /*1140*/  BSYNC.RECONVERGENT B1 ;  /* 0x0000000000017941 */ /* 0x000fea0003800200 */
.L_x_26:
[----:B------:R-:W-:Y:S01]  /*1150*/  ISETP.GT.AND P0, PT, R9, 0x17, PT ;  /* 0x000000170900780c */ /* 0x000fe20003f04270 */
[----:B-1----:R1:W1:Y:S01]  /*1160*/  SHFL.DOWN PT, R6, R2, 0x8, 0x1f ;  /* 0x09001f0002067f89 */ /* 0x00226200000e0000 */
[----:B------:R-:W-:Y:S01]  /*1170*/  BSSY.RECONVERGENT B1, `(.L_x_28) ;  /* 0x000001d000017945 */ /* 0x000fe20003800200 */
[----:B0-----:R-:W-:Y:S02]  /*1180*/  IMAD.MOV.U32 R8, RZ, RZ, R11 ;  /* 0x000000ffff087224 */ /* 0x001fe400078e000b */
[----:B--2---:R0:W2:Y:S01]  /*1190*/  SHFL.DOWN PT, R7, R3, 0x8, 0x1f ;  /* 0x09001f0003077f89 */ /* 0x0040a200000e0000 */
[----:B------:R-:W-:Y:S02]  /*11a0*/  IMAD.MOV.U32 R10, RZ, RZ, R12 ;  /* 0x000000ffff0a7224 */ /* 0x000fe400078e000c */
[----:B------:R-:W-:Y:S01]  /*11b0*/  IMAD.MOV.U32 R4, RZ, RZ, R2 ;  /* 0x000000ffff047224 */ /* 0x000fe200078e0002 */
[----:B------:R0:W0:Y:S01]  /*11c0*/  SHFL.DOWN PT, R14, R11, 0x8, 0x1f ;  /* 0x09001f000b0e7f89 */ /* 0x00002200000e0000 */
[----:B------:R-:W-:-:S03]  /*11d0*/  IMAD.MOV.U32 R5, RZ, RZ, R3 ;  /* 0x000000ffff057224 */ /* 0x000fc600078e0003 */
[----:B---3--:R3:W0:Y:S01]  /*11e0*/  SHFL.DOWN PT, R13, R12, 0x8, 0x1f ;  /* 0x09001f000c0d7f89 */ /* 0x00862200000e0000 */
[----:B------:R-:W-:Y:S05]  /*11f0*/  @P0 BRA `(.L_x_29) ;  /* 0x0000000000500947 */ /* 0x000fea0003800000 */
[----:B-12---:R-:W-:Y:S01]  /*1200*/  DSETP.GEU.AND P0, PT, |R2|, |R6|, PT ;  /* 0x400000060200722a */ /* 0x006fe20003f0e200 */
[----:B0-----:R-:W-:Y:S02]  /*1210*/  IMAD.MOV.U32 R8, RZ, RZ, R14 ;  /* 0x000000ffff087224 */ /* 0x001fe400078e000e */
        /* <DEDUP_REMOVED lines=18> */
.L_x_29:
[----:B------:R-:W-:Y:S05]  /*1340*/  BSYNC.RECONVERGENT B1 ;  /* 0x0000000000017941 */ /* 0x000fea0003800200 */
.L_x_28:
[----:B------:R-:W-:Y:S01]  /*1350*/  ISETP.GT.AND P0, PT, R9, 0xf, PT ;  /* 0x0000000f0900780c */ /* 0x000fe20003f04270 */
[----:B-1----:R1:W1:Y:S01]  /*1360*/  SHFL.DOWN PT, R6, R4, 0x10, 0x1f ;  /* 0x0a001f0004067f89 */ /* 0x00226200000e0000 */
[----:B------:R-:W-:Y:S01]  /*1370*/  BSSY.RECONVERGENT B1, `(.L_x_30) ;  /* 0x000001d000017945 */ /* 0x000fe20003800200 */
[----:B0-----:R-:W-:Y:S02]  /*1380*/  IMAD.MOV.U32 R14, RZ, RZ, R8 ;  /* 0x000000ffff0e7224 */ /* 0x001fe400078e0008 */
[----:B--2---:R0:W2:Y:S01]  /*1390*/  SHFL.DOWN PT, R7, R5, 0x10, 0x1f ;  /* 0x0a001f0005077f89 */ /* 0x0040a200000e0000 */
[----:B----4-:R-:W-:Y:S02]  /*13a0*/  IMAD.MOV.U32 R15, RZ, RZ, R10 ;  /* 0x000000ffff0f7224 */ /* 0x010fe400078e000a */
[----:B------:R-:W-:Y:S01]  /*13b0*/  IMAD.MOV.U32 R2, RZ, RZ, R4 ;  /* 0x000000ffff027224 */ /* 0x000fe200078e0004 */
[----:B------:R0:W4:Y:S01]  /*13c0*/  SHFL.DOWN PT, R11, R8, 0x10, 0x1f ;  /* 0x0a001f00080b7f89 */ /* 0x00012200000e0000 */
[----:B------:R-:W-:-:S03]  /*13d0*/  IMAD.MOV.U32 R3, RZ, RZ, R5 ;  /* 0x000000ffff037224 */ /* 0x000fc600078e0005 */
[----:B------:R0:W0:Y:S01]  /*13e0*/  SHFL.DOWN PT, R13, R10, 0x10, 0x1f ;  /* 0x0a001f000a0d7f89 */ /* 0x00002200000e0000 */
[----:B------:R-:W-:Y:S05]  /*13f0*/  @P0 BRA `(.L_x_31) ;  /* 0x0000000000500947 */ /* 0x000fea0003800000 */
[----:B-12---:R-:W-:Y:S01]  /*1400*/  DSETP.GEU.AND P0, PT, |R4|, |R6|, PT ;  /* 0x400000060400722a */ /* 0x006fe20003f0e200 */
[----:B----4-:R-:W-:Y:S02]  /*1410*/  IMAD.MOV.U32 R14, RZ, RZ, R11 ;  /* 0x000000ffff0e7224 */ /* 0x010fe400078e000b */
[----:B0-----:R-:W-:Y:S02]  /*1420*/  IMAD.MOV.U32 R15, RZ, RZ, R13 ;  /* 0x000000ffff0f7224 */ /* 0x001fe400078e000d */
        /* <DEDUP_REMOVED lines=17> */
.L_x_31:
[----:B------:R-:W-:Y:S05]  /*1540*/  BSYNC.RECONVERGENT B1 ;  /* 0x0000000000017941 */ /* 0x000fea0003800200 */
.L_x_30:
[----:B------:R-:W-:Y:S01]  /*1550*/  ISETP.NE.AND P0, PT, R9, RZ, PT ;  /* 0x000000ff0900720c */ /* 0x000fe20003f05270 */
[----:B------:R-:W-:-:S12]  /*1560*/  BSSY.RECONVERGENT B1, `(.L_x_32) ;  /* 0x000000a000017945 */ /* 0x000fd80003800200 */
[----:B------:R-:W-:Y:S05]  /*1570*/  @P0 BRA `(.L_x_33) ;  /* 0x0000000000200947 */ /* 0x000fea0003800000 */
[----:B-1----:R-:W1:Y:S01]  /*1580*/  S2R R6, SR_CgaCtaId ;  /* 0x0000000000067919 */ /* 0x002e620000008800 */
[----:B0-----:R-:W-:Y:S02]  /*1590*/  MOV R5, 0x400 ;  /* 0x0000040000057802 */ /* 0x001fe40000000f00 */
[----:B------:R-:W-:-:S04]  /*15a0*/  SHF.R.U32.HI R4, RZ, 0x1, R0 ;  /* 0x00000001ff047819 */ /* 0x000fc80000011600 */
[----:B------:R-:W-:Y:S02]  /*15b0*/  LOP3.LUT R4, R4, 0x1f0, RZ, 0xc0, !PT ;  /* 0x000001f004047812 */ /* 0x000fe400078ec0ff */
[----:B-1----:R-:W-:-:S05]  /*15c0*/  LEA R5, R6, R5, 0x18 ;  /* 0x0000000506057211 */ /* 0x002fca00078ec0ff */
[----:B------:R-:W-:-:S05]  /*15d0*/  IMAD.IADD R5, R4, 0x1, R5 ;  /* 0x0000000104057824 */ /* 0x000fca00078e0205 */
[----:B------:R0:W-:Y:S04]  /*15e0*/  STS.64 [R5+0x10], R14 ;  /* 0x0000100e05007388 */ /* 0x0001e80000000a00 */
[----:B------:R0:W-:Y:S02]  /*15f0*/  STS.64 [R5+0x8], R2 ;  /* 0x0000080205007388 */ /* 0x0001e40000000a00 */
.L_x_33:
[----:B------:R-:W-:Y:S05]  /*1600*/  BSYNC.RECONVERGENT B1 ;  /* 0x0000000000017941 */ /* 0x000fea0003800200 */
.L_x_32:
[----:B------:R-:W-:Y:S01]  /*1610*/  BAR.SYNC.DEFER_BLOCKING 0x0 ;  /* 0x0000000000007b1d */ /* 0x000fe20000010000 */
[----:B------:R-:W-:-:S13]  /*1620*/  ISETP.NE.AND P1, PT, R0, RZ, PT ;  /* 0x000000ff0000720c */ /* 0x000fda0003f25270 */
[----:B------:R-:W-:Y:S05]  /*1630*/  @P1 BRA `(.L_x_34) ;  /* 0x0000005400881947 */ /* 0x000fea0003800000 */
[----:B0-----:R-:W0:Y:S01]  /*1640*/  S2R R5, SR_CgaCtaId ;  /* 0x0000000000057919 */ /* 0x001e220000008800 */
[----:B------:R-:W-:Y:S01]  /*1650*/  MOV R0, 0x400 ;  /* 0x0000040000007802 */ /* 0x000fe20000000f00 */
[----:B------:R-:W-:Y:S03]  /*1660*/  BSSY.RECONVERGENT B1, `(.L_x_35) ;  /* 0x000001a000017945 */ /* 0x000fe60003800200 */
[----:B0-----:R-:W-:-:S05]  /*1670*/  LEA R0, R5, R0, 0x18 ;  /* 0x0000000005007211 */ /* 0x001fca00078ec0ff */
[----:B------:R-:W0:Y:S04]  /*1680*/  LDS.64 R16, [R0+0x18] ;  /* 0x0000180000107984 */ /* 0x000e280000000a00 */
[----:B-12---:R-:W1:Y:S04]  /*1690*/  LDS.128 R4, [R0+0x20] ;  /* 0x0000200000047984 */ /* 0x006e680000000c00 */
[----:B---3--:R2:W3:Y:S04]  /*16a0*/  LDS.64 R12, [R0+0x80] ;  /* 0x00008000000c7984 */ /* 0x0084e80000000a00 */
[----:B----4-:R2:W4:Y:S01]  /*16b0*/  LDS.128 R8, [R0+0x30] ;  /* 0x0000300000087984 */ /* 0x0105220000000c00 */
[----:B0-----:R-:W-:Y:S01]  /*16c0*/  DSETP.GEU.AND P0, PT, |R2|, |R16|, PT ;  /* 0x400000100200722a */ /* 0x001fe20003f0e200 */
[----:B------:R-:W-:-:S02]  /*16d0*/  IMAD.MOV.U32 R24, RZ, RZ, R16 ;  /* 0x000000ffff187224 */ /* 0x000fc400078e0010 */
[----:B------:R-:W-:Y:S02]  /*16e0*/  IMAD.MOV.U32 R25, RZ, RZ, R17 ;  /* 0x000000ffff197224 */ /* 0x000fe400078e0011 */
[----:B-1----:R-:W-:Y:S02]  /*16f0*/  IMAD.MOV.U32 R26, RZ, RZ, R4 ;  /* 0x000000ffff1a7224 */ /* 0x002fe400078e0004 */
[----:B------:R-:W-:-:S07]  /*1700*/  IMAD.MOV.U32 R27, RZ, RZ, R5 ;  /* 0x000000ffff1b7224 */ /* 0x000fce00078e0005 */
[----:B--234-:R-:W-:Y:S05]  /*1710*/  @!P0 BRA `(.L_x_36) ;  /* 0x0000000000388947 */ /* 0x01cfea0003800000 */
        /* <DEDUP_REMOVED lines=14> */
.L_x_36:
[----:B------:R-:W-:Y:S05]  /*1800*/  BSYNC.RECONVERGENT B1 ;  /* 0x0000000000017941 */ /* 0x000fea0003800200 */
.L_x_35:
[----:B------:R0:W1:Y:S01]  /*1810*/  LDS.128 R16, [R0+0x40] ;  /* 0x0000400000107984 */ /* 0x0000620000000c00 */
[----:B------:R-:W-:Y:S01]  /*1820*/  DSETP.GEU.AND P0, PT, |R24|, |R6|, PT ;  /* 0x400000061800722a */ /* 0x000fe20003f0e200 */
[----:B------:R-:W-:Y:S01]  /*1830*/  BSSY.RECONVERGENT B1, `(.L_x_37) ;  /* 0x0000015000017945 */ /* 0x000fe20003800200 */
[----:B------:R-:W-:Y:S01]  /*1840*/  IMAD.MOV.U32 R4, RZ, RZ, R6 ;  /* 0x000000ffff047224 */ /* 0x000fe200078e0006 */
[----:B------:R0:W2:Y:S01]  /*1850*/  LDS.128 R20, [R0+0x50] ;  /* 0x0000500000147984 */ /* 0x0000a20000000c00 */
        /* <DEDUP_REMOVED lines=18> */
.L_x_38:
[----:B------:R-:W-:Y:S05]  /*1980*/  BSYNC.RECONVERGENT B1 ;  /* 0x0000000000017941 */ /* 0x000fea0003800200 */
.L_x_37:
[----:B------:R-:W-:Y:S01]  /*1990*/  DSETP.GEU.AND P0, PT, |R4|, |R10|, PT ;  /* 0x4000000a0400722a */ /* 0x000fe20003f0e200 */
[----:B------:R-:W-:Y:S01]  /*19a0*/  BSSY.RECONVERGENT B1, `(.L_x_39) ;  /* 0x0000014000017945 */ /* 0x000fe20003800200 */
[----:B------:R-:W-:Y:S02]  /*19b0*/  IMAD.MOV.U32 R2, RZ, RZ, R10 ;  /* 0x000000ffff027224 */ /* 0x000fe400078e000a */
[----:B------:R-:W-:Y:S02]  /*19c0*/  IMAD.MOV.U32 R3, RZ, RZ, R11 ;  /* 0x000000ffff037224 */ /* 0x000fe400078e000b */
[----:B-1----:R-:W-:Y:S02]  /*19d0*/  IMAD.MOV.U32 R27, RZ, RZ, R16 ;  /* 0x000000ffff1b7224 */ /* 0x002fe400078e0010 */
        /* <DEDUP_REMOVED lines=16> */
.L_x_40:
[----:B------:R-:W-:Y:S05]  /*1ae0*/  BSYNC.RECONVERGENT B1 ;  /* 0x0000000000017941 */ /* 0x000fea0003800200 */
.L_x_39:
[----:B------:R0:W1:Y:S01]  /*1af0*/  LDS.128 R8, [R0+0x60] ;  /* 0x0000600000087984 */ /* 0x0000620000000c00 */
[----:B------:R-:W-:Y:S01]  /*1b00*/  DSETP.GEU.AND P0, PT, |R2|, |R18|, PT ;  /* 0x400000120200722a */ /* 0x000fe20003f0e200 */
[----:B------:R-:W-:Y:S01]  /*1b10*/  BSSY.RECONVERGENT B1, `(.L_x_41) ;  /* 0x0000015000017945 */ /* 0x000fe20003800200 */
[----:B------:R-:W-:Y:S01]  /*1b20*/  IMAD.MOV.U32 R14, RZ, RZ, R18 ;  /* 0x000000ffff0e7224 */ /* 0x000fe200078e0012 */
[----:B------:R0:W3:Y:S01]  /*1b30*/  LDS.128 R4, [R0+0x70] ;  /* 0x0000700000047984 */ /* 0x0000e20000000c00 */
[----:B------:R-:W-:Y:S02]  /*1b40*/  IMAD.MOV.U32 R15, RZ, RZ, R19 ;  /* 0x000000ffff0f7224 */ /* 0x000fe400078e0013 */
[----:B--2---:R-:W-:Y:S02]  /*1b50*/  IMAD.MOV.U32 R17, RZ, RZ, R20 ;  /* 0x000000ffff117224 */ /* 0x004fe400078e0014 */
        /* <DEDUP_REMOVED lines=16> */
.L_x_42:
[----:B------:R-:W-:Y:S05]  /*1c60*/  BSYNC.RECONVERGENT B1 ;  /* 0x0000000000017941 */ /* 0x000fea0003800200 */
.L_x_41:
        /* <DEDUP_REMOVED lines=21> */
.L_x_44:
[----:B------:R-:W-:Y:S05]  /*1dc0*/  BSYNC.RECONVERGENT B1 ;  /* 0x0000000000017941 */ /* 0x000fea0003800200 */
.L_x_43:
[----:B------:R-:W-:Y:S01]  /*1dd0*/  DSETP.GEU.AND P0, PT, |R2|, |R10|, PT ;  /* 0x4000000a0200722a */ /* 0x000fe20003f0e200 */
[----:B------:R-:W-:Y:S01]  /*1de0*/  BSSY.RECONVERGENT B1, `(.L_x_45) ;  /* 0x0000014000017945 */ /* 0x000fe20003800200 */
[----:B------:R-:W-:Y:S02]  /*1df0*/  IMAD.MOV.U32 R8, RZ, RZ, R10 ;  /* 0x000000ffff087224 */ /* 0x000fe400078e000a */
[----:B------:R-:W-:Y:S02]  /*1e00*/  IMAD.MOV.U32 R9, RZ, RZ, R11 ;  /* 0x000000ffff097224 */ /* 0x000fe400078e000b */
[----:B---3--:R-:W-:Y:S02]  /*1e10*/  IMAD.MOV.U32 R17, RZ, RZ, R4 ;  /* 0x000000ffff117224 */ /* 0x008fe400078e0004 */
        /* <DEDUP_REMOVED lines=16> */
.L_x_46:
[----:B------:R-:W-:Y:S05]  /*1f20*/  BSYNC.RECONVERGENT B1 ;  /* 0x0000000000017941 */ /* 0x000fea0003800200 */
.L_x_45:
        /* <DEDUP_REMOVED lines=19> */
[----:B------:R-:W-:Y:S01]  /*2060*/  SEL R15, R0, R13, P2 ;  /* 0x0000000d000f7207 */ /* 0x000fe20001000000 */
[----:B------:R-:W-:Y:S06]  /*2070*/  BRA `(.L_x_34) ;  /* 0x0000004800f87947 */ /* 0x000fec0003800000 */
.L_x_21:
[----:B------:R-:W2:Y:S01]  /*2080*/  S2R R4, SR_LANEID ;  /* 0x0000000000047919 */ /* 0x000ea20000000000 */
[----:B-1----:R-:W-:Y:S01]  /*2090*/  LOP3.LUT R2, R0, 0x3e0, RZ, 0xc0, !PT ;  /* 0x000003e000027812 */ /* 0x002fe200078ec0ff */
[----:B------:R-:W-:Y:S01]  /*20a0*/  BSSY.RECONVERGENT B1, `(.L_x_47) ;  /* 0x0000024000017945 */ /* 0x000fe20003800200 */
[----:B-----5:R-:W-:Y:S02]  /*20b0*/  IMAD.MOV.U32 R16, RZ, RZ, R12 ;  /* 0x000000ffff107224 */ /* 0x020fe400078e000c */
[----:B------:R-:W-:Y:S02]  /*20c0*/  IMAD.MOV.U32 R18, RZ, RZ, R13 ;  /* 0x000000ffff127224 */ /* 0x000fe400078e000d */
[----:B------:R-:W-:Y:S01]  /*20d0*/  VIADD R3, R2, 0x20 ;  /* 0x0000002002037836 */ /* 0x000fe20000000000 */
[----:B------:R-:W-:-:S04]  /*20e0*/  LOP3.LUT R2, RZ, R2, RZ, 0x33, !PT ;  /* 0x00000002ff027212 */ /* 0x000fc800078e33ff */
[----:B------:R-:W-:Y:S01]  /*20f0*/  ISETP.GT.AND P0, PT, R3, UR6, PT ;  /* 0x0000000603007c0c */ /* 0x000fe2000bf04270 */
[----:B------:R-:W-:Y:S02]  /*2100*/  VIADD R2, R2, UR6 ;  /* 0x0000000602027c36 */ /* 0x000fe40008000000 */
[----:B------:R-:W-:-:S03]  /*2110*/  IMAD.MOV.U32 R3, RZ, RZ, R15 ;  /* 0x000000ffff037224 */ /* 0x000fc600078e000f */
[----:B------:R-:W-:Y:S01]  /*2120*/  SEL R5, R2, 0x1f, P0 ;  /* 0x0000001f02057807 */ /* 0x000fe20000000000 */
[----:B------:R-:W-:-:S04]  /*2130*/  IMAD.MOV.U32 R2, RZ, RZ, R14 ;  /* 0x000000ffff027224 */ /* 0x000fc800078e000e */
[----:B------:R1:W3:Y:S04]  /*2140*/  SHFL.DOWN PT, R6, R14, 0x1, R5 ;  /* 0x082000000e067989 */ /* 0x0002e800000e0005 */
[----:B------:R1:W4:Y:S04]  /*2150*/  SHFL.DOWN PT, R7, R15, 0x1, R5 ;  /* 0x082000000f077989 */ /* 0x00032800000e0005 */
[----:B0-----:R1:W0:Y:S01]  /*2160*/  SHFL.DOWN PT, R9, R12, 0x1, R5 ;  /* 0x082000000c097989 */ /* 0x00122200000e0005 */
[----:B--2---:R-:W-:-:S03]  /*2170*/  ISETP.GE.AND P0, PT, R4, R5, PT ;  /* 0x000000050400720c */ /* 0x004fc60003f06270 */
[----:B------:R1:W2:Y:S10]  /*2180*/  SHFL.DOWN PT, R11, R13, 0x1, R5 ;  /* 0x082000000d0b7989 */ /* 0x0002b400000e0005 */
[----:B-1----:R-:W-:Y:S05]  /*2190*/  @P0 BRA `(.L_x_48) ;  /* 0x0000000000500947 */ /* 0x002fea0003800000 */
[----:B---34-:R-:W-:Y:S01]  /*21a0*/  DSETP.GEU.AND P0, PT, |R14|, |R6|, PT ;  /* 0x400000060e00722a */ /* 0x018fe20003f0e200 */
[----:B0-----:R-:W-:Y:S02]  /*21b0*/  IMAD.MOV.U32 R16, RZ, RZ, R9 ;  /* 0x000000ffff107224 */ /* 0x001fe400078e0009 */
[----:B--2---:R-:W-:Y:S02]  /*21c0*/  IMAD.MOV.U32 R18, RZ, RZ, R11 ;  /* 0x000000ffff127224 */ /* 0x004fe400078e000b */
        /* <DEDUP_REMOVED lines=17> */
.L_x_48:
[----:B------:R-:W-:Y:S05]  /*22e0*/  BSYNC.RECONVERGENT B1 ;  /* 0x0000000000017941 */ /* 0x000fea0003800200 */
.L_x_47:
[----:B---3--:R-:W-:Y:S01]  /*22f0*/  VIADD R6, R4, 0x2 ;  /* 0x0000000204067836 */ /* 0x008fe20000000000 */
[----:B------:R1:W3:Y:S01]  /*2300*/  SHFL.DOWN PT, R8, R2, 0x2, R5 ;  /* 0x0840000002087989 */ /* 0x0002e200000e0005 */
[----:B------:R-:W-:Y:S01]  /*2310*/  BSSY.RECONVERGENT B1, `(.L_x_49) ;  /* 0x000001e000017945 */ /* 0x000fe20003800200 */
[----:B------:R-:W-:Y:S02]  /*2320*/  IMAD.MOV.U32 R10, RZ, RZ, R16 ;  /* 0x000000ffff0a7224 */ /* 0x000fe400078e0010 */
[----:B------:R-:W-:Y:S01]  /*2330*/  ISETP.GT.AND P0, PT, R6, R5, PT ;  /* 0x000000050600720c */ /* 0x000fe20003f04270 */
[----:B0-----:R1:W0:Y:S01]  /*2340*/  SHFL.DOWN PT, R9, R3, 0x2, R5 ;  /* 0x0840000003097989 */ /* 0x00122200000e0005 */
[----:B------:R-:W-:Y:S02]  /*2350*/  IMAD.MOV.U32 R12, RZ, RZ, R18 ;  /* 0x000000ffff0c7224 */ /* 0x000fe400078e0012 */
[----:B------:R-:W-:Y:S01]  /*2360*/  IMAD.MOV.U32 R6, RZ, RZ, R2 ;  /* 0x000000ffff067224 */ /* 0x000fe200078e0002 */
[----:B--2---:R1:W2:Y:S01]  /*2370*/  SHFL.DOWN PT, R11, R16, 0x2, R5 ;  /* 0x08400000100b7989 */ /* 0x0042a200000e0005 */
[----:B----4-:R-:W-:-:S03]  /*2380*/  IMAD.MOV.U32 R7, RZ, RZ, R3 ;  /* 0x000000ffff077224 */ /* 0x010fc600078e0003 */
[----:B------:R1:W4:Y:S04]  /*2390*/  SHFL.DOWN PT, R13, R18, 0x2, R5 ;  /* 0x08400000120d7989 */ /* 0x00032800000e0005 */
[----:B------:R-:W-:Y:S05]  /*23a0*/  @P0 BRA `(.L_x_50) ;  /* 0x0000000000500947 */ /* 0x000fea0003800000 */
[----:B0--3--:R-:W-:Y:S01]  /*23b0*/  DSETP.GEU.AND P0, PT, |R2|, |R8|, PT ;  /* 0x400000080200722a */ /* 0x009fe20003f0e200 */
[----:B--2---:R-:W-:Y:S02]  /*23c0*/  IMAD.MOV.U32 R10, RZ, RZ, R11 ;  /* 0x000000ffff0a7224 */ /* 0x004fe400078e000b */
        /* <DEDUP_REMOVED lines=18> */
.L_x_50:
[----:B------:R-:W-:Y:S05]  /*24f0*/  BSYNC.RECONVERGENT B1 ;  /* 0x0000000000017941 */ /* 0x000fea0003800200 */
.L_x_49:
[----:B-1----:R-:W-:Y:S01]  /*2500*/  VIADD R2, R4, 0x4 ;  /* 0x0000000404027836 */ /* 0x002fe20000000000 */
[----:B---3--:R1:W3:Y:S01]  /*2510*/  SHFL.DOWN PT, R8, R6, 0x4, R5 ;  /* 0x0880000006087989 */ /* 0x0082e200000e0005 */
[----:B------:R-:W-:Y:S01]  /*2520*/  BSSY.RECONVERGENT B1, `(.L_x_51) ;  /* 0x000001e000017945 */ /* 0x000fe20003800200 */
[----:B------:R-:W-:Y:S02]  /*2530*/  IMAD.MOV.U32 R14, RZ, RZ, R10 ;  /* 0x000000ffff0e7224 */ /* 0x000fe400078e000a */
[----:B------:R-:W-:Y:S01]  /*2540*/  ISETP.GT.AND P0, PT, R2, R5, PT ;  /* 0x000000050200720c */ /* 0x000fe20003f04270 */
[----:B0-----:R1:W0:Y:S01]  /*2550*/  SHFL.DOWN PT, R9, R7, 0x4, R5 ;  /* 0x0880000007097989 */ /* 0x00122200000e0005 */
[----:B------:R-:W-:Y:S02]  /*2560*/  IMAD.MOV.U32 R16, RZ, RZ, R12 ;  /* 0x000000ffff107224 */ /* 0x000fe400078e000c */
[----:B------:R-:W-:Y:S01]  /*2570*/  IMAD.MOV.U32 R2, RZ, RZ, R6 ;  /* 0x000000ffff027224 */ /* 0x000fe200078e0006 */
[----:B--2---:R1:W2:Y:S01]  /*2580*/  SHFL.DOWN PT, R11, R10, 0x4, R5 ;  /* 0x088000000a0b7989 */ /* 0x0042a200000e0005 */
[----:B------:R-:W-:-:S03]  /*2590*/  IMAD.MOV.U32 R3, RZ, RZ, R7 ;  /* 0x000000ffff037224 */ /* 0x000fc600078e0007 */
[----:B----4-:R1:W4:Y:S04]  /*25a0*/  SHFL.DOWN PT, R13, R12, 0x4, R5 ;  /* 0x088000000c0d7989 */ /* 0x01032800000e0005 */
        /* <DEDUP_REMOVED lines=21> */
.L_x_52:
[----:B------:R-:W-:Y:S05]  /*2700*/  BSYNC.RECONVERGENT B1 ;  /* 0x0000000000017941 */ /* 0x000fea0003800200 */
.L_x_51:
        /* <DEDUP_REMOVED lines=32> */
.L_x_54:
[----:B------:R-:W-:Y:S05]  /*2910*/  BSYNC.RECONVERGENT B1 ;  /* 0x0000000000017941 */ /* 0x000fea0003800200 */
.L_x_53:
        /* <DEDUP_REMOVED lines=32> */
.L_x_56:
[----:B------:R-:W-:Y:S05]  /*2b20*/  BSYNC.RECONVERGENT B1 ;  /* 0x0000000000017941 */ /* 0x000fea0003800200 */
.L_x_55:
[----:B------:R-:W-:Y:S01]  /*2b30*/  ISETP.NE.AND P0, PT, R4, RZ, PT ;  /* 0x000000ff0400720c */ /* 0x000fe20003f05270 */
[----:B------:R-:W-:-:S12]  /*2b40*/  BSSY.RECONVERGENT B1, `(.L_x_57) ;  /* 0x000000a000017945 */ /* 0x000fd80003800200 */
[----:B------:R-:W-:Y:S05]  /*2b50*/  @P0 BRA `(.L_x_58) ;  /* 0x0000000000200947 */ /* 0x000fea0003800000 */
[----:B-1----:R-:W1:Y:S01]  /*2b60*/  S2R R6, SR_CgaCtaId ;  /* 0x0000000000067919 */ /* 0x002e620000008800 */
[----:B------:R-:W-:Y:S02]  /*2b70*/  MOV R5, 0x400 ;  /* 0x0000040000057802 */ /* 0x000fe40000000f00 */
[----:B------:R-:W-:-:S04]  /*2b80*/  SHF.R.U32.HI R4, RZ, 0x1, R0 ;  /* 0x00000001ff047819 */ /* 0x000fc80000011600 */
[----:B------:R-:W-:Y:S02]  /*2b90*/  LOP3.LUT R4, R4, 0x1f0, RZ, 0xc0, !PT ;  /* 0x000001f004047812 */ /* 0x000fe400078ec0ff */
[----:B-1----:R-:W-:-:S05]  /*2ba0*/  LEA R5, R6, R5, 0x18 ;  /* 0x0000000506057211 */ /* 0x002fca00078ec0ff */
[----:B------:R-:W-:-:S05]  /*2bb0*/  IMAD.IADD R5, R4, 0x1, R5 ;  /* 0x0000000104057824 */ /* 0x000fca00078e0205 */
[----:B------:R1:W-:Y:S04]  /*2bc0*/  STS.64 [R5+0x10], R14 ;  /* 0x0000100e05007388 */ /* 0x0003e80000000a00 */
[----:B------:R1:W-:Y:S02]  /*2bd0*/  STS.64 [R5+0x8], R2 ;  /* 0x0000080205007388 */ /* 0x0003e40000000a00 */
.L_x_58:
[----:B------:R-:W-:Y:S05]  /*2be0*/  BSYNC.RECONVERGENT B1 ;  /* 0x0000000000017941 */ /* 0x000fea0003800200 */
.L_x_57:
[----:B------:R-:W-:Y:S01]  /*2bf0*/  BAR.SYNC.DEFER_BLOCKING 0x0 ;  /* 0x0000000000007b1d */ /* 0x000fe20000010000 */
[----:B------:R-:W-:-:S13]  /*2c00*/  ISETP.NE.AND P1, PT, R0, RZ, PT ;  /* 0x000000ff0000720c */ /* 0x000fda0003f25270 */
[----:B------:R-:W-:Y:S05]  /*2c10*/  @P1 BRA `(.L_x_34) ;  /* 0x0000004000101947 */ /* 0x000fea0003800000 */
[----:B------:R-:W-:Y:S01]  /*2c20*/  UISETP.GE.AND UP0, UPT, UR6, 0x21, UPT ;  /* 0x000000210600788c */ /* 0x000fe2000bf06270 */
[----:B--2---:R-:W-:Y:S02]  /*2c30*/  IMAD.MOV.U32 R11, RZ, RZ, R14 ;  /* 0x000000ffff0b7224 */ /* 0x004fe400078e000e */
[----:B---3--:R-:W-:Y:S02]  /*2c40*/  IMAD.MOV.U32 R8, RZ, RZ, R15 ;  /* 0x000000ffff087224 */ /* 0x008fe400078e000f */
[----:B------:R-:W-:Y:S02]  /*2c50*/  IMAD.MOV.U32 R4, RZ, RZ, R2 ;  /* 0x000000ffff047224 */ /* 0x000fe400078e0002 */
[----:B-1----:R-:W-:Y:S02]  /*2c60*/  IMAD.MOV.U32 R5, RZ, RZ, R3 ;  /* 0x000000ffff057224 */ /* 0x002fe400078e0003 */
[----:B------:R-:W-:Y:S05]  /*2c70*/  BRA.U !UP0, `(.L_x_59) ;  /* 0x00000001086c7547 */ /* 0x000fea000b800000 */
[----:B------:R-:W1:Y:S01]  /*2c80*/  S2UR UR5, SR_CgaCtaId ;  /* 0x00000000000579c3 */ /* 0x000e620000008800 */
[----:B------:R-:W-:Y:S01]  /*2c90*/  UMOV UR4, 0x400 ;  /* 0x0000040000047882 */ /* 0x000fe20000000000 */
[----:B------:R-:W-:Y:S01]  /*2ca0*/  BSSY.RECONVERGENT B1, `(.L_x_59) ;  /* 0x0000018000017945 */ /* 0x000fe20003800200 */
[----:B-1----:R-:W-:-:S09]  /*2cb0*/  ULEA UR4, UR5, UR4, 0x18 ;  /* 0x0000000405047291 */ /* 0x002fd2000f8ec0ff */
[----:B------:R-:W1:Y:S04]  /*2cc0*/  LDS.64 R6, [UR4+0x18] ;  /* 0x00001804ff067984 */ /* 0x000e680008000a00 */
[----:B----4-:R-:W2:Y:S01]  /*2cd0*/  LDS.64 R12, [UR4+0x20] ;  /* 0x00002004ff0c7984 */ /* 0x010ea20008000a00 */
[----:B-1----:R-:W-:Y:S01]  /*2ce0*/  DSETP.GEU.AND P0, PT, |R2|, |R6|, PT ;  /* 0x400000060200722a */ /* 0x002fe20003f0e200 */
[----:B------:R-:W-:Y:S02]  /*2cf0*/  IMAD.MOV.U32 R4, RZ, RZ, R6 ;  /* 0x000000ffff047224 */ /* 0x000fe400078e0006 */
[----:B------:R-:W-:Y:S02]  /*2d00*/  IMAD.MOV.U32 R5, RZ, RZ, R7 ;  /* 0x000000ffff057224 */ /* 0x000fe400078e0007 */
[----:B--2---:R-:W-:-:S02]  /*2d10*/  IMAD.MOV.U32 R11, RZ, RZ, R12 ;  /* 0x000000ffff0b7224 */ /* 0x004fc400078e000c */
        /* <DEDUP_REMOVED lines=16> */
.L_x_60:
[----:B------:R-:W-:Y:S05]  /*2e20*/  BSYNC.RECONVERGENT B1 ;  /* 0x0000000000017941 */ /* 0x000fea0003800200 */
.L_x_59:
[----:B------:R-:W-:Y:S01]  /*2e30*/  UISETP.GE.AND UP0, UPT, UR6, 0x41, UPT ;  /* 0x000000410600788c */ /* 0x000fe2000bf06270 */
[----:B0-----:R-:W-:Y:S02]  /*2e40*/  IMAD.MOV.U32 R9, RZ, RZ, R11 ;  /* 0x000000ffff097224 */ /* 0x001fe400078e000b */
[----:B------:R-:W-:Y:S02]  /*2e50*/  IMAD.MOV.U32 R0, RZ, RZ, R8 ;  /* 0x000000ffff007224 */ /* 0x000fe400078e0008 */
[----:B------:R-:W-:Y:S02]  /*2e60*/  IMAD.MOV.U32 R2, RZ, RZ, R4 ;  /* 0x000000ffff027224 */ /* 0x000fe400078e0004 */
[----:B------:R-:W-:Y:S02]  /*2e70*/  IMAD.MOV.U32 R3, RZ, RZ, R5 ;  /* 0x000000ffff037224 */ /* 0x000fe400078e0005 */
[----:B------:R-:W-:Y:S05]  /*2e80*/  BRA.U !UP0, `(.L_x_61) ;  /* 0x00000001086c7547 */ /* 0x000fea000b800000 */
[----:B------:R-:W0:Y:S01]  /*2e90*/  S2UR UR5, SR_CgaCtaId ;  /* 0x00000000000579c3 */ /* 0x000e220000008800 */
[----:B------:R-:W-:Y:S01]  /*2ea0*/  UMOV UR4, 0x400 ;  /* 0x0000040000047882 */ /* 0x000fe20000000000 */
[----:B------:R-:W-:Y:S01]  /*2eb0*/  BSSY.RECONVERGENT B1, `(.L_x_61) ;  /* 0x0000018000017945 */ /* 0x000fe20003800200 */
[----:B0-----:R-:W-:-:S09]  /*2ec0*/  ULEA UR4, UR5, UR4, 0x18 ;  /* 0x0000000405047291 */ /* 0x001fd2000f8ec0ff */
[----:B------:R-:W0:Y:S04]  /*2ed0*/  LDS.64 R6, [UR4+0x28] ;  /* 0x00002804ff067984 */ /* 0x000e280008000a00 */
[----:B----4-:R-:W1:Y:S01]  /*2ee0*/  LDS.64 R12, [UR4+0x30] ;  /* 0x00003004ff0c7984 */ /* 0x010e620008000a00 */
[----:B0-----:R-:W-:Y:S01]  /*2ef0*/  DSETP.GEU.AND P0, PT, |R4|, |R6|, PT ;  /* 0x400000060400722a */ /* 0x001fe20003f0e200 */
[----:B------:R-:W-:Y:S02]  /*2f00*/  IMAD.MOV.U32 R2, RZ, RZ, R6 ;  /* 0x000000ffff027224 */ /* 0x000fe400078e0006 */
[----:B------:R-:W-:Y:S02]  /*2f10*/  IMAD.MOV.U32 R3, RZ, RZ, R7 ;  /* 0x000000ffff037224 */ /* 0x000fe400078e0007 */
[----:B-1----:R-:W-:-:S02]  /*2f20*/  IMAD.MOV.U32 R9, RZ, RZ, R12 ;  /* 0x000000ffff097224 */ /* 0x002fc400078e000c */
        /* <DEDUP_REMOVED lines=16> */
.L_x_62:
[----:B------:R-:W-:Y:S05]  /*3030*/  BSYNC.RECONVERGENT B1 ;  /* 0x0000000000017941 */ /* 0x000fea0003800200 */
.L_x_61:
[----:B------:R-:W-:Y:S01]  /*3040*/  UISETP.GE.AND UP0, UPT, UR6, 0x61, UPT ;  /* 0x000000610600788c */ /* 0x000fe2000bf06270 */
[----:B------:R-:W-:Y:S02]  /*3050*/  IMAD.MOV.U32 R11, RZ, RZ, R9 ;  /* 0x000000ffff0b7224 */ /* 0x000fe400078e0009 */
        /* <DEDUP_REMOVED lines=30> */
.L_x_64:
[----:B------:R-:W-:Y:S05]  /*3240*/  BSYNC.RECONVERGENT B1 ;  /* 0x0000000000017941 */ /* 0x000fea0003800200 */
.L_x_63:
        /* <DEDUP_REMOVED lines=32> */
.L_x_66:
[----:B------:R-:W-:Y:S05]  /*3450*/  BSYNC.RECONVERGENT B1 ;  /* 0x0000000000017941 */ /* 0x000fea0003800200 */
.L_x_65:
        /* <DEDUP_REMOVED lines=32> */
.L_x_68:
[----:B------:R-:W-:Y:S05]  /*3660*/  BSYNC.RECONVERGENT B1 ;  /* 0x0000000000017941 */ /* 0x000fea0003800200 */
.L_x_67:
        /* <DEDUP_REMOVED lines=32> */
.L_x_70:
[----:B------:R-:W-:Y:S05]  /*3870*/  BSYNC.RECONVERGENT B1 ;  /* 0x0000000000017941 */ /* 0x000fea0003800200 */
.L_x_69:
[----:B------:R-:W-:Y:S01]  /*3880*/  UISETP.GE.AND UP0, UPT, UR6, 0xe1, UPT ;  /* 0x000000e10600788c */ /* 0x000fe2000bf06270 */
[----:B------:R-:W-:Y:S02]  /*3890*/  IMAD.MOV.U32 R14, RZ, RZ, R9 ;  /* 0x000000ffff0e7224 */ /* 0x000fe400078e0009 */
[----:B------:R-:W-:Y:S02]  /*38a0*/  IMAD.MOV.U32 R15, RZ, RZ, R0 ;  /* 0x000000ffff0f7224 */ /* 0x000fe400078e0000 */
[----:B------:R-:W-:Y:S02]  /*38b0*/  IMAD.MOV.U32 R2, RZ, RZ, R6 ;  /* 0x000000ffff027224 */ /* 0x000fe400078e0006 */
[----:B------:R-:W-:Y:S02]  /*38c0*/  IMAD.MOV.U32 R3, RZ, RZ, R7 ;  /* 0x000000ffff037224 */ /* 0x000fe400078e0007 */
[----:B------:R-:W-:Y:S05]  /*38d0*/  BRA.U !UP0, `(.L_x_34) ;  /* 0x0000003108e07547 */ /* 0x000fea000b800000 */
[----:B------:R-:W0:Y:S01]  /*38e0*/  S2UR UR5, SR_CgaCtaId ;  /* 0x00000000000579c3 */ /* 0x000e220000008800 */
[----:B------:R-:W-:Y:S02]  /*38f0*/  UMOV UR4, 0x400 ;  /* 0x0000040000047882 */ /* 0x000fe40000000000 */
[----:B0-----:R-:W-:-:S09]  /*3900*/  ULEA UR4, UR5, UR4, 0x18 ;  /* 0x0000000405047291 */ /* 0x001fd2000f8ec0ff */
[----:B------:R-:W0:Y:S04]  /*3910*/  LDS.64 R4, [UR4+0x78] ;  /* 0x00007804ff047984 */ /* 0x000e280008000a00 */
[----:B------:R-:W1:Y:S01]  /*3920*/  LDS.64 R10, [UR4+0x80] ;  /* 0x00008004ff0a7984 */ /* 0x000e620008000a00 */
        /* <DEDUP_REMOVED lines=21> */
.L_x_2:
[----:B------:R-:W1:Y:S01]  /*3a80*/  S2R R0, SR_TID.X ;  /* 0x0000000000007919 */ /* 0x000e620000002100 */
[----:B------:R-:W1:Y:S02]  /*3a90*/  LDC.64 R2, c[0x0][0x380] ;  /* 0x0000e000ff027b82 */ /* 0x000e640000000a00 */
[----:B-1----:R-:W-:-:S05]  /*3aa0*/  IMAD.WIDE.U32 R18, R0, 0x10, R2 ;  /* 0x0000001000127825 */ /* 0x002fca00078e0002 */
[----:B0-----:R-:W2:Y:S04]  /*3ab0*/  LDG.E.64.CONSTANT R20, desc[UR10][R18.64] ;  /* 0x0000000a12147981 */ /* 0x001ea8000c1e9b00 */
[----:B------:R-:W2:Y:S04]  /*3ac0*/  LDG.E.64.CONSTANT R14, desc[UR10][R18.64+0x1000] ;  /* 0x0010000a120e7981 */ /* 0x000ea8000c1e9b00 */
[----:B------:R-:W3:Y:S04]  /*3ad0*/  LDG.E.64.CONSTANT R12, desc[UR10][R18.64+0x8] ;  /* 0x0000080a120c7981 */ /* 0x000ee8000c1e9b00 */
[----:B------:R-:W3:Y:S04]  /*3ae0*/  LDG.E.64.CONSTANT R10, desc[UR10][R18.64+0x1008] ;  /* 0x0010080a120a7981 */ /* 0x000ee8000c1e9b00 */
[----:B------:R-:W4:Y:S04]  /*3af0*/  LDG.E.64.CONSTANT R8, desc[UR10][R18.64+0x2000] ;  /* 0x0020000a12087981 */ /* 0x000f28000c1e9b00 */
[----:B------:R-:W5:Y:S04]  /*3b00*/  LDG.E.64.CONSTANT R6, desc[UR10][R18.64+0x2008] ;  /* 0x0020080a12067981 */ /* 0x000f68000c1e9b00 */
[----:B------:R-:W5:Y:S04]  /*3b10*/  LDG.E.64.CONSTANT R4, desc[UR10][R18.64+0x3000] ;  /* 0x0030000a12047981 */ /* 0x000f68000c1e9b00 */
[----:B------:R-:W5:Y:S04]  /*3b20*/  LDG.E.64.CONSTANT R2, desc[UR10][R18.64+0x3008] ;  /* 0x0030080a12027981 */ /* 0x000f68000c1e9b00 */
[----:B------:R-:W5:Y:S04]  /*3b30*/  LDG.E.64.CONSTANT R16, desc[UR10][R18.64+0x4000] ;  /* 0x0040000a12107981 */ /* 0x000f68000c1e9b00 */
[----:B------:R-:W5:Y:S01]  /*3b40*/  LDG.E.64.CONSTANT R22, desc[UR10][R18.64+0x4008] ;  /* 0x0040080a12167981 */ /* 0x000f62000c1e9b00 */
[----:B------:R-:W-:Y:S01]  /*3b50*/  UISETP.GE.U32.AND UP0, UPT, UR8, 0xa00, UPT ;  /* 0x00000a000800788c */ /* 0x000fe2000bf06070 */
[----:B--2---:R-:W-:-:S14]  /*3b60*/  DSETP.GEU.AND P2, PT, |R20|, |R14|, PT ;  /* 0x4000000e1400722a */ /* 0x004fdc0003f4e200 */
[----:B---3--:R-:W-:-:S04]  /*3b70*/  @P2 ISETP.GE.U32.AND P0, PT, R12, R10, PT ;  /* 0x0000000a0c00220c */ /* 0x008fc80003f06070 */
[----:B------:R-:W-:-:S13]  /*3b80*/  @P2 ISETP.GE.AND.EX P0, PT, R13, R11, PT, P0 ;  /* 0x0000000b0d00220c */ /* 0x000fda0003f06300 */
[----:B------:R-:W-:-:S06]  /*3b90*/  @P2 DSETP.LT.OR P0, PT, |R14|, |R20|, !P0 ;  /* 0x400000140e00222a */ /* 0x000fcc0004701600 */
[----:B------:R-:W-:Y:S02]  /*3ba0*/  @P2 FSEL R20, R20, R14, P0 ;  /* 0x0000000e14142208 */ /* 0x000fe40000000000 */
[----:B------:R-:W-:Y:S02]  /*3bb0*/  @P2 FSEL R21, R21, R15, P0 ;  /* 0x0000000f15152208 */ /* 0x000fe40000000000 */
[----:B------:R-:W-:Y:S01]  /*3bc0*/  @P2 SEL R10, R12, R10, P0 ;  /* 0x0000000a0c0a2207 */ /* 0x000fe20000000000 */
[----:B------:R-:W-:Y:S01]  /*3bd0*/  @P2 IMAD.MOV.U32 R14, RZ, RZ, R20 ;  /* 0x000000ffff0e2224 */ /* 0x000fe200078e0014 */
[----:B------:R-:W-:Y:S01]  /*3be0*/  @P2 SEL R11, R13, R11, P0 ;  /* 0x0000000b0d0b2207 */ /* 0x000fe20000000000 */
[----:B------:R-:W-:-:S06]  /*3bf0*/  @P2 IMAD.MOV.U32 R15, RZ, RZ, R21 ;  /* 0x000000ffff0f2224 */ /* 0x000fcc00078e0015 */
[----:B----4-:R-:W-:-:S14]  /*3c00*/  DSETP.GEU.AND P1, PT, |R14|, |R8|, PT ;  /* 0x400000080e00722a */ /* 0x010fdc0003f2e200 */
[----:B-----5:R-:W-:-:S04]  /*3c10*/  @P1 ISETP.GE.U32.AND P0, PT, R10, R6, PT ;  /* 0x000000060a00120c */ /* 0x020fc80003f06070 */
        /* <DEDUP_REMOVED lines=8> */
[----:B------:R-:W-:-:S14]  /*3ca0*/  DSETP.GEU.AND P2, PT, |R8|, |R4|, PT ;  /* 0x400000040800722a */ /* 0x000fdc0003f4e200 */
[----:B------:R-:W-:-:S04]  /*3cb0*/  @P2 ISETP.GE.U32.AND P0, PT, R6, R2, PT ;  /* 0x000000020600220c */ /* 0x000fc80003f06070 */
        /* <DEDUP_REMOVED lines=15> */
[----:B------:R-:W-:Y:S01]  /*3db0*/  IMAD.MOV.U32 R2, RZ, RZ, RZ ;  /* 0x000000ffff027224 */ /* 0x000fe200078e00ff */
[----:B------:R-:W-:Y:S01]  /*3dc0*/  @P1 SEL R23, R3, R23, P0 ;  /* 0x0000001703171207 */ /* 0x000fe20000000000 */
[----:B------:R-:W-:Y:S02]  /*3dd0*/  IMAD.MOV.U32 R3, RZ, RZ, 0x500 ;  /* 0x00000500ff037424 */ /* 0x000fe400078e00ff */
[----:B------:R-:W-:Y:S02]  /*3de0*/  @P1 IMAD.MOV.U32 R16, RZ, RZ, R4 ;  /* 0x000000ffff101224 */ /* 0x000fe400078e0004 */
[----:B------:R-:W-:Y:S01]  /*3df0*/  @P1 IMAD.MOV.U32 R17, RZ, RZ, R5 ;  /* 0x000000ffff111224 */ /* 0x000fe200078e0005 */
[----:B------:R-:W-:Y:S06]  /*3e00*/  BRA.U !UP0, `(.L_x_71) ;  /* 0x0000000d08987547 */ /* 0x000fec000b800000 */
[----:B------:R-:W-:Y:S01]  /*3e10*/  UIADD3 UR9, UP0, UPT, UR8, -0xa00, URZ ;  /* 0xfffff60008097890 */ /* 0x000fe2000ff1e0ff */
[----:B------:R-:W-:Y:S02]  /*3e20*/  IMAD.MOV.U32 R3, RZ, RZ, 0x500 ;  /* 0x00000500ff037424 */ /* 0x000fe400078e00ff */
[----:B------:R-:W-:Y:S01]  /*3e30*/  IMAD.MOV.U32 R2, RZ, RZ, RZ ;  /* 0x000000ffff027224 */ /* 0x000fe200078e00ff */
[----:B------:R-:W-:Y:S02]  /*3e40*/  ULEA.HI.X.SX32 UR8, UR8, 0xffffffff, 0x1, UP0 ;  /* 0xffffffff08087891 */ /* 0x000fe400080f0eff */
[----:B------:R-:W-:Y:S02]  /*3e50*/  UIMAD.WIDE.U32 UR12, UR9, -0x33333333, URZ ;  /* 0xcccccccd090c78a5 */ /* 0x000fe4000f8e00ff */
[----:B------:R-:W-:Y:S02]  /*3e60*/  UIMAD.WIDE.U32 UR4, UR8, -0x33333333, URZ ;  /* 0xcccccccd080478a5 */ /* 0x000fe4000f8e00ff */
[----:B------:R-:W-:-:S02]  /*3e70*/  UISETP.GE.U32.AND UP1, UPT, UR9, 0x500, UPT ;  /* 0x000005000900788c */ /* 0x000fc4000bf26070 */
[----:B------:R-:W-:Y:S02]  /*3e80*/  UIMAD.WIDE.U32 UR4, UP0, UR9, -0x33333334, UR4 ;  /* 0xcccccccc090478a5 */ /* 0x000fe4000f800004 */
[----:B------:R-:W-:Y:S02]  /*3e90*/  UISETP.GE.U32.AND.EX UP1, UPT, UR8, URZ, UPT, UP1 ;  /* 0x000000ff0800728c */ /* 0x000fe4000bf26110 */
[----:B------:R-:W-:Y:S02]  /*3ea0*/  UIADD3.X UR7, UPT, UPT, URZ, URZ, URZ, UP0, !UPT ;  /* 0x000000ffff077290 */ /* 0x000fe400087fe4ff */
[----:B------:R-:W-:Y:S01]  /*3eb0*/  UIADD3 URZ, UP0, UPT, UR13, UR4, URZ ;  /* 0x000000040dff7290 */ /* 0x000fe2000ff1e0ff */
[----:B------:R-:W-:-:S03]  /*3ec0*/  UMOV UR6, UR5 ;  /* 0x0000000500067c82 */ /* 0x000fc60008000000 */
[----:B------:R-:W-:-:S04]  /*3ed0*/  UIMAD.WIDE.U32.X UR4, UR8, -0x33333334, UR6, UP0 ;  /* 0xcccccccc080478a5 */ /* 0x000fc800080e0406 */
[----:B------:R-:W-:-:S04]  /*3ee0*/  USHF.R.U64 UR6, UR4, 0xa, UR5 ;  /* 0x0000000a04067899 */ /* 0x000fc80008001205 */
[----:B------:R-:W-:-:S04]  /*3ef0*/  ULOP3.LUT UR7, UR6, 0x1, URZ, 0xc0, !UPT ;  /* 0x0000000106077892 */ /* 0x000fc8000f8ec0ff */
[----:B------:R-:W-:-:S04]  /*3f00*/  UISETP.NE.U32.AND UP0, UPT, UR7, 0x1, UPT ;  /* 0x000000010700788c */ /* 0x000fc8000bf05070 */
[----:B------:R-:W-:Y:S01]  /*3f10*/  UISETP.NE.U32.AND.EX UP0, UPT, URZ, URZ, UPT, UP0 ;  /* 0x000000ffff00728c */ /* 0x000fe2000bf05100 */
[----:B------:R-:W-:Y:S10]  /*3f20*/  BRA.U !UP1, `(.L_x_72) ;  /* 0x00000009093c7547 */ /* 0x000ff4000b800000 */
[----:B------:R-:W0:Y:S01]  /*3f30*/  LDCU.64 UR8, c[0x0][0x380] ;  /* 0x00007000ff0877ac */ /* 0x000e220008000a00 */
[----:B------:R-:W-:Y:S02]  /*3f40*/  IMAD.MOV.U32 R3, RZ, RZ, 0x500 ;  /* 0x00000500ff037424 */ /* 0x000fe400078e00ff */
[----:B------:R-:W-:Y:S01]  /*3f50*/  IMAD.MOV.U32 R2, RZ, RZ, RZ ;  /* 0x000000ffff027224 */ /* 0x000fe200078e00ff */
[----:B------:R-:W-:-:S04]  /*3f60*/  UIADD3 UR4, UP1, UPT, UR6, 0x1, URZ ;  /* 0x0000000106047890 */ /* 0x000fc8000ff3e0ff */
[----:B------:R-:W-:Y:S02]  /*3f70*/  ULEA.HI.X UR5, UR5, URZ, URZ, 0x16, UP1 ;  /* 0x000000ff05057291 */ /* 0x000fe400088fb4ff */
[----:B------:R-:W-:Y:S02]  /*3f80*/  ULOP3.LUT UR4, UR4, 0xfffffffe, URZ, 0xc0, !UPT ;  /* 0xfffffffe04047892 */ /* 0x000fe4000f8ec0ff */
[----:B------:R-:W-:Y:S01]  /*3f90*/  ULOP3.LUT UR5, UR5, 0x7fffff, URZ, 0xc0, !UPT ;  /* 0x007fffff05057892 */ /* 0x000fe2000f8ec0ff */
[----:B0-----:R-:W-:-:S04]  /*3fa0*/  LEA R6, P0, R0, UR8, 0x4 ;  /* 0x0000000800067c11 */ /* 0x001fc8000f8020ff */
[----:B------:R-:W-:Y:S02]  /*3fb0*/  IADD3 R6, P1, PT, R6, 0xe008, RZ ;  /* 0x0000e00806067810 */ /* 0x000fe40007f3e0ff */
[----:B------:R-:W-:-:S05]  /*3fc0*/  LEA.HI.X R5, R0, UR9, RZ, 0x4, P0 ;  /* 0x0000000900057c11 */ /* 0x000fca00080f24ff */
[----:B------:R-:W-:-:S07]  /*3fd0*/  IMAD.X R5, RZ, RZ, R5, P1 ;  /* 0x000000ffff057224 */ /* 0x000fce00008e0605 */
.L_x_73:
[----:B------:R-:W-:-:S05]  /*3fe0*/  IMAD.MOV.U32 R4, RZ, RZ, R6 ;  /* 0x000000ffff047224 */ /* 0x000fca00078e0006 */
[----:B------:R-:W2:Y:S04]  /*3ff0*/  LDG.E.64.CONSTANT R12, desc[UR10][R4.64+-0x9008] ;  /* 0xff6ff80a040c7981 */ /* 0x000ea8000c1e9b00 */
[----:B------:R-:W3:Y:S04]  /*4000*/  LDG.E.64.CONSTANT R8, desc[UR10][R4.64+-0x9000] ;  /* 0xff70000a04087981 */ /* 0x000ee8000c1e9b00 */
[----:B------:R-:W4:Y:S04]  /*4010*/  LDG.E.64.CONSTANT R10, desc[UR10][R4.64+-0x8008] ;  /* 0xff7ff80a040a7981 */ /* 0x000f28000c1e9b00 */
[----:B------:R-:W5:Y:S04]  /*4020*/  LDG.E.64.CONSTANT R6, desc[UR10][R4.64+-0x8000] ;  /* 0xff80000a04067981 */ /* 0x000f68000c1e9b00 */
[----:B------:R-:W5:Y:S04]  /*4030*/  LDG.E.64.CONSTANT R26, desc[UR10][R4.64+-0x7008] ;  /* 0xff8ff80a041a7981 */ /* 0x000f68000c1e9b00 */
[----:B------:R-:W5:Y:S04]  /*4040*/  LDG.E.64.CONSTANT R24, desc[UR10][R4.64+-0x7000] ;  /* 0xff90000a04187981 */ /* 0x000f68000c1e9b00 */
[----:B------:R-:W5:Y:S04]  /*4050*/  LDG.E.64.CONSTANT R20, desc[UR10][R4.64+-0x6008] ;  /* 0xff9ff80a04147981 */ /* 0x000f68000c1e9b00 */
[----:B------:R-:W5:Y:S01]  /*4060*/  LDG.E.64.CONSTANT R18, desc[UR10][R4.64+-0x6000] ;  /* 0xffa0000a04127981 */ /* 0x000f62000c1e9b00 */
[----:B--2---:R-:W-:-:S14]  /*4070*/  DSETP.GEU.AND P2, PT, |R16|, |R12|, PT ;  /* 0x4000000c1000722a */ /* 0x004fdc0003f4e200 */
[----:B---3--:R-:W-:-:S04]  /*4080*/  @P2 ISETP.GE.U32.AND P0, PT, R22, R8, PT ;  /* 0x000000081600220c */ /* 0x008fc80003f06070 */
[----:B------:R-:W-:-:S13]  /*4090*/  @P2 ISETP.GE.AND.EX P0, PT, R23, R9, PT, P0 ;  /* 0x000000091700220c */ /* 0x000fda0003f06300 */
[----:B------:R-:W-:-:S06]  /*40a0*/  @P2 DSETP.LT.OR P0, PT, |R12|, |R16|, !P0 ;  /* 0x400000100c00222a */ /* 0x000fcc0004701600 */
[----:B------:R-:W-:Y:S02]  /*40b0*/  @P2 FSEL R17, R17, R13, P0 ;  /* 0x0000000d11112208 */ /* 0x000fe40000000000 */
[----:B------:R-:W-:-:S03]  /*40c0*/  @P2 FSEL R14, R16, R12, P0 ;  /* 0x0000000c100e2208 */ /* 0x000fc60000000000 */
[----:B------:R-:W-:Y:S02]  /*40d0*/  @P2 IMAD.MOV.U32 R13, RZ, RZ, R17 ;  /* 0x000000ffff0d2224 */ /* 0x000fe400078e0011 */
[----:B------:R-:W2:Y:S01]  /*40e0*/  LDG.E.64.CONSTANT R16, desc[UR10][R4.64+-0x5008] ;  /* 0xffaff80a04107981 */ /* 0x000ea2000c1e9b00 */
[----:B------:R-:W-:-:S03]  /*40f0*/  @P2 IMAD.MOV.U32 R12, RZ, RZ, R14 ;  /* 0x000000ffff0c2224 */ /* 0x000fc600078e000e */
[----:B------:R-:W3:Y:S03]  /*4100*/  LDG.E.64.CONSTANT R14, desc[UR10][R4.64+-0x5000] ;  /* 0xffb0000a040e7981 */ /* 0x000ee6000c1e9b00 */
[----:B----4-:R-:W-:Y:S01]  /*4110*/  DSETP.GEU.AND P1, PT, |R12|, |R10|, PT ;  /* 0x4000000a0c00722a */ /* 0x010fe20003f2e200 */
[----:B------:R-:W-:Y:S02]  /*4120*/  @P2 SEL R8, R22, R8, P0 ;  /* 0x0000000816082207 */ /* 0x000fe40000000000 */
[----:B------:R-:W-:Y:S02]  /*4130*/  @P2 SEL R9, R23, R9, P0 ;  /* 0x0000000917092207 */ /* 0x000fe40000000000 */
[----:B------:R-:W4:Y:S09]  /*4140*/  LDG.E.64.CONSTANT R22, desc[UR10][R4.64+-0x4008] ;  /* 0xffbff80a04167981 */ /* 0x000f32000c1e9b00 */
[----:B-----5:R-:W-:-:S04]  /*4150*/  @P1 ISETP.GE.U32.AND P0, PT, R8, R6, PT ;  /* 0x000000060800120c */ /* 0x020fc80003f06070 */
[----:B------:R-:W-:-:S13]  /*4160*/  @P1 ISETP.GE.AND.EX P0, PT, R9, R7, PT, P0 ;  /* 0x000000070900120c */ /* 0x000fda0003f06300 */
[----:B------:R-:W-:-:S06]  /*4170*/  @P1 DSETP.LT.OR P0, PT, |R10|, |R12|, !P0 ;  /* 0x4000000c0a00122a */ /* 0x000fcc0004701600 */
[----:B------:R-:W-:Y:S02]  /*4180*/  @P1 FSEL R12, R12, R10, P0 ;  /* 0x0000000a0c0c1208 */ /* 0x000fe40000000000 */
[----:B------:R-:W-:-:S03]  /*4190*/  @P1 FSEL R13, R13, R11, P0 ;  /* 0x0000000b0d0d1208 */ /* 0x000fc60000000000 */
[----:B------:R-:W-:Y:S02]  /*41a0*/  @P1 IMAD.MOV.U32 R10, RZ, RZ, R12 ;  /* 0x000000ffff0a1224 */ /* 0x000fe400078e000c */
[----:B------:R-:W-:Y:S02]  /*41b0*/  @P1 IMAD.MOV.U32 R11, RZ, RZ, R13 ;  /* 0x000000ffff0b1224 */ /* 0x000fe400078e000d */
[----:B------:R-:W5:Y:S04]  /*41c0*/  LDG.E.64.CONSTANT R12, desc[UR10][R4.64+-0x4000] ;  /* 0xffc0000a040c7981 */ /* 0x000f68000c1e9b00 */
[----:B------:R-:W-:Y:S01]  /*41d0*/  DSETP.GEU.AND P2, PT, |R10|, |R26|, PT ;  /* 0x4000001a0a00722a */ /* 0x000fe20003f4e200 */
[----:B------:R-:W-:Y:S02]  /*41e0*/  @P1 SEL R6, R8, R6, P0 ;  /* 0x0000000608061207 */ /* 0x000fe40000000000 */
[----:B------:R-:W-:-:S11]  /*41f0*/  @P1 SEL R7, R9, R7, P0 ;  /* 0x0000000709071207 */ /* 0x000fd60000000000 */
[----:B------:R-:W-:-:S04]  /*4200*/  @P2 ISETP.GE.U32.AND P0, PT, R6, R24, PT ;  /* 0x000000180600220c */ /* 0x000fc80003f06070 */
[----:B------:R-:W-:-:S13]  /*4210*/  @P2 ISETP.GE.AND.EX P0, PT, R7, R25, PT, P0 ;  /* 0x000000190700220c */ /* 0x000fda0003f06300 */
[----:B------:R-:W-:-:S06]  /*4220*/  @P2 DSETP.LT.OR P0, PT, |R26|, |R10|, !P0 ;  /* 0x4000000a1a00222a */ /* 0x000fcc0004701600 */
[----:B------:R-:W-:Y:S02]  /*4230*/  @P2 FSEL R8, R10, R26, P0 ;  /* 0x0000001a0a082208 */ /* 0x000fe40000000000 */
[----:B------:R-:W-:-:S03]  /*4240*/  @P2 FSEL R11, R11, R27, P0 ;  /* 0x0000001b0b0b2208 */ /* 0x000fc60000000000 */
[----:B------:R-:W-:Y:S02]  /*4250*/  @P2 IMAD.MOV.U32 R26, RZ, RZ, R8 ;  /* 0x000000ffff1a2224 */ /* 0x000fe400078e0008 */
[----:B------:R-:W-:Y:S01]  /*4260*/  @P2 IMAD.MOV.U32 R27, RZ, RZ, R11 ;  /* 0x000000ffff1b2224 */ /* 0x000fe200078e000b */
[----:B------:R-:W5:Y:S04]  /*4270*/  LDG.E.64.CONSTANT R8, desc[UR10][R4.64+-0x3000] ;  /* 0xffd0000a04087981 */ /* 0x000f68000c1e9b00 */
[----:B------:R-:W5:Y:S01]  /*4280*/  LDG.E.64.CONSTANT R10, desc[UR10][R4.64+-0x3008] ;  /* 0xffcff80a040a7981 */ /* 0x000f62000c1e9b00 */
        /* <DEDUP_REMOVED lines=10> */
[----:B------:R-:W5:Y:S01]  /*4330*/  LDG.E.64.CONSTANT R6, desc[UR10][R4.64+-0x2008] ;  /* 0xffdff80a04067981 */ /* 0x000f62000c1e9b00 */
[----:B------:R-:W-:Y:S02]  /*4340*/  @P1 SEL R18, R24, R18, P0 ;  /* 0x0000001218121207 */ /* 0x000fe40000000000 */
[----:B------:R-:W-:Y:S02]  /*4350*/  @P1 SEL R19, R25, R19, P0 ;  /* 0x0000001319131207 */ /* 0x000fe40000000000 */
        /* <DEDUP_REMOVED lines=8> */
[----:B------:R-:W-:Y:S02]  /*43e0*/  @P2 IMAD.MOV.U32 R17, RZ, RZ, R21 ;  /* 0x000000ffff112224 */ /* 0x000fe400078e0015 */
[----:B------:R-:W2:Y:S04]  /*43f0*/  LDG.E.64.CONSTANT R20, desc[UR10][R4.64+-0x1008] ;  /* 0xffeff80a04147981 */ /* 0x000ea8000c1e9b00 */
[----:B----4-:R-:W-:Y:S01]  /*4400*/  DSETP.GEU.AND P1, PT, |R16|, |R22|, PT ;  /* 0x400000161000722a */ /* 0x010fe20003f2e200 */
[----:B------:R-:W-:Y:S02]  /*4410*/  @P2 SEL R14, R18, R14, P0 ;  /* 0x0000000e120e2207 */ /* 0x000fe40000000000 */
[----:B------:R-:W-:-:S02]  /*4420*/  @P2 SEL R15, R19, R15, P0 ;  /* 0x0000000f130f2207 */ /* 0x000fc40000000000 */
[----:B------:R-:W3:Y:S09]  /*4430*/  LDG.E.64.CONSTANT R18, desc[UR10][R4.64+-0x1000] ;  /* 0xfff0000a04127981 */ /* 0x000ef2000c1e9b00 */
[----:B-----5:R-:W-:-:S04]  /*4440*/  @P1 ISETP.GE.U32.AND P0, PT, R14, R12, PT ;  /* 0x0000000c0e00120c */ /* 0x020fc80003f06070 */
[----:B------:R-:W-:Y:S01]  /*4450*/  @P1 ISETP.GE.AND.EX P0, PT, R15, R13, PT, P0 ;  /* 0x0000000d0f00120c */ /* 0x000fe20003f06300 */
[----:B------:R-:W-:Y:S02]  /*4460*/  IMAD.MOV.U32 R26, RZ, RZ, R22 ;  /* 0x000000ffff1a7224 */ /* 0x000fe400078e0016 */
[----:B------:R-:W-:-:S10]  /*4470*/  IMAD.MOV.U32 R27, RZ, RZ, R23 ;  /* 0x000000ffff1b7224 */ /* 0x000fd400078e0017 */
[----:B------:R-:W-:Y:S01]  /*4480*/  @P1 DSETP.LT.OR P0, PT, |R22|, |R16|, !P0 ;  /* 0x400000101600122a */ /* 0x000fe20004701600 */
[----:B------:R-:W4:Y:S05]  /*4490*/  LDG.E.64.CONSTANT R22, desc[UR10][R4.64] ;  /* 0x0000000a04167981 */ /* 0x000f2a000c1e9b00 */
        /* <DEDUP_REMOVED lines=14> */
[----:B------:R-:W-:-:S06]  /*4580*/  @P2 IMAD.MOV.U32 R11, RZ, RZ, R27 ;  /* 0x000000ffff0b2224 */ /* 0x000fcc00078e001b */
        /* <DEDUP_REMOVED lines=10> */
[----:B------:R-:W-:Y:S02]  /*4630*/  @P1 SEL R24, R8, R24, P0 ;  /* 0x0000001808181207 */ /* 0x000fe40000000000 */
[----:B------:R-:W-:Y:S01]  /*4640*/  @P1 SEL R25, R9, R25, P0 ;  /* 0x0000001909191207 */ /* 0x000fe20000000000 */
[----:B------:R-:W-:-:S04]  /*4650*/  UIADD3 UR4, UP1, UPT, UR4, -0x2, URZ ;  /* 0xfffffffe04047890 */ /* 0x000fc8000ff3e0ff */
[----:B------:R-:W-:Y:S02]  /*4660*/  UIADD3.X UR5, UPT, UPT, UR5, -0x1, URZ, UP1, !UPT ;  /* 0xffffffff05057890 */ /* 0x000fe40008ffe4ff */
[----:B------:R-:W-:-:S04]  /*4670*/  UISETP.NE.U32.AND UP1, UPT, UR4, URZ, UPT ;  /* 0x000000ff0400728c */ /* 0x000fc8000bf25070 */
[----:B------:R-:W-:Y:S01]  /*4680*/  UISETP.NE.AND.EX UP1, UPT, UR5, URZ, UPT, UP1 ;  /* 0x000000ff0500728c */ /* 0x000fe2000bf25310 */
[----:B--2---:R-:W-:-:S14]  /*4690*/  DSETP.GEU.AND P2, PT, |R6|, |R20|, PT ;  /* 0x400000140600722a */ /* 0x004fdc0003f4e200 */
[----:B---3--:R-:W-:-:S04]  /*46a0*/  @P2 ISETP.GE.U32.AND P0, PT, R24, R18, PT ;  /* 0x000000121800220c */ /* 0x008fc80003f06070 */
[----:B------:R-:W-:-:S13]  /*46b0*/  @P2 ISETP.GE.AND.EX P0, PT, R25, R19, PT, P0 ;  /* 0x000000131900220c */ /* 0x000fda0003f06300 */
[----:B------:R-:W-:-:S06]  /*46c0*/  @P2 DSETP.LT.OR P0, PT, |R20|, |R6|, !P0 ;  /* 0x400000061400222a */ /* 0x000fcc0004701600 */
[----:B------:R-:W-:Y:S02]  /*46d0*/  @P2 FSEL R6, R6, R20, P0 ;  /* 0x0000001406062208 */ /* 0x000fe40000000000 */
[----:B------:R-:W-:-:S03]  /*46e0*/  @P2 FSEL R7, R7, R21, P0 ;  /* 0x0000001507072208 */ /* 0x000fc60000000000 */
[----:B------:R-:W-:Y:S02]  /*46f0*/  @P2 IMAD.MOV.U32 R20, RZ, RZ, R6 ;  /* 0x000000ffff142224 */ /* 0x000fe400078e0006 */
[----:B------:R-:W-:-:S06]  /*4700*/  @P2 IMAD.MOV.U32 R21, RZ, RZ, R7 ;  /* 0x000000ffff152224 */ /* 0x000fcc00078e0007 */
[----:B-----5:R-:W-:Y:S01]  /*4710*/  DSETP.GEU.AND P1, PT, |R20|, |R16|, PT ;  /* 0x400000101400722a */ /* 0x020fe20003f2e200 */
[----:B------:R-:W-:Y:S02]  /*4720*/  @P2 SEL R18, R24, R18, P0 ;  /* 0x0000001218122207 */ /* 0x000fe40000000000 */
[----:B------:R-:W-:-:S11]  /*4730*/  @P2 SEL R19, R25, R19, P0 ;  /* 0x0000001319132207 */ /* 0x000fd60000000000 */
[----:B----4-:R-:W-:-:S04]  /*4740*/  @P1 ISETP.GE.U32.AND P0, PT, R18, R22, PT ;  /* 0x000000161200120c */ /* 0x010fc80003f06070 */
[----:B------:R-:W-:Y:S02]  /*4750*/  @P1 ISETP.GE.AND.EX P0, PT, R19, R23, PT, P0 ;  /* 0x000000171300120c */ /* 0x000fe40003f06300 */
[----:B------:R-:W-:-:S05]  /*4760*/  IADD3 R6, P2, PT, R4, 0xa000, RZ ;  /* 0x0000a00004067810 */ /* 0x000fca0007f5e0ff */
[----:B------:R-:W-:-:S06]  /*4770*/  IMAD.X R5, RZ, RZ, R5, P2 ;  /* 0x000000ffff057224 */ /* 0x000fcc00010e0605 */
[----:B------:R-:W-:Y:S01]  /*4780*/  @P1 DSETP.LT.OR P0, PT, |R16|, |R20|, !P0 ;  /* 0x400000141000122a */ /* 0x000fe20004701600 */
[----:B------:R-:W-:-:S05]  /*4790*/  IADD3 R3, P2, PT, R3, 0xa00, RZ ;  /* 0x00000a0003037810 */ /* 0x000fca0007f5e0ff */
[----:B------:R-:W-:Y:S02]  /*47a0*/  @P1 FSEL R4, R20, R16, P0 ;  /* 0x0000001014041208 */ /* 0x000fe40000000000 */
[----:B------:R-:W-:Y:S01]  /*47b0*/  @P1 FSEL R21, R21, R17, P0 ;  /* 0x0000001115151208 */ /* 0x000fe20000000000 */
[----:B------:R-:W-:Y:S01]  /*47c0*/  IMAD.X R2, RZ, RZ, R2, P2 ;  /* 0x000000ffff027224 */ /* 0x000fe200010e0602 */
[----:B------:R-:W-:Y:S01]  /*47d0*/  @P1 SEL R22, R18, R22, P0 ;  /* 0x0000001612161207 */ /* 0x000fe20000000000 */
[----:B------:R-:W-:Y:S01]  /*47e0*/  @P1 IMAD.MOV.U32 R16, RZ, RZ, R4 ;  /* 0x000000ffff101224 */ /* 0x000fe200078e0004 */
[----:B------:R-:W-:Y:S01]  /*47f0*/  @P1 SEL R23, R19, R23, P0 ;  /* 0x0000001713171207 */ /* 0x000fe20000000000 */
[----:B------:R-:W-:Y:S01]  /*4800*/  @P1 IMAD.MOV.U32 R17, RZ, RZ, R21 ;  /* 0x000000ffff111224 */ /* 0x000fe200078e0015 */
[----:B------:R-:W-:Y:S06]  /*4810*/  BRA.U UP1, `(.L_x_73) ;  /* 0xfffffff501f07547 */ /* 0x000fec000b83ffff */
.L_x_72:
[----:B------:R-:W-:Y:S05]  /*4820*/  BRA.U !UP0, `(.L_x_71) ;  /* 0x0000000508107547 */ /* 0x000fea000b800000 */
[----:B------:R-:W0:Y:S02]  /*4830*/  LDC.64 R4, c[0x0][0x380] ;  /* 0x0000e000ff047b82 */ /* 0x000e240000000a00 */
[----:B0-----:R-:W-:-:S03]  /*4840*/  IMAD.WIDE.U32 R4, R0, 0x10, R4 ;  /* 0x0000001000047825 */ /* 0x001fc600078e0004 */
[----:B------:R-:W-:-:S04]  /*4850*/  LEA R24, P0, R3, R4, 0x4 ;  /* 0x0000000403187211 */ /* 0x000fc800078020ff */
[----:B------:R-:W-:-:S05]  /*4860*/  LEA.HI.X R25, R3, R5, R2, 0x4, P0 ;  /* 0x0000000503197211 */ /* 0x000fca00000f2402 */
[----:B------:R-:W2:Y:S04]  /*4870*/  LDG.E.64.CONSTANT R20, desc[UR10][R24.64] ;  /* 0x0000000a18147981 */ /* 0x000ea8000c1e9b00 */
[----:B------:R-:W3:Y:S04]  /*4880*/  LDG.E.64.CONSTANT R18, desc[UR10][R24.64+0x8] ;  /* 0x0000080a18127981 */ /* 0x000ee8000c1e9b00 */
[----:B------:R-:W4:Y:S04]  /*4890*/  LDG.E.64.CONSTANT R14, desc[UR10][R24.64+0x1000] ;  /* 0x0010000a180e7981 */ /* 0x000f28000c1e9b00 */
[----:B------:R-:W5:Y:S04]  /*48a0*/  LDG.E.64.CONSTANT R12, desc[UR10][R24.64+0x1008] ;  /* 0x0010080a180c7981 */ /* 0x000f68000c1e9b00 */
        /* <DEDUP_REMOVED lines=16> */
[----:B------:R-:W-:-:S11]  /*49b0*/  @P2 SEL R19, R23, R19, P0 ;  /* 0x0000001317132207 */ /* 0x000fd60000000000 */
[----:B-----5:R-:W-:-:S04]  /*49c0*/  @P1 ISETP.GE.U32.AND P0, PT, R18, R12, PT ;  /* 0x0000000c1200120c */ /* 0x020fc80003f06070 */
        /* <DEDUP_REMOVED lines=27> */
[----:B------:R-:W-:Y:S02]  /*4b80*/  @P1 SEL R5, R9, R5, P0 ;  /* 0x0000000509051207 */ /* 0x000fe40000000000 */
[----:B------:R-:W-:-:S05]  /*4b90*/  IADD3 R3, P1, PT, R3, 0x500, RZ ;  /* 0x0000050003037810 */ /* 0x000fca0007f3e0ff */
[----:B------:R-:W-:Y:S01]  /*4ba0*/  IMAD.X R2, RZ, RZ, R2, P1 ;  /* 0x000000ffff027224 */ /* 0x000fe200008e0602 */
[----:B--2---:R-:W-:-:S14]  /*4bb0*/  DSETP.GEU.AND P2, PT, |R6|, |R16|, PT ;  /* 0x400000100600722a */ /* 0x004fdc0003f4e200 */
[----:B------:R-:W-:-:S04]  /*4bc0*/  @P2 ISETP.GE.U32.AND P0, PT, R4, R26, PT ;  /* 0x0000001a0400220c */ /* 0x000fc80003f06070 */
[----:B------:R-:W-:-:S13]  /*4bd0*/  @P2 ISETP.GE.AND.EX P0, PT, R5, R27, PT, P0 ;  /* 0x0000001b0500220c */ /* 0x000fda0003f06300 */
[----:B------:R-:W-:-:S06]  /*4be0*/  @P2 DSETP.LT.OR P0, PT, |R16|, |R6|, !P0 ;  /* 0x400000061000222a */ /* 0x000fcc0004701600 */
[----:B------:R-:W-:Y:S02]  /*4bf0*/  @P2 FSEL R6, R6, R16, P0 ;  /* 0x0000001006062208 */ /* 0x000fe40000000000 */
[----:B------:R-:W-:Y:S02]  /*4c00*/  @P2 FSEL R7, R7, R17, P0 ;  /* 0x0000001107072208 */ /* 0x000fe40000000000 */
[----:B------:R-:W-:Y:S02]  /*4c10*/  @P2 SEL R26, R4, R26, P0 ;  /* 0x0000001a041a2207 */ /* 0x000fe40000000000 */
[----:B------:R-:W-:Y:S01]  /*4c20*/  @P2 SEL R27, R5, R27, P0 ;  /* 0x0000001b051b2207 */ /* 0x000fe20000000000 */
[----:B------:R-:W-:Y:S02]  /*4c30*/  @P2 IMAD.MOV.U32 R16, RZ, RZ, R6 ;  /* 0x000000ffff102224 */ /* 0x000fe400078e0006 */
[----:B------:R-:W-:Y:S02]  /*4c40*/  @P2 IMAD.MOV.U32 R17, RZ, RZ, R7 ;  /* 0x000000ffff112224 */ /* 0x000fe400078e0007 */
[----:B------:R-:W-:-:S02]  /*4c50*/  IMAD.MOV.U32 R22, RZ, RZ, R26 ;  /* 0x000000ffff167224 */ /* 0x000fc400078e001a */
[----:B------:R-:W-:-:S07]  /*4c60*/  IMAD.MOV.U32 R23, RZ, RZ, R27 ;  /* 0x000000ffff177224 */ /* 0x000fce00078e001b */
.L_x_71:
[----:B------:R-:W0:Y:S02]  /*4c70*/  LDCU UR4, c[0x0][0x390] ;  /* 0x00007200ff0477ac */ /* 0x000e240008000800 */
[----:B0-----:R-:W-:Y:S02]  /*4c80*/  USHF.R.S32.HI UR5, URZ, 0x1f, UR4 ;  /* 0x0000001fff057899 */ /* 0x001fe40008011404 */
[----:B------:R-:W-:-:S04]  /*4c90*/  ISETP.GE.U32.AND P0, PT, R3, UR4, PT ;  /* 0x0000000403007c0c */ /* 0x000fc8000bf06070 */
[----:B------:R-:W-:-:S13]  /*4ca0*/  ISETP.GE.AND.EX P0, PT, R2, UR5, PT, P0 ;  /* 0x0000000502007c0c */ /* 0x000fda000bf06300 */
[----:B------:R-:W-:Y:S05]  /*4cb0*/  @P0 BRA `(.L_x_74) ;  /* 0x00000008009c0947 */ /* 0x000fea0003800000 */
[----:B------:R-:W-:Y:S01]  /*4cc0*/  IADD3 R21, PT, PT, -R3, UR4, RZ ;  /* 0x0000000403157c10 */ /* 0x000fe2000fffe1ff */
[----:B------:R-:W-:Y:S03]  /*4cd0*/  BSSY.RECONVERGENT B1, `(.L_x_74) ;  /* 0x00000a5000017945 */ /* 0x000fe60003800200 */
[----:B------:R-:W-:-:S13]  /*4ce0*/  ISETP.GE.AND P0, PT, R0, R21, PT ;  /* 0x000000150000720c */ /* 0x000fda0003f06270 */
[----:B------:R-:W-:Y:S05]  /*4cf0*/  @P0 BRA `(.L_x_75) ;  /* 0x0000000800880947 */ /* 0x000fea0003800000 */
[----:B------:R-:W-:Y:S01]  /*4d00*/  LOP3.LUT R12, RZ, R0, RZ, 0x33, !PT ;  /* 0x00000000ff0c7212 */ /* 0x000fe200078e33ff */
[----:B------:R-:W-:Y:S01]  /*4d10*/  BSSY.RECONVERGENT B2, `(.L_x_76) ;  /* 0x0000032000027945 */ /* 0x000fe20003800200 */
[----:B------:R-:W-:Y:S02]  /*4d20*/  IMAD.MOV.U32 R20, RZ, RZ, R0 ;  /* 0x000000ffff147224 */ /* 0x000fe400078e0000 */
[----:B------:R-:W-:-:S04]  /*4d30*/  IADD3 R12, PT, PT, -R3, UR4, R12 ;  /* 0x00000004030c7c10 */ /* 0x000fc8000fffe10c */
[----:B------:R-:W-:-:S04]  /*4d40*/  LOP3.LUT R4, R12, 0x300, RZ, 0xc0, !PT ;  /* 0x000003000c047812 */ /* 0x000fc800078ec0ff */
[----:B------:R-:W-:-:S13]  /*4d50*/  ISETP.NE.AND P0, PT, R4, 0x300, PT ;  /* 0x000003000400780c */ /* 0x000fda0003f05270 */
[----:B------:R-:W-:Y:S05]  /*4d60*/  @!P0 BRA `(.L_x_77) ;  /* 0x0000000000b08947 */ /* 0x000fea0003800000 */
[----:B------:R-:W0:Y:S01]  /*4d70*/  LDCU.64 UR6, c[0x0][0x380] ;  /* 0x00007000ff0677ac */ /* 0x000e220008000a00 */
[----:B------:R-:W-:Y:S01]  /*4d80*/  IADD3 R5, P0, PT, R0, R3, RZ ;  /* 0x0000000300057210 */ /* 0x000fe20007f1e0ff */
[----:B------:R-:W-:Y:S01]  /*4d90*/  IMAD.MOV.U32 R20, RZ, RZ, R0 ;  /* 0x000000ffff147224 */ /* 0x000fe200078e0000 */
[----:B------:R-:W-:-:S03]  /*4da0*/  LEA.HI R4, R12, 0x1, RZ, 0x18 ;  /* 0x000000010c047811 */ /* 0x000fc600078fc0ff */
[----:B------:R-:W-:Y:S01]  /*4db0*/  IMAD.X R6, RZ, RZ, R2, P0 ;  /* 0x000000ffff067224 */ /* 0x000fe200000e0602 */
[----:B------:R-:W-:-:S05]  /*4dc0*/  LOP3.LUT R4, R4, 0x3, RZ, 0xc0, !PT ;  /* 0x0000000304047812 */ /* 0x000fca00078ec0ff */
[----:B------:R-:W-:Y:S01]  /*4dd0*/  IMAD.MOV R13, RZ, RZ, -R4 ;  /* 0x000000ffff0d7224 */ /* 0x000fe200078e0a04 */
[----:B0-----:R-:W-:-:S04]  /*4de0*/  LEA R14, P1, R5, UR6, 0x4 ;  /* 0x00000006050e7c11 */ /* 0x001fc8000f8220ff */
[----:B------:R-:W-:-:S09]  /*4df0*/  LEA.HI.X R5, R5, UR7, R6, 0x4, P1 ;  /* 0x0000000705057c11 */ /* 0x000fd200088f2406 */
.L_x_80:
[----:B------:R-:W-:-:S05]  /*4e00*/  IMAD.MOV.U32 R4, RZ, RZ, R14 ;  /* 0x000000ffff047224 */ /* 0x000fca00078e000e */
[----:B------:R-:W2:Y:S04]  /*4e10*/  LDG.E.64.CONSTANT R8, desc[UR10][R4.64] ;  /* 0x0000000a04087981 */ /* 0x000ea8000c1e9b00 */
[----:B------:R-:W3:Y:S01]  /*4e20*/  LDG.E.64.CONSTANT R6, desc[UR10][R4.64+0x8] ;  /* 0x0000080a04067981 */ /* 0x000ee2000c1e9b00 */
[----:B------:R-:W-:Y:S01]  /*4e30*/  VIADD R13, R13, 0x1 ;  /* 0x000000010d0d7836 */ /* 0x000fe20000000000 */
[----:B------:R-:W-:Y:S01]  /*4e40*/  BSSY.RECONVERGENT B3, `(.L_x_78) ;  /* 0x000001b000037945 */ /* 0x000fe20003800200 */
[----:B------:R-:W-:Y:S01]  /*4e50*/  IMAD.MOV.U32 R15, RZ, RZ, R22 ;  /* 0x000000ffff0f7224 */ /* 0x000fe200078e0016 */
        /* <DEDUP_REMOVED lines=25> */
.L_x_79:
[----:B------:R-:W-:Y:S05]  /*4ff0*/  BSYNC.RECONVERGENT B3 ;  /* 0x0000000000037941 */ /* 0x000fea0003800200 */
.L_x_78:
[----:B------:R-:W-:Y:S02]  /*5000*/  IMAD.X R5, RZ, RZ, R5, P3 ;  /* 0x000000ffff057224 */ /* 0x000fe400018e0605 */
[----:B------:R-:W-:Y:S01]  /*5010*/  VIADD R20, R20, 0x100 ;  /* 0x0000010014147836 */ /* 0x000fe20000000000 */
[----:B------:R-:W-:Y:S06]  /*5020*/  @P2 BRA `(.L_x_80) ;  /* 0xfffffffc00742947 */ /* 0x000fec000383ffff */
.L_x_77:
[----:B------:R-:W-:Y:S05]  /*5030*/  BSYNC.RECONVERGENT B2 ;  /* 0x0000000000027941 */ /* 0x000fea0003800200 */
.L_x_76:
[----:B------:R-:W-:-:S13]  /*5040*/  ISETP.GE.U32.AND P0, PT, R12, 0x300, PT ;  /* 0x000003000c00780c */ /* 0x000fda0003f06070 */
[----:B------:R-:W-:Y:S05]  /*5050*/  @!P0 BRA `(.L_x_75) ;  /* 0x0000000400b08947 */ /* 0x000fea0003800000 */
[----:B------:R-:W0:Y:S01]  /*5060*/  LDCU.64 UR6, c[0x0][0x380] ;  /* 0x00007000ff0677ac */ /* 0x000e220008000a00 */
[----:B------:R-:W-:-:S05]  /*5070*/  IADD3 R3, P0, PT, R20, R3, RZ ;  /* 0x0000000314037210 */ /* 0x000fca0007f1e0ff */
[----:B------:R-:W-:Y:S01]  /*5080*/  IMAD.X R2, RZ, RZ, R2, P0 ;  /* 0x000000ffff027224 */ /* 0x000fe200000e0602 */
[----:B0-----:R-:W-:-:S04]  /*5090*/  LEA R8, P1, R3, UR6, 0x4 ;  /* 0x0000000603087c11 */ /* 0x001fc8000f8220ff */
[----:B------:R-:W-:Y:S02]  /*50a0*/  IADD3 R8, P0, PT, R8, 0x3008, RZ ;  /* 0x0000300808087810 */ /* 0x000fe40007f1e0ff */
[----:B------:R-:W-:-:S05]  /*50b0*/  LEA.HI.X R9, R3, UR7, R2, 0x4, P1 ;  /* 0x0000000703097c11 */ /* 0x000fca00088f2402 */
[----:B------:R-:W-:-:S07]  /*50c0*/  IMAD.X R9, RZ, RZ, R9, P0 ;  /* 0x000000ffff097224 */ /* 0x000fce00000e0609 */
.L_x_89:
[----:B------:R-:W2:Y:S04]  /*50d0*/  LDG.E.64.CONSTANT R10, desc[UR10][R8.64+-0x3008] ;  /* 0xffcff80a080a7981 */ /* 0x000ea8000c1e9b00 */
[----:B------:R-:W3:Y:S04]  /*50e0*/  LDG.E.64.CONSTANT R12, desc[UR10][R8.64+-0x3000] ;  /* 0xffd0000a080c7981 */ /* 0x000ee8000c1e9b00 */
[----:B------:R0:W5:Y:S04]  /*50f0*/  LDG.E.64.CONSTANT R6, desc[UR10][R8.64+-0x2008] ;  /* 0xffdff80a08067981 */ /* 0x000168000c1e9b00 */
        /* <DEDUP_REMOVED lines=22> */
.L_x_82:
[----:B------:R-:W-:Y:S05]  /*5260*/  BSYNC.RECONVERGENT B2 ;  /* 0x0000000000027941 */ /* 0x000fea0003800200 */
.L_x_81:
        /* <DEDUP_REMOVED lines=25> */
.L_x_84:
[----:B------:R-:W-:Y:S05]  /*5400*/  BSYNC.RECONVERGENT B2 ;  /* 0x0000000000027941 */ /* 0x000fea0003800200 */
.L_x_83:
        /* <DEDUP_REMOVED lines=21> */
.L_x_86:
[----:B------:R-:W-:Y:S05]  /*5560*/  BSYNC.RECONVERGENT B2 ;  /* 0x0000000000027941 */ /* 0x000fea0003800200 */
.L_x_85:
        /* <DEDUP_REMOVED lines=21> */
.L_x_88:
[----:B------:R-:W-:Y:S05]  /*56c0*/  BSYNC.RECONVERGENT B2 ;  /* 0x0000000000027941 */ /* 0x000fea0003800200 */
.L_x_87:
[----:B------:R-:W-:Y:S01]  /*56d0*/  VIADD R20, R20, 0x400 ;  /* 0x0000040014147836 */ /* 0x000fe20000000000 */
[----:B------:R-:W-:-:S04]  /*56e0*/  IADD3 R8, P1, PT, R8, 0x4000, RZ ;  /* 0x0000400008087810 */ /* 0x000fc80007f3e0ff */
[----:B------:R-:W-:Y:S01]  /*56f0*/  ISETP.GE.AND P0, PT, R20, R21, PT ;  /* 0x000000151400720c */ /* 0x000fe20003f06270 */
[----:B------:R-:W-:-:S12]  /*5700*/  IMAD.X R9, RZ, RZ, R9, P1 ;  /* 0x000000ffff097224 */ /* 0x000fd800008e0609 */
[----:B------:R-:W-:Y:S05]  /*5710*/  @!P0 BRA `(.L_x_89) ;  /* 0xfffffff8006c8947 */ /* 0x000fea000383ffff */
.L_x_75:
[----:B------:R-:W-:Y:S05]  /*5720*/  BSYNC.RECONVERGENT B1 ;  /* 0x0000000000017941 */ /* 0x000fea0003800200 */
.L_x_74:
[----:B------:R-:W0:Y:S01]  /*5730*/  S2R R8, SR_LANEID ;  /* 0x0000000000087919 */ /* 0x000e220000000000 */
[----:B------:R-:W-:Y:S01]  /*5740*/  BSSY.RECONVERGENT B1, `(.L_x_90) ;  /* 0x000001f000017945 */ /* 0x000fe20003800200 */
[----:B------:R-:W-:Y:S01]  /*5750*/  IMAD.MOV.U32 R11, RZ, RZ, R22 ;  /* 0x000000ffff0b7224 */ /* 0x000fe200078e0016 */
[----:B------:R1:W2:Y:S01]  /*5760*/  SHFL.DOWN PT, R4, R16, 0x1, 0x1f ;  /* 0x08201f0010047f89 */ /* 0x0002a200000e0000 */
[----:B------:R-:W-:Y:S02]  /*5770*/  IMAD.MOV.U32 R12, RZ, RZ, R23 ;  /* 0x000000ffff0c7224 */ /* 0x000fe400078e0017 */
[----:B------:R-:W-:Y:S01]  /*5780*/  IMAD.MOV.U32 R2, RZ, RZ, R16 ;  /* 0x000000ffff027224 */ /* 0x000fe200078e0010 */
[----:B------:R1:W3:Y:S01]  /*5790*/  SHFL.DOWN PT, R5, R17, 0x1, 0x1f ;  /* 0x08201f0011057f89 */ /* 0x0002e200000e0000 */
        /* <DEDUP_REMOVED lines=25> */
.L_x_91:
[----:B------:R-:W-:Y:S05]  /*5930*/  BSYNC.RECONVERGENT B1 ;  /* 0x0000000000017941 */ /* 0x000fea0003800200 */
.L_x_90:
        /* <DEDUP_REMOVED lines=31> */
.L_x_93:
[----:B------:R-:W-:Y:S05]  /*5b30*/  BSYNC.RECONVERGENT B1 ;  /* 0x0000000000017941 */ /* 0x000fea0003800200 */
.L_x_92:
[----:B------:R-:W-:Y:S01]  /*5b40*/  ISETP.GT.AND P0, PT, R8, 0x1b, PT ;  /* 0x0000001b0800780c */ /* 0x000fe20003f04270 */
[----:B-1----:R1:W1:Y:S01]  /*5b50*/  SHFL.DOWN PT, R6, R4, 0x4, 0x1f ;  /* 0x08801f0004067f89 */ /* 0x00226200000e0000 */
[----:B------:R-:W-:Y:S01]  /*5b60*/  BSSY.RECONVERGENT B1, `(.L_x_94) ;  /* 0x000001d000017945 */ /* 0x000fe20003800200 */
[----:B0-----:R-:W-:Y:S02]  /*5b70*/  IMAD.MOV.U32 R11, RZ, RZ, R9 ;  /* 0x000000ffff0b7224 */ /* 0x001fe400078e0009 */
[----:B--2---:R0:W2:Y:S01]  /*5b80*/  SHFL.DOWN PT, R7, R5, 0x4, 0x1f ;  /* 0x08801f0005077f89 */ /* 0x0040a200000e0000 */
[----:B------:R-:W-:Y:S02]  /*5b90*/  IMAD.MOV.U32 R12, RZ, RZ, R10 ;  /* 0x000000ffff0c7224 */ /* 0x000fe400078e000a */
[----:B------:R-:W-:Y:S01]  /*5ba0*/  IMAD.MOV.U32 R2, RZ, RZ, R4 ;  /* 0x000000ffff027224 */ /* 0x000fe200078e0004 */
[----:B---3--:R0:W3:Y:S01]  /*5bb0*/  SHFL.DOWN PT, R14, R9, 0x4, 0x1f ;  /* 0x08801f00090e7f89 */ /* 0x0080e200000e0000 */
[----:B------:R-:W-:-:S03]  /*5bc0*/  IMAD.MOV.U32 R3, RZ, RZ, R5 ;  /* 0x000000ffff037224 */ /* 0x000fc600078e0005 */
[----:B----4-:R0:W4:Y:S01]  /*5bd0*/  SHFL.DOWN PT, R13, R10, 0x4, 0x1f ;  /* 0x08801f000a0d7f89 */ /* 0x01012200000e0000 */
        /* <DEDUP_REMOVED lines=21> */
.L_x_95:
[----:B------:R-:W-:Y:S05]  /*5d30*/  BSYNC.RECONVERGENT B1 ;  /* 0x0000000000017941 */ /* 0x000fea0003800200 */
.L_x_94:
        /* <DEDUP_REMOVED lines=31> */
.L_x_97:
[----:B------:R-:W-:Y:S05]  /*5f30*/  BSYNC.RECONVERGENT B1 ;  /* 0x0000000000017941 */ /* 0x000fea0003800200 */
.L_x_96:
[----:B------:R-:W-:Y:S01]  /*5f40*/  ISETP.GT.AND P0, PT, R8, 0xf, PT ;  /* 0x0000000f0800780c */ /* 0x000fe20003f04270 */
[----:B-1----:R1:W1:Y:S01]  /*5f50*/  SHFL.DOWN PT, R6, R4, 0x10, 0x1f ;  /* 0x0a001f0004067f89 */ /* 0x00226200000e0000 */
[----:B------:R-:W-:Y:S01]  /*5f60*/  BSSY.RECONVERGENT B1, `(.L_x_98) ;  /* 0x000001d000017945 */ /* 0x000fe20003800200 */
[----:B---3--:R-:W-:Y:S02]  /*5f70*/  IMAD.MOV.U32 R14, RZ, RZ, R9 ;  /* 0x000000ffff0e7224 */ /* 0x008fe400078e0009 */
[----:B--2---:R2:W3:Y:S01]  /*5f80*/  SHFL.DOWN PT, R7, R5, 0x10, 0x1f ;  /* 0x0a001f0005077f89 */ /* 0x0044e200000e0000 */
[----:B------:R-:W-:Y:S02]  /*5f90*/  IMAD.MOV.U32 R15, RZ, RZ, R10 ;  /* 0x000000ffff0f7224 */ /* 0x000fe400078e000a */
[----:B------:R-:W-:Y:S01]  /*5fa0*/  IMAD.MOV.U32 R2, RZ, RZ, R4 ;  /* 0x000000ffff027224 */ /* 0x000fe200078e0004 */
[----:B0-----:R2:W0:Y:S01]  /*5fb0*/  SHFL.DOWN PT, R12, R9, 0x10, 0x1f ;  /* 0x0a001f00090c7f89 */ /* 0x00142200000e0000 */
[----:B------:R-:W-:-:S03]  /*5fc0*/  IMAD.MOV.U32 R3, RZ, RZ, R5 ;  /* 0x000000ffff037224 */ /* 0x000fc600078e0005 */
[----:B------:R2:W0:Y:S01]  /*5fd0*/  SHFL.DOWN PT, R11, R10, 0x10, 0x1f ;  /* 0x0a001f000a0b7f89 */ /* 0x00042200000e0000 */
[----:B------:R-:W-:Y:S05]  /*5fe0*/  @P0 BRA `(.L_x_99) ;  /* 0x0000000000500947 */ /* 0x000fea0003800000 */
[----:B-1-3--:R-:W-:Y:S01]  /*5ff0*/  DSETP.GEU.AND P0, PT, |R4|, |R6|, PT ;  /* 0x400000060400722a */ /* 0x00afe20003f0e200 */
        /* <DEDUP_REMOVED lines=19> */
.L_x_99:
[----:B------:R-:W-:Y:S05]  /*6130*/  BSYNC.RECONVERGENT B1 ;  /* 0x0000000000017941 */ /* 0x000fea0003800200 */
.L_x_98:
[----:B------:R-:W-:Y:S01]  /*6140*/  ISETP.NE.AND P0, PT, R8, RZ, PT ;  /* 0x000000ff0800720c */ /* 0x000fe20003f05270 */
[----:B------:R-:W-:-:S12]  /*6150*/  BSSY.RECONVERGENT B1, `(.L_x_100) ;  /* 0x000000a000017945 */ /* 0x000fd80003800200 */
[----:B------:R-:W-:Y:S05]  /*6160*/  @P0 BRA `(.L_x_101) ;  /* 0x0000000000200947 */ /* 0x000fea0003800000 */
[----:B-1----:R-:W1:Y:S01]  /*6170*/  S2R R6, SR_CgaCtaId ;  /* 0x0000000000067919 */ /* 0x002e620000008800 */
[----:B--2---:R-:W-:Y:S02]  /*6180*/  MOV R5, 0x400 ;  /* 0x0000040000057802 */ /* 0x004fe40000000f00 */
[----:B------:R-:W-:-:S04]  /*6190*/  SHF.R.U32.HI R4, RZ, 0x1, R0 ;  /* 0x00000001ff047819 */ /* 0x000fc80000011600 */
[----:B------:R-:W-:Y:S02]  /*61a0*/  LOP3.LUT R4, R4, 0x1f0, RZ, 0xc0, !PT ;  /* 0x000001f004047812 */ /* 0x000fe400078ec0ff */
[----:B-1----:R-:W-:-:S05]  /*61b0*/  LEA R5, R6, R5, 0x18 ;  /* 0x0000000506057211 */ /* 0x002fca00078ec0ff */
[----:B------:R-:W-:-:S05]  /*61c0*/  IMAD.IADD R5, R4, 0x1, R5 ;  /* 0x0000000104057824 */ /* 0x000fca00078e0205 */
[----:B------:R1:W-:Y:S04]  /*61d0*/  STS.64 [R5+0x10], R14 ;  /* 0x0000100e05007388 */ /* 0x0003e80000000a00 */
[----:B------:R1:W-:Y:S02]  /*61e0*/  STS.64 [R5+0x8], R2 ;  /* 0x0000080205007388 */ /* 0x0003e40000000a00 */
.L_x_101:
[----:B------:R-:W-:Y:S05]  /*61f0*/  BSYNC.RECONVERGENT B1 ;  /* 0x0000000000017941 */ /* 0x000fea0003800200 */
.L_x_100:
[----:B------:R-:W-:Y:S01]  /*6200*/  BAR.SYNC.DEFER_BLOCKING 0x0 ;  /* 0x0000000000007b1d */ /* 0x000fe20000010000 */
[----:B------:R-:W-:-:S13]  /*6210*/  ISETP.NE.AND P1, PT, R0, RZ, PT ;  /* 0x000000ff0000720c */ /* 0x000fda0003f25270 */
[----:B------:R-:W-:Y:S05]  /*6220*/  @P1 BRA `(.L_x_34) ;  /* 0x00000008008c1947 */ /* 0x000fea0003800000 */
[----:B-12---:R-:W1:Y:S01]  /*6230*/  S2R R5, SR_CgaCtaId ;  /* 0x0000000000057919 */ /* 0x006e620000008800 */
[----:B------:R-:W-:Y:S01]  /*6240*/  MOV R0, 0x400 ;  /* 0x0000040000007802 */ /* 0x000fe20000000f00 */
[----:B------:R-:W-:Y:S03]  /*6250*/  BSSY.RECONVERGENT B1, `(.L_x_102) ;  /* 0x000001a000017945 */ /* 0x000fe60003800200 */
[----:B-1----:R-:W-:-:S05]  /*6260*/  LEA R0, R5, R0, 0x18 ;  /* 0x0000000005007211 */ /* 0x002fca00078ec0ff */
[----:B------:R-:W1:Y:S04]  /*6270*/  LDS.64 R16, [R0+0x18] ;  /* 0x0000180000107984 */ /* 0x000e680000000a00 */
[----:B---3--:R-:W2:Y:S04]  /*6280*/  LDS.128 R4, [R0+0x20] ;  /* 0x0000200000047984 */ /* 0x008ea80000000c00 */
[----:B0---4-:R0:W3:Y:S04]  /*6290*/  LDS.64 R12, [R0+0x80] ;  /* 0x00008000000c7984 */ /* 0x0110e80000000a00 */
[----:B------:R0:W4:Y:S01]  /*62a0*/  LDS.128 R8, [R0+0x30] ;  /* 0x0000300000087984 */ /* 0x0001220000000c00 */
[----:B-1----:R-:W-:Y:S01]  /*62b0*/  DSETP.GEU.AND P0, PT, |R2|, |R16|, PT ;  /* 0x400000100200722a */ /* 0x002fe20003f0e200 */
[----:B------:R-:W-:-:S02]  /*62c0*/  IMAD.MOV.U32 R24, RZ, RZ, R16 ;  /* 0x000000ffff187224 */ /* 0x000fc400078e0010 */
[----:B------:R-:W-:Y:S02]  /*62d0*/  IMAD.MOV.U32 R25, RZ, RZ, R17 ;  /* 0x000000ffff197224 */ /* 0x000fe400078e0011 */
[----:B--2---:R-:W-:Y:S02]  /*62e0*/  IMAD.MOV.U32 R27, RZ, RZ, R4 ;  /* 0x000000ffff1b7224 */ /* 0x004fe400078e0004 */
[----:B------:R-:W-:-:S07]  /*62f0*/  IMAD.MOV.U32 R29, RZ, RZ, R5 ;  /* 0x000000ffff1d7224 */ /* 0x000fce00078e0005 */
[----:B0--34-:R-:W-:Y:S05]  /*6300*/  @!P0 BRA `(.L_x_103) ;  /* 0x0000000000388947 */ /* 0x019fea0003800000 */
        /* <DEDUP_REMOVED lines=14> */
.L_x_103:
[----:B------:R-:W-:Y:S05]  /*63f0*/  BSYNC.RECONVERGENT B1 ;  /* 0x0000000000017941 */ /* 0x000fea0003800200 */
.L_x_102:
        /* <DEDUP_REMOVED lines=23> */
.L_x_105:
[----:B------:R-:W-:Y:S05]  /*6570*/  BSYNC.RECONVERGENT B1 ;  /* 0x0000000000017941 */ /* 0x000fea0003800200 */
.L_x_104:
        /* <DEDUP_REMOVED lines=21> */
.L_x_107:
[----:B------:R-:W-:Y:S05]  /*66d0*/  BSYNC.RECONVERGENT B1 ;  /* 0x0000000000017941 */ /* 0x000fea0003800200 */
.L_x_106:
        /* <DEDUP_REMOVED lines=23> */
.L_x_109:
[----:B------:R-:W-:Y:S05]  /*6850*/  BSYNC.RECONVERGENT B1 ;  /* 0x0000000000017941 */ /* 0x000fea0003800200 */
.L_x_108:
        /* <DEDUP_REMOVED lines=21> */
.L_x_111:
[----:B------:R-:W-:Y:S05]  /*69b0*/  BSYNC.RECONVERGENT B1 ;  /* 0x0000000000017941 */ /* 0x000fea0003800200 */
.L_x_110:
        /* <DEDUP_REMOVED lines=21> */
.L_x_113:
[----:B------:R-:W-:Y:S05]  /*6b10*/  BSYNC.RECONVERGENT B1 ;  /* 0x0000000000017941 */ /* 0x000fea0003800200 */
.L_x_112:
        /* <DEDUP_REMOVED lines=20> */
.L_x_34:
[----:B------:R-:W-:Y:S05]  /*6c60*/  BSYNC.RECONVERGENT B0 ;  /* 0x0000000000007941 */ /* 0x000fea0003800200 */
.L_x_1:
[----:B------:R-:W-:Y:S05]  /*6c70*/  @P1 EXIT ;  /* 0x000000000000194d */ /* 0x000fea0003800000 */
[----:B012---:R-:W0:Y:S02]  /*6c80*/  LDC.64 R4, c[0x0][0x388] ;  /* 0x0000e200ff047b82 */ /* 0x007e240000000a00 */
[----:B0-----:R-:W-:Y:S04]  /*6c90*/  STG.E.64 desc[UR10][R4.64], R2 ;  /* 0x0000000204007986 */ /* 0x001fe8000c101b0a */
[----:B------:R-:W-:Y:S01]  /*6ca0*/  STG.E.64 desc[UR10][R4.64+0x8], R14 ;  /* 0x0000080e04007986 */ /* 0x000fe2000c101b0a */
[----:B------:R-:W-:Y:S05]  /*6cb0*/  EXIT ;  /* 0x000000000000794d */ /* 0x000fea0003800000 */
.L_x_114:
        /* <DEDUP_REMOVED lines=12> */
.L_x_765:


//--------------------- .text._ZN6thrust24THRUST_300001_SM_1000_NS8cuda_cub4core6detail13_kernel_agentINS1_8__reduce10DrainAgentIlEEJN3cub18CUB_300001_SM_10009GridQueueIyEElEEEvDpT0_ --------------------------
	.section	.text._ZN6thrust24THRUST_300001_SM_1000_NS8cuda_cub4core6detail13_kernel_agentINS1_8__reduce10DrainAgentIlEEJN3cub18CUB_300001_SM_10009GridQueueIyEElEEEvDpT0_,"ax",@progbits
	.align	128
        .global         _ZN6thrust24THRUST_300001_SM_1000_NS8cuda_cub4core6detail13_kernel_agentINS1_8__reduce10DrainAgentIlEEJN3cub18CUB_300001_SM_10009GridQueueIyEElEEEvDpT0_
        .type           _ZN6thrust24THRUST_300001_SM_1000_NS8cuda_cub4core6detail13_kernel_agentINS1_8__reduce10DrainAgentIlEEJN3cub18CUB_300001_SM_10009GridQueueIyEElEEEvDpT0_,@function
        .size           _ZN6thrust24THRUST_300001_SM_1000_NS8cuda_cub4core6detail13_kernel_agentINS1_8__reduce10DrainAgentIlEEJN3cub18CUB_300001_SM_10009GridQueueIyEElEEEvDpT0_,(.L_x_766 - _ZN6thrust24THRUST_300001_SM_1000_NS8cuda_cub4core6detail13_kernel_agentINS1_8__reduce10DrainAgentIlEEJN3cub18CUB_300001_SM_10009GridQueueIyEElEEEvDpT0_)
        .other          _ZN6thrust24THRUST_300001_SM_1000_NS8cuda_cub4core6detail13_kernel_agentINS1_8__reduce10DrainAgentIlEEJN3cub18CUB_300001_SM_10009GridQueueIyEElEEEvDpT0_,@"STO_CUDA_ENTRY STV_DEFAULT"
_ZN6thrust24THRUST_300001_SM_1000_NS8cuda_cub4core6detail13_kernel_agentINS1_8__reduce10DrainAgentIlEEJN3cub18CUB_300001_SM_10009GridQueueIyEElEEEvDpT0_:
.text._ZN6thrust24THRUST_300001_SM_1000_NS8cuda_cub4core6detail13_kernel_agentINS1_8__reduce10DrainAgentIlEEJN3cub18CUB_300001_SM_10009GridQueueIyEElEEEvDpT0_:
[----:B------:R-:W-:Y:S08]  /*0000*/  LDC R1, c[0x0][0x37c] ;  /* 0x0000df00ff017b82 */ /* 0x000ff00000000800 */
[----:B------:R-:W0:Y:S01]  /*0010*/  LDC.64 R2, c[0x0][0x380] ;  /* 0x0000e000ff027b82 */ /* 0x000e220000000a00 */
[----:B------:R-:W0:Y:S07]  /*0020*/  LDCU.64 UR4, c[0x0][0x358] ;  /* 0x00006b00ff0477ac */ /* 0x000e2e0008000a00 */
[----:B------:R-:W1:Y:S01]  /*0030*/  LDC.64 R4, c[0x0][0x388] ;  /* 0x0000e200ff047b82 */ /* 0x000e620000000a00 */
[----:B0-----:R-:W-:Y:S04]  /*0040*/  STG.E.64 desc[UR4][R2.64+0x8], RZ ;  /* 0x000008ff02007986 */ /* 0x001fe8000c101b04 */
[----:B-1----:R-:W-:Y:S01]  /*0050*/  STG.E.64 desc[UR4][R2.64], R4 ;  /* 0x0000000402007986 */ /* 0x002fe2000c101b04 */
[----:B------:R-:W-:Y:S05]  /*0060*/  EXIT ;  /* 0x000000000000794d */ /* 0x000fea0003800000 */
.L_x_115:
        /* <DEDUP_REMOVED lines=9> */
.L_x_766:


//--------------------- .text._ZN6thrust24THRUST_300001_SM_1000_NS8cuda_cub4core6detail13_kernel_agentINS1_8__reduce11ReduceAgentINS0_12zip_iteratorIN4cuda3std3__45tupleIJNS0_10device_ptrIdEENS0_17counting_iteratorIlNS0_11use_defaultESF_SF_EEEEEEEPNSB_IJdlEEESJ_lNS1_9__extrema9arg_max_fIdl10comparisonEEEEJSI_SK_lN3cub18CUB_300001_SM_100013GridEvenShareIlEENSR_9GridQueueIyEESO_EEEvDpT0_ --------------------------
	.section	.text._ZN6thrust24THRUST_300001_SM_1000_NS8cuda_cub4core6detail13_kernel_agentINS1_8__reduce11ReduceAgentINS0_12zip_iteratorIN4cuda3std3__45tupleIJNS0_10device_ptrIdEENS0_17counting_iteratorIlNS0_11use_defaultESF_SF_EEEEEEEPNSB_IJdlEEESJ_lNS1_9__extrema9arg_max_fIdl10comparisonEEEEJSI_SK_lN3cub18CUB_300001_SM_100013GridEvenShareIlEENSR_9GridQueueIyEESO_EEEvDpT0_,"ax",@progbits
	.align	128
        .global         _ZN6thrust24THRUST_300001_SM_1000_NS8cuda_cub4core6detail13_kernel_agentINS1_8__reduce11ReduceAgentINS0_12zip_iteratorIN4cuda3std3__45tupleIJNS0_10device_ptrIdEENS0_17counting_iteratorIlNS0_11use_defaultESF_SF_EEEEEEEPNSB_IJdlEEESJ_lNS1_9__extrema9arg_max_fIdl10comparisonEEEEJSI_SK_lN3cub18CUB_300001_SM_100013GridEvenShareIlEENSR_9GridQueueIyEESO_EEEvDpT0_
        .type           _ZN6thrust24THRUST_300001_SM_1000_NS8cuda_cub4core6detail13_kernel_agentINS1_8__reduce11ReduceAgentINS0_12zip_iteratorIN4cuda3std3__45tupleIJNS0_10device_ptrIdEENS0_17counting_iteratorIlNS0_11use_defaultESF_SF_EEEEEEEPNSB_IJdlEEESJ_lNS1_9__extrema9arg_max_fIdl10comparisonEEEEJSI_SK_lN3cub18CUB_300001_SM_100013GridEvenShareIlEENSR_9GridQueueIyEESO_EEEvDpT0_,@function
        .size           _ZN6thrust24THRUST_300001_SM_1000_NS8cuda_cub4core6detail13_kernel_agentINS1_8__reduce11ReduceAgentINS0_12zip_iteratorIN4cuda3std3__45tupleIJNS0_10device_ptrIdEENS0_17counting_iteratorIlNS0_11use_defaultESF_SF_EEEEEEEPNSB_IJdlEEESJ_lNS1_9__extrema9arg_max_fIdl10comparisonEEEEJSI_SK_lN3cub18CUB_300001_SM_100013GridEvenShareIlEENSR_9GridQueueIyEESO_EEEvDpT0_,(.L_x_767 - _ZN6thrust24THRUST_300001_SM_1000_NS8cuda_cub4core6detail13_kernel_agentINS1_8__reduce11ReduceAgentINS0_12zip_iteratorIN4cuda3std3__45tupleIJNS0_10device_ptrIdEENS0_17counting_iteratorIlNS0_11use_defaultESF_SF_EEEEEEEPNSB_IJdlEEESJ_lNS1_9__extrema9arg_max_fIdl10comparisonEEEEJSI_SK_lN3cub18CUB_300001_SM_100013GridEvenShareIlEENSR_9GridQueueIyEESO_EEEvDpT0_)
        .other          _ZN6thrust24THRUST_300001_SM_1000_NS8cuda_cub4core6detail13_kernel_agentINS1_8__reduce11ReduceAgentINS0_12zip_iteratorIN4cuda3std3__45tupleIJNS0_10device_ptrIdEENS0_17counting_iteratorIlNS0_11use_defaultESF_SF_EEEEEEEPNSB_IJdlEEESJ_lNS1_9__extrema9arg_max_fIdl10comparisonEEEEJSI_SK_lN3cub18CUB_300001_SM_100013GridEvenShareIlEENSR_9GridQueueIyEESO_EEEvDpT0_,@"STO_CUDA_ENTRY STV_DEFAULT"
_ZN6thrust24THRUST_300001_SM_1000_NS8cuda_cub4core6detail13_kernel_agentINS1_8__reduce11ReduceAgentINS0_12zip_iteratorIN4cuda3std3__45tupleIJNS0_10device_ptrIdEENS0_17counting_iteratorIlNS0_11use_defaultESF_SF_EEEEEEEPNSB_IJdlEEESJ_lNS1_9__extrema9arg_max_fIdl10comparisonEEEEJSI_SK_lN3cub18CUB_300001_SM_100013GridEvenShareIlEENSR_9GridQueueIyEESO_EEEvDpT0_:
.text._ZN6thrust24THRUST_300001_SM_1000_NS8cuda_cub4core6detail13_kernel_agentINS1_8__reduce11ReduceAgentINS0_12zip_iteratorIN4cuda3std3__45tupleIJNS0_10device_ptrIdEENS0_17counting_iteratorIlNS0_11use_defaultESF_SF_EEEEEEEPNSB_IJdlEEESJ_lNS1_9__extrema9arg_max_fIdl10comparisonEEEEJSI_SK_lN3cub18CUB_300001_SM_100013GridEvenShareIlEENSR_9GridQueueIyEESO_EEEvDpT0_:
[----:B------:R-:W-:Y:S01]  /*0000*/  LDC R1, c[0x0][0x37c] ;  /* 0x0000df00ff017b82 */ /* 0x000fe20000000800 */
[----:B------:R-:W0:Y:S01]  /*0010*/  S2R R0, SR_CTAID.X ;  /* 0x0000000000007919 */ /* 0x000e220000002500 */
[----:B------:R-:W1:Y:S01]  /*0020*/  LDCU.64 UR4, c[0x0][0x398] ;  /* 0x00007300ff0477ac */ /* 0x000e620008000a00 */
[----:B------:R-:W-:Y:S01]  /*0030*/  BSSY.RECONVERGENT B0, `(.L_x_116) ;  /* 0x0000689000007945 */ /* 0x000fe20003800200 */
[----:B------:R-:W2:Y:S01]  /*0040*/  LDCU UR6, c[0x0][0x370] ;  /* 0x00006e00ff0677ac */ /* 0x000ea20008000800 */
[----:B------:R-:W3:Y:S01]  /*0050*/  LDCU.64 UR10, c[0x0][0x358] ;  /* 0x00006b00ff0a77ac */ /* 0x000ee20008000a00 */
[----:B-1----:R-:W-:Y:S02]  /*0060*/  IMAD.U32 R25, RZ, RZ, UR4 ;  /* 0x00000004ff197e24 */ /* 0x002fe4000f8e00ff */
[----:B------:R-:W-:Y:S01]  /*0070*/  IMAD.U32 R16, RZ, RZ, UR5 ;  /* 0x00000005ff107e24 */ /* 0x000fe2000f8e00ff */
[----:B--2---:R-:W-:Y:S01]  /*0080*/  UIMAD UR6, UR6, 0x500, URZ ;  /* 0x00000500060678a4 */ /* 0x004fe2000f8e02ff */
[----:B0-----:R-:W-:-:S05]  /*0090*/  IMAD R8, R0, 0x500, RZ ;  /* 0x0000050000087824 */ /* 0x001fca00078e02ff */
[----:B------:R-:W-:-:S04]  /*00a0*/  IADD3 R2, P1, PT, R8, 0x500, RZ ;  /* 0x0000050008027810 */ /* 0x000fc80007f3e0ff */
[----:B------:R-:W-:Y:S01]  /*00b0*/  ISETP.GT.U32.AND P0, PT, R2, R25, PT ;  /* 0x000000190200720c */ /* 0x000fe20003f04070 */
[----:B------:R-:W-:-:S05]  /*00c0*/  IMAD.X R3, RZ, RZ, RZ, P1 ;  /* 0x000000ffff037224 */ /* 0x000fca00008e06ff */
[----:B------:R-:W-:-:S13]  /*00d0*/  ISETP.GT.AND.EX P0, PT, R3, R16, PT, P0 ;  /* 0x000000100300720c */ /* 0x000fda0003f04300 */
[----:B---3--:R-:W-:Y:S05]  /*00e0*/  @!P0 BRA `(.L_x_117) ;  /* 0x0000003800e48947 */ /* 0x008fea0003800000 */
[----:B------:R-:W0:Y:S01]  /*00f0*/  S2R R10, SR_TID.X ;  /* 0x00000000000a7919 */ /* 0x000e220000002100 */
[----:B------:R-:W-:Y:S01]  /*0100*/  IMAD.IADD R9, R25, 0x1, -R8 ;  /* 0x0000000119097824 */ /* 0x000fe200078e0a08 */
[----:B------:R-:W-:Y:S01]  /*0110*/  BSSY.RECONVERGENT B1, `(.L_x_118) ;  /* 0x000000f000017945 */ /* 0x000fe20003800200 */
[----:B------:R-:W-:Y:S02]  /*0120*/  CS2R R20, SRZ ;  /* 0x0000000000147805 */ /* 0x000fe4000001ff00 */
[----:B------:R-:W-:Y:S02]  /*0130*/  CS2R R14, SRZ ;  /* 0x00000000000e7805 */ /* 0x000fe4000001ff00 */
[----:B0-----:R-:W-:Y:S01]  /*0140*/  ISETP.GE.AND P0, PT, R10, R9, PT ;  /* 0x000000090a00720c */ /* 0x001fe20003f06270 */
[----:B------:R-:W-:-:S12]  /*0150*/  IMAD.MOV.U32 R6, RZ, RZ, R10 ;  /* 0x000000ffff067224 */ /* 0x000fd800078e000a */
[----:B------:R-:W-:Y:S05]  /*0160*/  @P0 BRA `(.L_x_119) ;  /* 0x0000000000240947 */ /* 0x000fea0003800000 */
[----:B------:R-:W0:Y:S01]  /*0170*/  LDCU.128 UR4, c[0x0][0x380] ;  /* 0x00007000ff0477ac */ /* 0x000e220008000c00 */
[----:B------:R-:W-:-:S05]  /*0180*/  IADD3 R21, P0, PT, R8, R10, RZ ;  /* 0x0000000a08157210 */ /* 0x000fca0007f1e0ff */
[----:B------:R-:W-:Y:S01]  /*0190*/  IMAD.X R20, RZ, RZ, RZ, P0 ;  /* 0x000000ffff147224 */ /* 0x000fe200000e06ff */
[----:B0-----:R-:W-:-:S04]  /*01a0*/  LEA R14, P1, R21, UR4, 0x3 ;  /* 0x00000004150e7c11 */ /* 0x001fc8000f8218ff */
[----:B------:R-:W-:-:S06]  /*01b0*/  LEA.HI.X R15, R21, UR5, R20, 0x3, P1 ;  /* 0x00000005150f7c11 */ /* 0x000fcc00088f1c14 */
[----:B------:R-:W5:Y:S01]  /*01c0*/  LDG.E.64 R14, desc[UR10][R14.64] ;  /* 0x0000000a0e0e7981 */ /* 0x000f62000c1e1b00 */
[----:B------:R-:W-:Y:S01]  /*01d0*/  IADD3 R21, P0, PT, R21, UR6, RZ ;  /* 0x0000000615157c10 */ /* 0x000fe2000ff1e0ff */
[----:B------:R-:W-:-:S03]  /*01e0*/  VIADD R6, R10, 0x100 ;  /* 0x000001000a067836 */ /* 0x000fc60000000000 */
[----:B------:R-:W-:-:S09]  /*01f0*/  IADD3.X R20, PT, PT, R20, UR7, RZ, P0, !PT ;  /* 0x0000000714147c10 */ /* 0x000fd200087fe4ff */
.L_x_119:
[----:B------:R-:W-:Y:S05]  /*0200*/  BSYNC.RECONVERGENT B1 ;  /* 0x0000000000017941 */ /* 0x000fea0003800200 */
.L_x_118:
[----:B------:R-:W-:Y:S01]  /*0210*/  ISETP.GE.AND P0, PT, R6, R9, PT ;  /* 0x000000090600720c */ /* 0x000fe20003f06270 */
[----:B------:R-:W-:-:S12]  /*0220*/  BSSY.RECONVERGENT B1, `(.L_x_120) ;  /* 0x00000af000017945 */ /* 0x000fd80003800200 */
[----:B------:R-:W-:Y:S05]  /*0230*/  @P0 BRA `(.L_x_121) ;  /* 0x0000000800b40947 */ /* 0x000fea0003800000 */
[----:B------:R-:W-:Y:S01]  /*0240*/  LOP3.LUT R2, RZ, R6, RZ, 0x33, !PT ;  /* 0x00000006ff027212 */ /* 0x000fe200078e33ff */
[----:B------:R-:W-:Y:S03]  /*0250*/  BSSY.RECONVERGENT B2, `(.L_x_122) ;  /* 0x0000034000027945 */ /* 0x000fe60003800200 */
[----:B------:R-:W-:-:S04]  /*0260*/  IADD3 R25, PT, PT, -R8, R25, R2 ;  /* 0x0000001908197210 */ /* 0x000fc80007ffe102 */
[----:B------:R-:W-:-:S04]  /*0270*/  LOP3.LUT R2, R25, 0x300, RZ, 0xc0, !PT ;  /* 0x0000030019027812 */ /* 0x000fc800078ec0ff */
[----:B------:R-:W-:-:S13]  /*0280*/  ISETP.NE.AND P0, PT, R2, 0x300, PT ;  /* 0x000003000200780c */ /* 0x000fda0003f05270 */
[----:B------:R-:W-:Y:S05]  /*0290*/  @!P0 BRA `(.L_x_123) ;  /* 0x0000000000bc8947 */ /* 0x000fea0003800000 */
[----:B------:R-:W0:Y:S01]  /*02a0*/  LDCU.128 UR4, c[0x0][0x380] ;  /* 0x00007000ff0477ac */ /* 0x000e220008000c00 */
[----:B------:R-:W-:Y:S02]  /*02b0*/  IADD3 R12, P0, PT, R8, R6, RZ ;  /* 0x00000006080c7210 */ /* 0x000fe40007f1e0ff */
[----:B------:R-:W-:-:S03]  /*02c0*/  LEA.HI R2, R25, 0x1, RZ, 0x18 ;  /* 0x0000000119027811 */ /* 0x000fc600078fc0ff */
[----:B------:R-:W-:Y:S01]  /*02d0*/  IMAD.X R3, RZ, RZ, RZ, P0 ;  /* 0x000000ffff037224 */ /* 0x000fe200000e06ff */
[----:B------:R-:W-:-:S05]  /*02e0*/  LOP3.LUT R2, R2, 0x3, RZ, 0xc0, !PT ;  /* 0x0000000302027812 */ /* 0x000fca00078ec0ff */
[----:B------:R-:W-:Y:S01]  /*02f0*/  IMAD.MOV R7, RZ, RZ, -R2 ;  /* 0x000000ffff077224 */ /* 0x000fe200078e0a02 */
[C---:B0-----:R-:W-:Y:S02]  /*0300*/  IADD3 R13, P1, PT, R12.reuse, UR6, RZ ;  /* 0x000000060c0d7c10 */ /* 0x041fe4000ff3e0ff */
[C---:B------:R-:W-:Y:S02]  /*0310*/  LEA R11, P2, R12.reuse, UR4, 0x3 ;  /* 0x000000040c0b7c11 */ /* 0x040fe4000f8418ff */
[----:B------:R-:W-:Y:S02]  /*0320*/  IADD3.X R16, PT, PT, R3, UR7, RZ, P1, !PT ;  /* 0x0000000703107c10 */ /* 0x000fe40008ffe4ff */
[----:B------:R-:W-:-:S09]  /*0330*/  LEA.HI.X R12, R12, UR5, R3, 0x3, P2 ;  /* 0x000000050c0c7c11 */ /* 0x000fd200090f1c03 */
.L_x_126:
[----:B------:R-:W-:Y:S02]  /*0340*/  IMAD.MOV.U32 R2, RZ, RZ, R11 ;  /* 0x000000ffff027224 */ /* 0x000fe400078e000b */
[----:B------:R-:W-:-:S06]  /*0350*/  IMAD.MOV.U32 R3, RZ, RZ, R12 ;  /* 0x000000ffff037224 */ /* 0x000fcc00078e000c */
[----:B------:R-:W2:Y:S01]  /*0360*/  LDG.E.64 R2, desc[UR10][R2.64] ;  /* 0x0000000a02027981 */ /* 0x000ea2000c1e1b00 */
[----:B------:R-:W-:Y:S01]  /*0370*/  VIADD R7, R7, 0x1 ;  /* 0x0000000107077836 */ /* 0x000fe20000000000 */
[----:B------:R-:W-:Y:S01]  /*0380*/  BSSY.RECONVERGENT B3, `(.L_x_124) ;  /* 0x000001b000037945 */ /* 0x000fe20003800200 */
[----:B------:R-:W-:Y:S01]  /*0390*/  IMAD.MOV.U32 R18, RZ, RZ, R21 ;  /* 0x000000ffff127224 */ /* 0x000fe200078e0015 */
[----:B------:R-:W-:Y:S01]  /*03a0*/  IADD3 R11, P3, PT, R11, 0x800, RZ ;  /* 0x000008000b0b7810 */ /* 0x000fe20007f7e0ff */
[----:B------:R-:W-:Y:S01]  /*03b0*/  IMAD.MOV.U32 R17, RZ, RZ, R20 ;  /* 0x000000ffff117224 */ /* 0x000fe200078e0014 */
[----:B------:R-:W-:Y:S01]  /*03c0*/  ISETP.NE.AND P2, PT, R7, RZ, PT ;  /* 0x000000ff0700720c */ /* 0x000fe20003f45270 */
[----:B-----5:R-:W-:Y:S02]  /*03d0*/  IMAD.MOV.U32 R4, RZ, RZ, R14 ;  /* 0x000000ffff047224 */ /* 0x020fe400078e000e */
[----:B------:R-:W-:Y:S02]  /*03e0*/  IMAD.MOV.U32 R5, RZ, RZ, R15 ;  /* 0x000000ffff057224 */ /* 0x000fe400078e000f */
[----:B------:R-:W-:-:S02]  /*03f0*/  IMAD.MOV.U32 R21, RZ, RZ, R13 ;  /* 0x000000ffff157224 */ /* 0x000fc400078e000d */
[----:B------:R-:W-:Y:S01]  /*0400*/  IMAD.MOV.U32 R20, RZ, RZ, R16 ;  /* 0x000000ffff147224 */ /* 0x000fe200078e0010 */
[----:B--2---:R-:W-:Y:S01]  /*0410*/  DSETP.GEU.AND P0, PT, |R14|, |R2|, PT ;  /* 0x400000020e00722a */ /* 0x004fe20003f0e200 */
[----:B------:R-:W-:Y:S02]  /*0420*/  IMAD.MOV.U32 R14, RZ, RZ, R2 ;  /* 0x000000ffff0e7224 */ /* 0x000fe400078e0002 */
[----:B------:R-:W-:-:S11]  /*0430*/  IMAD.MOV.U32 R15, RZ, RZ, R3 ;  /* 0x000000ffff0f7224 */ /* 0x000fd600078e0003 */
        /* <DEDUP_REMOVED lines=15> */
.L_x_125:
[----:B------:R-:W-:Y:S05]  /*0530*/  BSYNC.RECONVERGENT B3 ;  /* 0x0000000000037941 */ /* 0x000fea0003800200 */
.L_x_124:
[----:B------:R-:W-:Y:S01]  /*0540*/  IADD3 R13, P0, PT, R13, 0x100, RZ ;  /* 0x000001000d0d7810 */ /* 0x000fe20007f1e0ff */
[----:B------:R-:W-:Y:S02]  /*0550*/  VIADD R6, R6, 0x100 ;  /* 0x0000010006067836 */ /* 0x000fe40000000000 */
[----:B------:R-:W-:Y:S02]  /*0560*/  IMAD.X R12, RZ, RZ, R12, P3 ;  /* 0x000000ffff0c7224 */ /* 0x000fe400018e060c */
[----:B------:R-:W-:Y:S01]  /*0570*/  IMAD.X R16, RZ, RZ, R16, P0 ;  /* 0x000000ffff107224 */ /* 0x000fe200000e0610 */
[----:B------:R-:W-:Y:S07]  /*0580*/  @P2 BRA `(.L_x_126) ;  /* 0xfffffffc006c2947 */ /* 0x000fee000383ffff */
.L_x_123:
[----:B------:R-:W-:Y:S05]  /*0590*/  BSYNC.RECONVERGENT B2 ;  /* 0x0000000000027941 */ /* 0x000fea0003800200 */
.L_x_122:
[----:B------:R-:W-:-:S13]  /*05a0*/  ISETP.GE.U32.AND P0, PT, R25, 0x300, PT ;  /* 0x000003001900780c */ /* 0x000fda0003f06070 */
[----:B------:R-:W-:Y:S05]  /*05b0*/  @!P0 BRA `(.L_x_121) ;  /* 0x0000000400d48947 */ /* 0x000fea0003800000 */
[----:B------:R-:W0:Y:S01]  /*05c0*/  LDC.64 R4, c[0x0][0x380] ;  /* 0x0000e000ff047b82 */ /* 0x000e220000000a00 */
[----:B------:R-:W-:-:S07]  /*05d0*/  VIADD R11, R6, 0x200 ;  /* 0x00000200060b7836 */ /* 0x000fce0000000000 */
[----:B------:R-:W1:Y:S02]  /*05e0*/  LDC.64 R2, c[0x0][0x388] ;  /* 0x0000e200ff027b82 */ /* 0x000e640000000a00 */
.L_x_135:
[----:B------:R-:W-:-:S05]  /*05f0*/  VIADD R7, R11, 0xfffffe00 ;  /* 0xfffffe000b077836 */ /* 0x000fca0000000000 */
[----:B------:R-:W-:-:S04]  /*0600*/  IADD3 R13, P0, PT, R8, R7, RZ ;  /* 0x00000007080d7210 */ /* 0x000fc80007f1e0ff */
[----:B------:R-:W-:Y:S02]  /*0610*/  LEA.HI.X.SX32 R12, R7, RZ, 0x1, P0 ;  /* 0x000000ff070c7211 */ /* 0x000fe400000f0eff */
[----:B0-----:R-:W-:-:S04]  /*0620*/  LEA R16, P0, R13, R4, 0x3 ;  /* 0x000000040d107211 */ /* 0x001fc800078018ff */
[----:B------:R-:W-:-:S05]  /*0630*/  LEA.HI.X R17, R13, R5, R12, 0x3, P0 ;  /* 0x000000050d117211 */ /* 0x000fca00000f1c0c */
[----:B------:R-:W2:Y:S04]  /*0640*/  LDG.E.64 R18, desc[UR10][R16.64] ;  /* 0x0000000a10127981 */ /* 0x000ea8000c1e1b00 */
[----:B-----5:R0:W5:Y:S01]  /*0650*/  LDG.E.64 R6, desc[UR10][R16.64+0x800] ;  /* 0x0008000a10067981 */ /* 0x020162000c1e1b00 */
[----:B-1----:R-:W-:Y:S01]  /*0660*/  IADD3 R24, P1, PT, R13, R2, RZ ;  /* 0x000000020d187210 */ /* 0x002fe20007f3e0ff */
[----:B------:R-:W-:Y:S04]  /*0670*/  BSSY.RECONVERGENT B2, `(.L_x_127) ;  /* 0x0000016000027945 */ /* 0x000fe80003800200 */
[----:B------:R-:W-:-:S02]  /*0680*/  IMAD.X R25, R12, 0x1, R3, P1 ;  /* 0x000000010c197824 */ /* 0x000fc400008e0603 */
[----:B------:R-:W-:Y:S02]  /*0690*/  IMAD.MOV.U32 R23, RZ, RZ, R24 ;  /* 0x000000ffff177224 */ /* 0x000fe400078e0018 */
[----:B------:R-:W-:Y:S01]  /*06a0*/  IMAD.MOV.U32 R22, RZ, RZ, R25 ;  /* 0x000000ffff167224 */ /* 0x000fe200078e0019 */
[----:B--2---:R-:W-:Y:S01]  /*06b0*/  DSETP.GEU.AND P0, PT, |R14|, |R18|, PT ;  /* 0x400000120e00722a */ /* 0x004fe20003f0e200 */
[----:B------:R-:W-:Y:S02]  /*06c0*/  IMAD.MOV.U32 R12, RZ, RZ, R18 ;  /* 0x000000ffff0c7224 */ /* 0x000fe400078e0012 */
[----:B------:R-:W-:-:S11]  /*06d0*/  IMAD.MOV.U32 R13, RZ, RZ, R19 ;  /* 0x000000ffff0d7224 */ /* 0x000fd600078e0013 */
        /* <DEDUP_REMOVED lines=15> */
.L_x_128:
[----:B------:R-:W-:Y:S05]  /*07d0*/  BSYNC.RECONVERGENT B2 ;  /* 0x0000000000027941 */ /* 0x000fea0003800200 */
.L_x_127:
[----:B------:R0:W5:Y:S04]  /*07e0*/  LDG.E.64 R14, desc[UR10][R16.64+0x1000] ;  /* 0x0010000a100e7981 */ /* 0x000168000c1e1b00 */
[----:B------:R0:W5:Y:S02]  /*07f0*/  LDG.E.64 R18, desc[UR10][R16.64+0x1800] ;  /* 0x0018000a10127981 */ /* 0x000164000c1e1b00 */
[----:B-----5:R-:W-:Y:S01]  /*0800*/  DSETP.GEU.AND P0, PT, |R12|, |R6|, PT ;  /* 0x400000060c00722a */ /* 0x020fe20003f0e200 */
[----:B------:R-:W-:Y:S01]  /*0810*/  VIADD R21, R11, 0xffffff00 ;  /* 0xffffff000b157836 */ /* 0x000fe20000000000 */
[----:B------:R-:W-:Y:S04]  /*0820*/  BSSY.RECONVERGENT B2, `(.L_x_129) ;  /* 0x0000017000027945 */ /* 0x000fe80003800200 */
[----:B------:R-:W-:-:S02]  /*0830*/  SHF.R.S32.HI R20, RZ, 0x1f, R21 ;  /* 0x0000001fff147819 */ /* 0x000fc40000011415 */
[----:B------:R-:W-:Y:S01]  /*0840*/  IADD3 R26, P1, P2, R21, R2, R8 ;  /* 0x00000002151a7210 */ /* 0x000fe20007a3e008 */
[----:B------:R-:W-:-:S03]  /*0850*/  IMAD.MOV.U32 R21, RZ, RZ, R7 ;  /* 0x000000ffff157224 */ /* 0x000fc600078e0007 */
[----:B------:R-:W-:Y:S01]  /*0860*/  IADD3.X R27, PT, PT, R20, R3, RZ, P1, P2 ;  /* 0x00000003141b7210 */ /* 0x000fe20000fe44ff */
[----:B------:R-:W-:Y:S02]  /*0870*/  IMAD.MOV.U32 R24, RZ, RZ, R26 ;  /* 0x000000ffff187224 */ /* 0x000fe400078e001a */
[----:B------:R-:W-:Y:S02]  /*0880*/  IMAD.MOV.U32 R20, RZ, RZ, R6 ;  /* 0x000000ffff147224 */ /* 0x000fe400078e0006 */
[----:B------:R-:W-:Y:S01]  /*0890*/  IMAD.MOV.U32 R25, RZ, RZ, R27 ;  /* 0x000000ffff197224 */ /* 0x000fe200078e001b */
[----:B0-----:R-:W-:Y:S06]  /*08a0*/  @!P0 BRA `(.L_x_130) ;  /* 0x0000000000388947 */ /* 0x001fec0003800000 */
        /* <DEDUP_REMOVED lines=14> */
.L_x_130:
[----:B------:R-:W-:Y:S05]  /*0990*/  BSYNC.RECONVERGENT B2 ;  /* 0x0000000000027941 */ /* 0x000fea0003800200 */
.L_x_129:
[----:B------:R-:W-:Y:S01]  /*09a0*/  DSETP.GEU.AND P0, PT, |R20|, |R14|, PT ;  /* 0x4000000e1400722a */ /* 0x000fe20003f0e200 */
[----:B------:R-:W-:Y:S01]  /*09b0*/  SHF.R.S32.HI R6, RZ, 0x1f, R11 ;  /* 0x0000001fff067819 */ /* 0x000fe2000001140b */
[----:B------:R-:W-:Y:S01]  /*09c0*/  BSSY.RECONVERGENT B2, `(.L_x_131) ;  /* 0x0000017000027945 */ /* 0x000fe20003800200 */
[C---:B------:R-:W-:Y:S01]  /*09d0*/  IADD3 R23, P1, P2, R11.reuse, R2, R8 ;  /* 0x000000020b177210 */ /* 0x040fe20007a3e008 */
[----:B------:R-:W-:Y:S02]  /*09e0*/  VIADD R17, R11, 0x100 ;  /* 0x000001000b117836 */ /* 0x000fe40000000000 */
[----:B------:R-:W-:Y:S01]  /*09f0*/  IMAD.MOV.U32 R7, RZ, RZ, R15 ;  /* 0x000000ffff077224 */ /* 0x000fe200078e000f */
[----:B------:R-:W-:Y:S01]  /*0a00*/  IADD3.X R16, PT, PT, R6, R3, RZ, P1, P2 ;  /* 0x0000000306107210 */ /* 0x000fe20000fe44ff */
[----:B------:R-:W-:Y:S02]  /*0a10*/  IMAD.MOV.U32 R12, RZ, RZ, R23 ;  /* 0x000000ffff0c7224 */ /* 0x000fe400078e0017 */
[----:B------:R-:W-:-:S02]  /*0a20*/  IMAD.MOV.U32 R6, RZ, RZ, R14 ;  /* 0x000000ffff067224 */ /* 0x000fc400078e000e */
[----:B------:R-:W-:Y:S02]  /*0a30*/  IMAD.MOV.U32 R13, RZ, RZ, R16 ;  /* 0x000000ffff0d7224 */ /* 0x000fe400078e0010 */
        /* <DEDUP_REMOVED lines=15> */
.L_x_132:
[----:B------:R-:W-:Y:S05]  /*0b30*/  BSYNC.RECONVERGENT B2 ;  /* 0x0000000000027941 */ /* 0x000fea0003800200 */
.L_x_131:
[----:B------:R-:W-:Y:S01]  /*0b40*/  DSETP.GEU.AND P0, PT, |R6|, |R18|, PT ;  /* 0x400000120600722a */ /* 0x000fe20003f0e200 */
[----:B------:R-:W-:Y:S01]  /*0b50*/  SHF.R.S32.HI R14, RZ, 0x1f, R17 ;  /* 0x0000001fff0e7819 */ /* 0x000fe20000011411 */
[----:B------:R-:W-:Y:S01]  /*0b60*/  BSSY.RECONVERGENT B2, `(.L_x_133) ;  /* 0x0000016000027945 */ /* 0x000fe20003800200 */
[----:B------:R-:W-:Y:S01]  /*0b70*/  IADD3 R17, P1, P2, R17, R2, R8 ;  /* 0x0000000211117210 */ /* 0x000fe20007a3e008 */
[----:B------:R-:W-:-:S03]  /*0b80*/  IMAD.MOV.U32 R15, RZ, RZ, R19 ;  /* 0x000000ffff0f7224 */ /* 0x000fc600078e0013 */
[----:B------:R-:W-:Y:S01]  /*0b90*/  IADD3.X R16, PT, PT, R14, R3, RZ, P1, P2 ;  /* 0x000000030e107210 */ /* 0x000fe20000fe44ff */
[----:B------:R-:W-:Y:S02]  /*0ba0*/  IMAD.MOV.U32 R21, RZ, RZ, R17 ;  /* 0x000000ffff157224 */ /* 0x000fe400078e0011 */
[----:B------:R-:W-:Y:S02]  /*0bb0*/  IMAD.MOV.U32 R14, RZ, RZ, R18 ;  /* 0x000000ffff0e7224 */ /* 0x000fe400078e0012 */
        /* <DEDUP_REMOVED lines=16> */
.L_x_134:
[----:B------:R-:W-:Y:S05]  /*0cc0*/  BSYNC.RECONVERGENT B2 ;  /* 0x0000000000027941 */ /* 0x000fea0003800200 */
.L_x_133:
[C---:B------:R-:W-:Y:S02]  /*0cd0*/  VIADD R6, R11.reuse, 0x200 ;  /* 0x000002000b067836 */ /* 0x040fe40000000000 */
[----:B------:R-:W-:-:S03]  /*0ce0*/  VIADD R11, R11, 0x400 ;  /* 0x000004000b0b7836 */ /* 0x000fc60000000000 */
[----:B------:R-:W-:-:S13]  /*0cf0*/  ISETP.GE.AND P0, PT, R6, R9, PT ;  /* 0x000000090600720c */ /* 0x000fda0003f06270 */
[----:B------:R-:W-:Y:S05]  /*0d00*/  @!P0 BRA `(.L_x_135) ;  /* 0xfffffff800388947 */ /* 0x000fea000383ffff */
.L_x_121:
[----:B------:R-:W-:Y:S05]  /*0d10*/  BSYNC.RECONVERGENT B1 ;  /* 0x0000000000017941 */ /* 0x000fea0003800200 */
.L_x_120:
[----:B------:R-:W-:-:S13]  /*0d20*/  ISETP.GE.AND P0, PT, R9, 0x100, PT ;  /* 0x000001000900780c */ /* 0x000fda0003f06270 */
[----:B------:R-:W-:Y:S05]  /*0d30*/  @!P0 BRA `(.L_x_136) ;  /* 0x0000001400508947 */ /* 0x000fea0003800000 */
[----:B------:R-:W0:Y:S01]  /*0d40*/  S2R R11, SR_LANEID ;  /* 0x00000000000b7919 */ /* 0x000e220000000000 */
[----:B------:R-:W-:Y:S01]  /*0d50*/  BSSY.RECONVERGENT B1, `(.L_x_137) ;  /* 0x000001f000017945 */ /* 0x000fe20003800200 */
[----:B------:R-:W-:Y:S01]  /*0d60*/  IMAD.MOV.U32 R12, RZ, RZ, R21 ;  /* 0x000000ffff0c7224 */ /* 0x000fe200078e0015 */
[----:B-----5:R1:W2:Y:S01]  /*0d70*/  SHFL.DOWN PT, R4, R14, 0x1, 0x1f ;  /* 0x08201f000e047f89 */ /* 0x0202a200000e0000 */
        /* <DEDUP_REMOVED lines=9> */
[----:B------:R-:W-:Y:S01]  /*0e10*/  IMAD.MOV.U32 R12, RZ, RZ, R6 ;  /* 0x000000ffff0c7224 */ /* 0x000fe200078e0006 */
[----:B------:R-:W-:Y:S01]  /*0e20*/  MOV R13, R7 ;  /* 0x00000007000d7202 */ /* 0x000fe20000000f00 */
[----:B------:R-:W-:Y:S02]  /*0e30*/  IMAD.MOV.U32 R2, RZ, RZ, R4 ;  /* 0x000000ffff027224 */ /* 0x000fe400078e0004 */
[----:B------:R-:W-:-:S09]  /*0e40*/  IMAD.MOV.U32 R3, RZ, RZ, R5 ;  /* 0x000000ffff037224 */ /* 0x000fd200078e0005 */
        /* <DEDUP_REMOVED lines=15> */
.L_x_138:
[----:B------:R-:W-:Y:S05]  /*0f40*/  BSYNC.RECONVERGENT B1 ;  /* 0x0000000000017941 */ /* 0x000fea0003800200 */
.L_x_137:
        /* <DEDUP_REMOVED lines=31> */
.L_x_140:
[----:B------:R-:W-:Y:S05]  /*1140*/  BSYNC.RECONVERGENT B1 ;  /* 0x0000000000017941 */ /* 0x000fea0003800200 */
.L_x_139:
[----:B------:R-:W-:Y:S01]  /*1150*/  ISETP.GT.AND P0, PT, R11, 0x1b, PT ;  /* 0x0000001b0b00780c */ /* 0x000fe20003f04270 */
[----:B-1----:R1:W1:Y:S01]  /*1160*/  SHFL.DOWN PT, R6, R4, 0x4, 0x1f ;  /* 0x08801f0004067f89 */ /* 0x00226200000e0000 */
[----:B------:R-:W-:Y:S01]  /*1170*/  BSSY.RECONVERGENT B1, `(.L_x_141) ;  /* 0x000001d000017945 */ /* 0x000fe20003800200 */
[----:B----4-:R-:W-:Y:S02]  /*1180*/  IMAD.MOV.U32 R14, RZ, RZ, R8 ;  /* 0x000000ffff0e7224 */ /* 0x010fe400078e0008 */
[----:B--2---:R2:W4:Y:S01]  /*1190*/  SHFL.DOWN PT, R7, R5, 0x4, 0x1f ;  /* 0x08801f0005077f89 */ /* 0x00452200000e0000 */
[----:B---3--:R-:W-:Y:S02]  /*11a0*/  IMAD.MOV.U32 R15, RZ, RZ, R9 ;  /* 0x000000ffff0f7224 */ /* 0x008fe400078e0009 */
[----:B0-----:R-:W-:Y:S01]  /*11b0*/  IMAD.MOV.U32 R2, RZ, RZ, R4 ;  /* 0x000000ffff027224 */ /* 0x001fe200078e0004 */
[----:B------:R2:W0:Y:S01]  /*11c0*/  SHFL.DOWN PT, R13, R8, 0x4, 0x1f ;  /* 0x08801f00080d7f89 */ /* 0x00042200000e0000 */
[----:B------:R-:W-:-:S03]  /*11d0*/  IMAD.MOV.U32 R3, RZ, RZ, R5 ;  /* 0x000000ffff037224 */ /* 0x000fc600078e0005 */
[----:B------:R2:W3:Y:S01]  /*11e0*/  SHFL.DOWN PT, R12, R9, 0x4, 0x1f ;  /* 0x08801f00090c7f89 */ /* 0x0004e200000e0000 */
[----:B------:R-:W-:Y:S05]  /*11f0*/  @P0 BRA `(.L_x_142) ;  /* 0x0000000000500947 */ /* 0x000fea0003800000 */
[----:B-1--4-:R-:W-:Y:S01]  /*1200*/  DSETP.GEU.AND P0, PT, |R4|, |R6|, PT ;  /* 0x400000060400722a */ /* 0x012fe20003f0e200 */
[----:B0-----:R-:W-:Y:S02]  /*1210*/  IMAD.MOV.U32 R14, RZ, RZ, R13 ;  /* 0x000000ffff0e7224 */ /* 0x001fe400078e000d */
        /* <DEDUP_REMOVED lines=18> */
.L_x_142:
[----:B------:R-:W-:Y:S05]  /*1340*/  BSYNC.RECONVERGENT B1 ;  /* 0x0000000000017941 */ /* 0x000fea0003800200 */
.L_x_141:
[----:B------:R-:W-:Y:S01]  /*1350*/  ISETP.GT.AND P0, PT, R11, 0x17, PT ;  /* 0x000000170b00780c */ /* 0x000fe20003f04270 */
[----:B-1----:R1:W1:Y:S01]  /*1360*/  SHFL.DOWN PT, R4, R2, 0x8, 0x1f ;  /* 0x09001f0002047f89 */ /* 0x00226200000e0000 */
[----:B------:R-:W-:Y:S01]  /*1370*/  BSSY.RECONVERGENT B1, `(.L_x_143) ;  /* 0x000001d000017945 */ /* 0x000fe20003800200 */
[----:B---3--:R-:W-:Y:S02]  /*1380*/  IMAD.MOV.U32 R12, RZ, RZ, R14 ;  /* 0x000000ffff0c7224 */ /* 0x008fe400078e000e */
[----:B--2---:R2:W3:Y:S01]  /*1390*/  SHFL.DOWN PT, R5, R3, 0x8, 0x1f ;  /* 0x09001f0003057f89 */ /* 0x0044e200000e0000 */
[----:B0-----:R-:W-:Y:S02]  /*13a0*/  IMAD.MOV.U32 R13, RZ, RZ, R15 ;  /* 0x000000ffff0d7224 */ /* 0x001fe400078e000f */
[----:B------:R-:W-:Y:S01]  /*13b0*/  IMAD.MOV.U32 R8, RZ, RZ, R2 ;  /* 0x000000ffff087224 */ /* 0x000fe200078e0002 */
[----:B----4-:R2:W0:Y:S01]  /*13c0*/  SHFL.DOWN PT, R7, R14, 0x8, 0x1f ;  /* 0x09001f000e077f89 */ /* 0x01042200000e0000 */
[----:B------:R-:W-:-:S03]  /*13d0*/  IMAD.MOV.U32 R9, RZ, RZ, R3 ;  /* 0x000000ffff097224 */ /* 0x000fc600078e0003 */
[----:B------:R2:W4:Y:S01]  /*13e0*/  SHFL.DOWN PT, R6, R15, 0x8, 0x1f ;  /* 0x09001f000f067f89 */ /* 0x00052200000e0000 */
[----:B------:R-:W-:Y:S05]  /*13f0*/  @P0 BRA `(.L_x_144) ;  /* 0x0000000000500947 */ /* 0x000fea0003800000 */
[----:B-1-3--:R-:W-:Y:S01]  /*1400*/  DSETP.GEU.AND P0, PT, |R2|, |R4|, PT ;  /* 0x400000040200722a */ /* 0x00afe20003f0e200 */
[----:B0-----:R-:W-:Y:S02]  /*1410*/  IMAD.MOV.U32 R12, RZ, RZ, R7 ;  /* 0x000000ffff0c7224 */ /* 0x001fe400078e0007 */
        /* <DEDUP_REMOVED lines=18> */
.L_x_144:
[----:B------:R-:W-:Y:S05]  /*1540*/  BSYNC.RECONVERGENT B1 ;  /* 0x0000000000017941 */ /* 0x000fea0003800200 */
.L_x_143:
[----:B------:R-:W-:Y:S01]  /*1550*/  ISETP.GT.AND P0, PT, R11, 0xf, PT ;  /* 0x0000000f0b00780c */ /* 0x000fe20003f04270 */
[----:B-1----:R1:W1:Y:S01]  /*1560*/  SHFL.DOWN PT, R2, R8, 0x10, 0x1f ;  /* 0x0a001f0008027f89 */ /* 0x00226200000e0000 */
[----:B------:R-:W-:Y:S01]  /*1570*/  BSSY.RECONVERGENT B1, `(.L_x_145) ;  /* 0x000001d000017945 */ /* 0x000fe20003800200 */
[----:B------:R-:W-:Y:S02]  /*1580*/  IMAD.MOV.U32 R4, RZ, RZ, R12 ;  /* 0x000000ffff047224 */ /* 0x000fe400078e000c */
[----:B--2---:R2:W1:Y:S01]  /*1590*/  SHFL.DOWN PT, R3, R9, 0x10, 0x1f ;  /* 0x0a001f0009037f89 */ /* 0x00446200000e0000 */
[----:B---3--:R-:W-:Y:S02]  /*15a0*/  IMAD.MOV.U32 R5, RZ, RZ, R13 ;  /* 0x000000ffff057224 */ /* 0x008fe400078e000d */
[----:B----4-:R-:W-:Y:S01]  /*15b0*/  IMAD.MOV.U32 R6, RZ, RZ, R8 ;  /* 0x000000ffff067224 */ /* 0x010fe200078e0008 */
[----:B------:R2:W3:Y:S01]  /*15c0*/  SHFL.DOWN PT, R15, R12, 0x10, 0x1f ;  /* 0x0a001f000c0f7f89 */ /* 0x0004e200000e0000 */
[----:B0-----:R-:W-:-:S03]  /*15d0*/  IMAD.MOV.U32 R7, RZ, RZ, R9 ;  /* 0x000000ffff077224 */ /* 0x001fc600078e0009 */
[----:B------:R2:W0:Y:S01]  /*15e0*/  SHFL.DOWN PT, R14, R13, 0x10, 0x1f ;  /* 0x0a001f000d0e7f89 */ /* 0x00042200000e0000 */
[----:B------:R-:W-:Y:S05]  /*15f0*/  @P0 BRA `(.L_x_146) ;  /* 0x0000000000500947 */ /* 0x000fea0003800000 */
[----:B-1----:R-:W-:Y:S01]  /*1600*/  DSETP.GEU.AND P0, PT, |R8|, |R2|, PT ;  /* 0x400000020800722a */ /* 0x002fe20003f0e200 */
[----:B---3--:R-:W-:Y:S02]  /*1610*/  IMAD.MOV.U32 R4, RZ, RZ, R15 ;  /* 0x000000ffff047224 */ /* 0x008fe400078e000f */
        /* <DEDUP_REMOVED lines=18> */
.L_x_146:
[----:B------:R-:W-:Y:S05]  /*1740*/  BSYNC.RECONVERGENT B1 ;  /* 0x0000000000017941 */ /* 0x000fea0003800200 */
.L_x_145:
        /* <DEDUP_REMOVED lines=11> */
.L_x_148:
[----:B------:R-:W-:Y:S05]  /*1800*/  BSYNC.RECONVERGENT B1 ;  /* 0x0000000000017941 */ /* 0x000fea0003800200 */
.L_x_147:
[----:B------:R-:W-:Y:S01]  /*1810*/  BAR.SYNC.DEFER_BLOCKING 0x0 ;  /* 0x0000000000007b1d */ /* 0x000fe20000010000 */
[----:B------:R-:W-:-:S13]  /*1820*/  ISETP.NE.AND P1, PT, R10, RZ, PT ;  /* 0x000000ff0a00720c */ /* 0x000fda0003f25270 */
[----:B------:R-:W-:Y:S05]  /*1830*/  @P1 BRA `(.L_x_149) ;  /* 0x0000005000201947 */ /* 0x000fea0003800000 */
[----:B-1--4-:R-:W1:Y:S01]  /*1840*/  S2R R3, SR_CgaCtaId ;  /* 0x0000000000037919 */ /* 0x012e620000008800 */
[----:B------:R-:W-:Y:S01]  /*1850*/  MOV R20, 0x400 ;  /* 0x0000040000147802 */ /* 0x000fe20000000f00 */
[----:B------:R-:W-:Y:S03]  /*1860*/  BSSY.RECONVERGENT B1, `(.L_x_150) ;  /* 0x000001a000017945 */ /* 0x000fe60003800200 */
[----:B-1----:R-:W-:-:S05]  /*1870*/  LEA R20, R3, R20, 0x18 ;  /* 0x0000001403147211 */ /* 0x002fca00078ec0ff */
[----:B------:R-:W1:Y:S04]  /*1880*/  LDS.64 R16, [R20+0x18] ;  /* 0x0000180014107984 */ /* 0x000e680000000a00 */
[----:B--2---:R-:W2:Y:S04]  /*1890*/  LDS.128 R8, [R20+0x20] ;  /* 0x0000200014087984 */ /* 0x004ea80000000c00 */
[----:B------:R4:W4:Y:S04]  /*18a0*/  LDS.64 R2, [R20+0x80] ;  /* 0x0000800014027984 */ /* 0x0009280000000a00 */
[----:B0--3--:R0:W3:Y:S01]  /*18b0*/  LDS.128 R12, [R20+0x30] ;  /* 0x00003000140c7984 */ /* 0x0090e20000000c00 */
[----:B-1----:R-:W-:Y:S01]  /*18c0*/  DSETP.GEU.AND P0, PT, |R6|, |R16|, PT ;  /* 0x400000100600722a */ /* 0x002fe20003f0e200 */
[----:B------:R-:W-:-:S02]  /*18d0*/  IMAD.MOV.U32 R22, RZ, RZ, R16 ;  /* 0x000000ffff167224 */ /* 0x000fc400078e0010 */
[----:B------:R-:W-:Y:S02]  /*18e0*/  IMAD.MOV.U32 R23, RZ, RZ, R17 ;  /* 0x000000ffff177224 */ /* 0x000fe400078e0011 */
[----:B--2---:R-:W-:Y:S02]  /*18f0*/  IMAD.MOV.U32 R24, RZ, RZ, R8 ;  /* 0x000000ffff187224 */ /* 0x004fe400078e0008 */
[----:B------:R-:W-:-:S07]  /*1900*/  IMAD.MOV.U32 R25, RZ, RZ, R9 ;  /* 0x000000ffff197224 */ /* 0x000fce00078e0009 */
[----:B0--34-:R-:W-:Y:S05]  /*1910*/  @!P0 BRA `(.L_x_151) ;  /* 0x0000000000388947 */ /* 0x019fea0003800000 */
[----:B------:R-:W-:Y:S01]  /*1920*/  DSETP.GEU.AND P0, PT, |R16|, |R6|, PT ;  /* 0x400000061000722a */ /* 0x000fe20003f0e200 */
[----:B------:R-:W-:Y:S01]  /*1930*/  IMAD.MOV.U32 R22, RZ, RZ, R6 ;  /* 0x000000ffff167224 */ /* 0x000fe200078e0006 */
[----:B------:R-:W-:Y:S01]  /*1940*/  MOV R25, R5 ;  /* 0x0000000500197202 */ /* 0x000fe20000000f00 */
[----:B------:R-:W-:Y:S02]  /*1950*/  IMAD.MOV.U32 R23, RZ, RZ, R7 ;  /* 0x000000ffff177224 */ /* 0x000fe400078e0007 */
[----:B------:R-:W-:-:S09]  /*1960*/  IMAD.MOV.U32 R24, RZ, RZ, R4 ;  /* 0x000000ffff187224 */ /* 0x000fd200078e0004 */
        /* <DEDUP_REMOVED lines=9> */
.L_x_151:
[----:B------:R-:W-:Y:S05]  /*1a00*/  BSYNC.RECONVERGENT B1 ;  /* 0x0000000000017941 */ /* 0x000fea0003800200 */
.L_x_150:
        /* <DEDUP_REMOVED lines=23> */
.L_x_153:
[----:B------:R-:W-:Y:S05]  /*1b80*/  BSYNC.RECONVERGENT B1 ;  /* 0x0000000000017941 */ /* 0x000fea0003800200 */
.L_x_152:
        /* <DEDUP_REMOVED lines=21> */
.L_x_155:
[----:B------:R-:W-:Y:S05]  /*1ce0*/  BSYNC.RECONVERGENT B1 ;  /* 0x0000000000017941 */ /* 0x000fea0003800200 */
.L_x_154:
        /* <DEDUP_REMOVED lines=23> */
.L_x_157:
[----:B------:R-:W-:Y:S05]  /*1e60*/  BSYNC.RECONVERGENT B1 ;  /* 0x0000000000017941 */ /* 0x000fea0003800200 */
.L_x_156:
        /* <DEDUP_REMOVED lines=21> */
.L_x_159:
[----:B------:R-:W-:Y:S05]  /*1fc0*/  BSYNC.RECONVERGENT B1 ;  /* 0x0000000000017941 */ /* 0x000fea0003800200 */
.L_x_158:
        /* <DEDUP_REMOVED lines=21> */
.L_x_161:
[----:B------:R-:W-:Y:S05]  /*2120*/  BSYNC.RECONVERGENT B1 ;  /* 0x0000000000017941 */ /* 0x000fea0003800200 */
.L_x_160:
        /* <DEDUP_REMOVED lines=21> */
.L_x_136:
[----:B------:R-:W0:Y:S01]  /*2280*/  S2R R2, SR_LANEID ;  /* 0x0000000000027919 */ /* 0x000e220000000000 */
[----:B------:R-:W-:Y:S01]  /*2290*/  LOP3.LUT R3, R10, 0x3e0, RZ, 0xc0, !PT ;  /* 0x000003e00a037812 */ /* 0x000fe200078ec0ff */
[----:B------:R-:W-:Y:S01]  /*22a0*/  BSSY.RECONVERGENT B1, `(.L_x_162) ;  /* 0x0000024000017945 */ /* 0x000fe20003800200 */
[----:B------:R-:W-:Y:S02]  /*22b0*/  IMAD.MOV.U32 R18, RZ, RZ, R21 ;  /* 0x000000ffff127224 */ /* 0x000fe400078e0015 */
[----:B------:R-:W-:Y:S01]  /*22c0*/  LOP3.LUT R6, RZ, R3, RZ, 0x33, !PT ;  /* 0x00000003ff067212 */ /* 0x000fe200078e33ff */
[----:B------:R-:W-:Y:S02]  /*22d0*/  VIADD R4, R3, 0x20 ;  /* 0x0000002003047836 */ /* 0x000fe40000000000 */
[----:B------:R-:W-:Y:S02]  /*22e0*/  IMAD.MOV.U32 R22, RZ, RZ, R20 ;  /* 0x000000ffff167224 */ /* 0x000fe400078e0014 */
[----:B------:R-:W-:Y:S01]  /*22f0*/  IMAD.IADD R3, R9, 0x1, R6 ;  /* 0x0000000109037824 */ /* 0x000fe200078e0206 */
[----:B------:R-:W-:Y:S01]  /*2300*/  ISETP.GT.AND P0, PT, R4, R9, PT ;  /* 0x000000090400720c */ /* 0x000fe20003f04270 */
[----:B-----5:R-:W-:-:S02]  /*2310*/  IMAD.MOV.U32 R4, RZ, RZ, R14 ;  /* 0x000000ffff047224 */ /* 0x020fc400078e000e */
[----:B------:R-:W-:Y:S01]  /*2320*/  IMAD.MOV.U32 R5, RZ, RZ, R15 ;  /* 0x000000ffff057224 */ /* 0x000fe200078e000f */
[----:B------:R-:W-:-:S05]  /*2330*/  SEL R3, R3, 0x1f, P0 ;  /* 0x0000001f03037807 */ /* 0x000fca0000000000 */
[----:B------:R1:W2:Y:S04]  /*2340*/  SHFL.DOWN PT, R6, R14, 0x1, R3 ;  /* 0x082000000e067989 */ /* 0x0002a800000e0003 */
[----:B------:R1:W3:Y:S04]  /*2350*/  SHFL.DOWN PT, R7, R15, 0x1, R3 ;  /* 0x082000000f077989 */ /* 0x0002e800000e0003 */
[----:B------:R1:W4:Y:S01]  /*2360*/  SHFL.DOWN PT, R8, R21, 0x1, R3 ;  /* 0x0820000015087989 */ /* 0x00032200000e0003 */
[----:B0-----:R-:W-:-:S03]  /*2370*/  ISETP.GE.AND P0, PT, R2, R3, PT ;  /* 0x000000030200720c */ /* 0x001fc60003f06270 */
[----:B------:R1:W0:Y:S10]  /*2380*/  SHFL.DOWN PT, R11, R20, 0x1, R3 ;  /* 0x08200000140b7989 */ /* 0x00023400000e0003 */
[----:B-12---:R-:W-:Y:S05]  /*2390*/  @P0 BRA `(.L_x_163) ;  /* 0x0000000000500947 */ /* 0x006fea0003800000 */
[----:B---3--:R-:W-:Y:S01]  /*23a0*/  DSETP.GEU.AND P0, PT, |R14|, |R6|, PT ;  /* 0x400000060e00722a */ /* 0x008fe20003f0e200 */
        /* <DEDUP_REMOVED lines=19> */
.L_x_163:
[----:B------:R-:W-:Y:S05]  /*24e0*/  BSYNC.RECONVERGENT B1 ;  /* 0x0000000000017941 */ /* 0x000fea0003800200 */
.L_x_162:
[----:B------:R-:W-:Y:S01]  /*24f0*/  IADD3 R6, PT, PT, R2, 0x2, RZ ;  /* 0x0000000202067810 */ /* 0x000fe20007ffe0ff */
[----:B------:R1:W2:Y:S01]  /*2500*/  SHFL.DOWN PT, R12, R4, 0x2, R3 ;  /* 0x08400000040c7989 */ /* 0x0002a200000e0003 */
[----:B------:R-:W-:Y:S01]  /*2510*/  BSSY.RECONVERGENT B1, `(.L_x_164) ;  /* 0x000001e000017945 */ /* 0x000fe20003800200 */
[----:B----4-:R-:W-:Y:S01]  /*2520*/  IMAD.MOV.U32 R8, RZ, RZ, R18 ;  /* 0x000000ffff087224 */ /* 0x010fe200078e0012 */
[----:B------:R-:W-:Y:S01]  /*2530*/  ISETP.GT.AND P0, PT, R6, R3, PT ;  /* 0x000000030600720c */ /* 0x000fe20003f04270 */
[----:B------:R1:W4:Y:S01]  /*2540*/  SHFL.DOWN PT, R13, R5, 0x2, R3 ;  /* 0x08400000050d7989 */ /* 0x00032200000e0003 */
[----:B------:R-:W-:Y:S02]  /*2550*/  IMAD.MOV.U32 R16, RZ, RZ, R22 ;  /* 0x000000ffff107224 */ /* 0x000fe400078e0016 */
[----:B------:R-:W-:Y:S01]  /*2560*/  IMAD.MOV.U32 R6, RZ, RZ, R4 ;  /* 0x000000ffff067224 */ /* 0x000fe200078e0004 */
[----:B0-----:R1:W0:Y:S01]  /*2570*/  SHFL.DOWN PT, R11, R18, 0x2, R3 ;  /* 0x08400000120b7989 */ /* 0x00122200000e0003 */
[----:B---3--:R-:W-:-:S03]  /*2580*/  IMAD.MOV.U32 R7, RZ, RZ, R5 ;  /* 0x000000ffff077224 */ /* 0x008fc600078e0005 */
[----:B------:R1:W3:Y:S04]  /*2590*/  SHFL.DOWN PT, R15, R22, 0x2, R3 ;  /* 0x08400000160f7989 */ /* 0x0002e800000e0003 */
[----:B------:R-:W-:Y:S05]  /*25a0*/  @P0 BRA `(.L_x_165) ;  /* 0x0000000000500947 */ /* 0x000fea0003800000 */
[----:B--2-4-:R-:W-:Y:S01]  /*25b0*/  DSETP.GEU.AND P0, PT, |R4|, |R12|, PT ;  /* 0x4000000c0400722a */ /* 0x014fe20003f0e200 */
        /* <DEDUP_REMOVED lines=19> */
.L_x_165:
[----:B------:R-:W-:Y:S05]  /*26f0*/  BSYNC.RECONVERGENT B1 ;  /* 0x0000000000017941 */ /* 0x000fea0003800200 */
.L_x_164:
[----:B-1----:R-:W-:Y:S01]  /*2700*/  VIADD R4, R2, 0x4 ;  /* 0x0000000402047836 */ /* 0x002fe20000000000 */
[----:B--2---:R1:W2:Y:S01]  /*2710*/  SHFL.DOWN PT, R12, R6, 0x4, R3 ;  /* 0x08800000060c7989 */ /* 0x0042a200000e0003 */
[----:B------:R-:W-:Y:S01]  /*2720*/  BSSY.RECONVERGENT B1, `(.L_x_166) ;  /* 0x000001e000017945 */ /* 0x000fe20003800200 */
[----:B------:R-:W-:Y:S02]  /*2730*/  IMAD.MOV.U32 R14, RZ, RZ, R8 ;  /* 0x000000ffff0e7224 */ /* 0x000fe400078e0008 */
[----:B------:R-:W-:Y:S01]  /*2740*/  ISETP.GT.AND P0, PT, R4, R3, PT ;  /* 0x000000030400720c */ /* 0x000fe20003f04270 */
[----:B----4-:R1:W4:Y:S01]  /*2750*/  SHFL.DOWN PT, R13, R7, 0x4, R3 ;  /* 0x08800000070d7989 */ /* 0x01032200000e0003 */
[----:B------:R-:W-:Y:S02]  /*2760*/  IMAD.MOV.U32 R18, RZ, RZ, R16 ;  /* 0x000000ffff127224 */ /* 0x000fe400078e0010 */
[----:B------:R-:W-:Y:S01]  /*2770*/  IMAD.MOV.U32 R4, RZ, RZ, R6 ;  /* 0x000000ffff047224 */ /* 0x000fe200078e0006 */
[----:B0-----:R1:W0:Y:S01]  /*2780*/  SHFL.DOWN PT, R11, R8, 0x4, R3 ;  /* 0x08800000080b7989 */ /* 0x00122200000e0003 */
[----:B------:R-:W-:-:S03]  /*2790*/  IMAD.MOV.U32 R5, RZ, RZ, R7 ;  /* 0x000000ffff057224 */ /* 0x000fc600078e0007 */
[----:B---3--:R1:W3:Y:S04]  /*27a0*/  SHFL.DOWN PT, R15, R16, 0x4, R3 ;  /* 0x08800000100f7989 */ /* 0x0082e800000e0003 */
        /* <DEDUP_REMOVED lines=21> */
.L_x_167:
[----:B------:R-:W-:Y:S05]  /*2900*/  BSYNC.RECONVERGENT B1 ;  /* 0x0000000000017941 */ /* 0x000fea0003800200 */
.L_x_166:
[----:B-1----:R-:W-:Y:S01]  /*2910*/  VIADD R8, R2, 0x8 ;  /* 0x0000000802087836 */ /* 0x002fe20000000000 */
[----:B------:R1:W1:Y:S01]  /*2920*/  SHFL.DOWN PT, R6, R4, 0x8, R3 ;  /* 0x0900000004067989 */ /* 0x00026200000e0003 */
[----:B------:R-:W-:Y:S01]  /*2930*/  BSSY.RECONVERGENT B1, `(.L_x_168) ;  /* 0x000001e000017945 */ /* 0x000fe20003800200 */
[----:B------:R-:W-:Y:S02]  /*2940*/  IMAD.MOV.U32 R16, RZ, RZ, R18 ;  /* 0x000000ffff107224 */ /* 0x000fe400078e0012 */
[----:B------:R-:W-:Y:S01]  /*2950*/  ISETP.GT.AND P0, PT, R8, R3, PT ;  /* 0x000000030800720c */ /* 0x000fe20003f04270 */
[----:B------:R1:W1:Y:S01]  /*2960*/  SHFL.DOWN PT, R7, R5, 0x8, R3 ;  /* 0x0900000005077989 */ /* 0x00026200000e0003 */
[----:B------:R-:W-:Y:S02]  /*2970*/  IMAD.MOV.U32 R8, RZ, RZ, R14 ;  /* 0x000000ffff087224 */ /* 0x000fe400078e000e */
[----:B--2---:R-:W-:Y:S01]  /*2980*/  IMAD.MOV.U32 R12, RZ, RZ, R4 ;  /* 0x000000ffff0c7224 */ /* 0x004fe200078e0004 */
[----:B0-----:R0:W2:Y:S01]  /*2990*/  SHFL.DOWN PT, R11, R14, 0x8, R3 ;  /* 0x090000000e0b7989 */ /* 0x0010a200000e0003 */
[----:B----4-:R-:W-:-:S03]  /*29a0*/  IMAD.MOV.U32 R13, RZ, RZ, R5 ;  /* 0x000000ffff0d7224 */ /* 0x010fc600078e0005 */
[----:B---3--:R0:W3:Y:S04]  /*29b0*/  SHFL.DOWN PT, R15, R18, 0x8, R3 ;  /* 0x09000000120f7989 */ /* 0x0080e800000e0003 */
[----:B------:R-:W-:Y:S05]  /*29c0*/  @P0 BRA `(.L_x_169) ;  /* 0x0000000000500947 */ /* 0x000fea0003800000 */
[----:B-1----:R-:W-:Y:S01]  /*29d0*/  DSETP.GEU.AND P0, PT, |R4|, |R6|, PT ;  /* 0x400000060400722a */ /* 0x002fe20003f0e200 */
[----:B--2---:R-:W-:Y:S02]  /*29e0*/  IMAD.MOV.U32 R8, RZ, RZ, R11 ;  /* 0x000000ffff087224 */ /* 0x004fe400078e000b */
        /* <DEDUP_REMOVED lines=18> */
.L_x_169:
[----:B------:R-:W-:Y:S05]  /*2b10*/  BSYNC.RECONVERGENT B1 ;  /* 0x0000000000017941 */ /* 0x000fea0003800200 */
.L_x_168:
[----:B-1----:R-:W-:Y:S01]  /*2b20*/  VIADD R4, R2, 0x10 ;  /* 0x0000001002047836 */ /* 0x002fe20000000000 */
[----:B0-----:R0:W1:Y:S01]  /*2b30*/  SHFL.DOWN PT, R14, R12, 0x10, R3 ;  /* 0x0a0000000c0e7989 */ /* 0x00106200000e0003 */
[----:B------:R-:W-:Y:S01]  /*2b40*/  BSSY.RECONVERGENT B1, `(.L_x_170) ;  /* 0x000001e000017945 */ /* 0x000fe20003800200 */
[----:B------:R-:W-:Y:S02]  /*2b50*/  IMAD.MOV.U32 R5, RZ, RZ, R16 ;  /* 0x000000ffff057224 */ /* 0x000fe400078e0010 */
[----:B------:R-:W-:Y:S01]  /*2b60*/  ISETP.GT.AND P0, PT, R4, R3, PT ;  /* 0x000000030400720c */ /* 0x000fe20003f04270 */
[----:B---3--:R0:W3:Y:S01]  /*2b70*/  SHFL.DOWN PT, R15, R13, 0x10, R3 ;  /* 0x0a0000000d0f7989 */ /* 0x0080e200000e0003 */
[----:B------:R-:W-:Y:S02]  /*2b80*/  IMAD.MOV.U32 R4, RZ, RZ, R8 ;  /* 0x000000ffff047224 */ /* 0x000fe400078e0008 */
[----:B------:R-:W-:Y:S01]  /*2b90*/  IMAD.MOV.U32 R6, RZ, RZ, R12 ;  /* 0x000000ffff067224 */ /* 0x000fe200078e000c */
[----:B--2---:R0:W2:Y:S01]  /*2ba0*/  SHFL.DOWN PT, R11, R8, 0x10, R3 ;  /* 0x0a000000080b7989 */ /* 0x0040a200000e0003 */
[----:B------:R-:W-:-:S03]  /*2bb0*/  IMAD.MOV.U32 R7, RZ, RZ, R13 ;  /* 0x000000ffff077224 */ /* 0x000fc600078e000d */
[----:B------:R0:W4:Y:S04]  /*2bc0*/  SHFL.DOWN PT, R17, R16, 0x10, R3 ;  /* 0x0a00000010117989 */ /* 0x00012800000e0003 */
[----:B------:R-:W-:Y:S05]  /*2bd0*/  @P0 BRA `(.L_x_171) ;  /* 0x0000000000500947 */ /* 0x000fea0003800000 */
[----:B-1-3--:R-:W-:Y:S01]  /*2be0*/  DSETP.GEU.AND P0, PT, |R12|, |R14|, PT ;  /* 0x4000000e0c00722a */ /* 0x00afe20003f0e200 */
        /* <DEDUP_REMOVED lines=19> */
.L_x_171:
[----:B------:R-:W-:Y:S05]  /*2d20*/  BSYNC.RECONVERGENT B1 ;  /* 0x0000000000017941 */ /* 0x000fea0003800200 */
.L_x_170:
[----:B------:R-:W-:Y:S01]  /*2d30*/  ISETP.NE.AND P0, PT, R2, RZ, PT ;  /* 0x000000ff0200720c */ /* 0x000fe20003f05270 */
[----:B------:R-:W-:-:S12]  /*2d40*/  BSSY.RECONVERGENT B1, `(.L_x_172) ;  /* 0x000000a000017945 */ /* 0x000fd80003800200 */
[----:B------:R-:W-:Y:S05]  /*2d50*/  @P0 BRA `(.L_x_173) ;  /* 0x0000000000200947 */ /* 0x000fea0003800000 */
[----:B0-----:R-:W0:Y:S01]  /*2d60*/  S2R R8, SR_CgaCtaId ;  /* 0x0000000000087919 */ /* 0x001e220000008800 */
[----:B------:R-:W-:Y:S02]  /*2d70*/  MOV R3, 0x400 ;  /* 0x0000040000037802 */ /* 0x000fe40000000f00 */
[----:B------:R-:W-:-:S04]  /*2d80*/  SHF.R.U32.HI R2, RZ, 0x1, R10 ;  /* 0x00000001ff027819 */ /* 0x000fc8000001160a */
[----:B------:R-:W-:Y:S02]  /*2d90*/  LOP3.LUT R2, R2, 0x1f0, RZ, 0xc0, !PT ;  /* 0x000001f002027812 */ /* 0x000fe400078ec0ff */
[----:B0-----:R-:W-:-:S05]  /*2da0*/  LEA R3, R8, R3, 0x18 ;  /* 0x0000000308037211 */ /* 0x001fca00078ec0ff */
[----:B------:R-:W-:-:S05]  /*2db0*/  IMAD.IADD R3, R2, 0x1, R3 ;  /* 0x0000000102037824 */ /* 0x000fca00078e0203 */
[----:B------:R0:W-:Y:S04]  /*2dc0*/  STS.64 [R3+0x10], R4 ;  /* 0x0000100403007388 */ /* 0x0001e80000000a00 */
[----:B------:R0:W-:Y:S02]  /*2dd0*/  STS.64 [R3+0x8], R6 ;  /* 0x0000080603007388 */ /* 0x0001e40000000a00 */
.L_x_173:
[----:B------:R-:W-:Y:S05]  /*2de0*/  BSYNC.RECONVERGENT B1 ;  /* 0x0000000000017941 */ /* 0x000fea0003800200 */
.L_x_172:
[----:B------:R-:W-:Y:S01]  /*2df0*/  BAR.SYNC.DEFER_BLOCKING 0x0 ;  /* 0x0000000000007b1d */ /* 0x000fe20000010000 */
[----:B------:R-:W-:-:S13]  /*2e00*/  ISETP.NE.AND P1, PT, R10, RZ, PT ;  /* 0x000000ff0a00720c */ /* 0x000fda0003f25270 */
[----:B------:R-:W-:Y:S05]  /*2e10*/  @P1 BRA `(.L_x_149) ;  /* 0x0000003800a81947 */ /* 0x000fea0003800000 */
[----:B------:R-:W-:Y:S01]  /*2e20*/  ISETP.GE.AND P0, PT, R9, 0x21, PT ;  /* 0x000000210900780c */ /* 0x000fe20003f06270 */
[----:B0-----:R-:W-:Y:S02]  /*2e30*/  IMAD.MOV.U32 R13, RZ, RZ, R4 ;  /* 0x000000ffff0d7224 */ /* 0x001fe400078e0004 */
[----:B------:R-:W-:Y:S02]  /*2e40*/  IMAD.MOV.U32 R8, RZ, RZ, R5 ;  /* 0x000000ffff087224 */ /* 0x000fe400078e0005 */
[----:B------:R-:W-:Y:S02]  /*2e50*/  IMAD.MOV.U32 R2, RZ, RZ, R6 ;  /* 0x000000ffff027224 */ /* 0x000fe400078e0006 */
[----:B------:R-:W-:-:S06]  /*2e60*/  IMAD.MOV.U32 R3, RZ, RZ, R7 ;  /* 0x000000ffff037224 */ /* 0x000fcc00078e0007 */
[----:B------:R-:W-:Y:S05]  /*2e70*/  @!P0 BRA `(.L_x_174) ;  /* 0x00000000006c8947 */ /* 0x000fea0003800000 */
[----:B------:R-:W0:Y:S01]  /*2e80*/  S2UR UR5, SR_CgaCtaId ;  /* 0x00000000000579c3 */ /* 0x000e220000008800 */
[----:B------:R-:W-:Y:S01]  /*2e90*/  UMOV UR4, 0x400 ;  /* 0x0000040000047882 */ /* 0x000fe20000000000 */
[----:B------:R-:W-:Y:S01]  /*2ea0*/  BSSY.RECONVERGENT B1, `(.L_x_174) ;  /* 0x0000018000017945 */ /* 0x000fe20003800200 */
[----:B0-----:R-:W-:-:S09]  /*2eb0*/  ULEA UR4, UR5, UR4, 0x18 ;  /* 0x0000000405047291 */ /* 0x001fd2000f8ec0ff */
[----:B--2---:R-:W0:Y:S04]  /*2ec0*/  LDS.64 R10, [UR4+0x18] ;  /* 0x00001804ff0a7984 */ /* 0x004e280008000a00 */
[----:B-1-3--:R-:W1:Y:S01]  /*2ed0*/  LDS.64 R14, [UR4+0x20] ;  /* 0x00002004ff0e7984 */ /* 0x00ae620008000a00 */
[----:B0-----:R-:W-:Y:S01]  /*2ee0*/  DSETP.GEU.AND P0, PT, |R6|, |R10|, PT ;  /* 0x4000000a0600722a */ /* 0x001fe20003f0e200 */
[----:B------:R-:W-:Y:S02]  /*2ef0*/  IMAD.MOV.U32 R2, RZ, RZ, R10 ;  /* 0x000000ffff027224 */ /* 0x000fe400078e000a */
[----:B------:R-:W-:Y:S02]  /*2f00*/  IMAD.MOV.U32 R3, RZ, RZ, R11 ;  /* 0x000000ffff037224 */ /* 0x000fe400078e000b */
[----:B-1----:R-:W-:-:S02]  /*2f10*/  IMAD.MOV.U32 R13, RZ, RZ, R14 ;  /* 0x000000ffff0d7224 */ /* 0x002fc400078e000e */
[----:B------:R-:W-:-:S07]  /*2f20*/  IMAD.MOV.U32 R8, RZ, RZ, R15 ;  /* 0x000000ffff087224 */ /* 0x000fce00078e000f */
[----:B------:R-:W-:Y:S05]  /*2f30*/  @!P0 BRA `(.L_x_175) ;  /* 0x0000000000388947 */ /* 0x000fea0003800000 */
        /* <DEDUP_REMOVED lines=14> */
.L_x_175:
[----:B------:R-:W-:Y:S05]  /*3020*/  BSYNC.RECONVERGENT B1 ;  /* 0x0000000000017941 */ /* 0x000fea0003800200 */
.L_x_174:
[----:B------:R-:W-:Y:S01]  /*3030*/  ISETP.GE.AND P0, PT, R9, 0x41, PT ;  /* 0x000000410900780c */ /* 0x000fe20003f06270 */
[----:B--2---:R-:W-:Y:S02]  /*3040*/  IMAD.MOV.U32 R11, RZ, RZ, R13 ;  /* 0x000000ffff0b7224 */ /* 0x004fe400078e000d */
        /* <DEDUP_REMOVED lines=8> */
[----:B------:R-:W0:Y:S04]  /*30d0*/  LDS.64 R6, [UR4+0x28] ;  /* 0x00002804ff067984 */ /* 0x000e280008000a00 */
        /* <DEDUP_REMOVED lines=21> */
.L_x_177:
[----:B------:R-:W-:Y:S05]  /*3230*/  BSYNC.RECONVERGENT B1 ;  /* 0x0000000000017941 */ /* 0x000fea0003800200 */
.L_x_176:
[----:B------:R-:W-:Y:S01]  /*3240*/  ISETP.GE.AND P0, PT, R9, 0x61, PT ;  /* 0x000000610900780c */ /* 0x000fe20003f06270 */
[----:B------:R-:W-:Y:S02]  /*3250*/  IMAD.MOV.U32 R13, RZ, RZ, R11 ;  /* 0x000000ffff0d7224 */ /* 0x000fe400078e000b */
        /* <DEDUP_REMOVED lines=30> */
.L_x_179:
[----:B------:R-:W-:Y:S05]  /*3440*/  BSYNC.RECONVERGENT B1 ;  /* 0x0000000000017941 */ /* 0x000fea0003800200 */
.L_x_178:
        /* <DEDUP_REMOVED lines=32> */
.L_x_181:
[----:B------:R-:W-:Y:S05]  /*3650*/  BSYNC.RECONVERGENT B1 ;  /* 0x0000000000017941 */ /* 0x000fea0003800200 */
.L_x_180:
        /* <DEDUP_REMOVED lines=32> */
.L_x_183:
[----:B------:R-:W-:Y:S05]  /*3860*/  BSYNC.RECONVERGENT B1 ;  /* 0x0000000000017941 */ /* 0x000fea0003800200 */
.L_x_182:
        /* <DEDUP_REMOVED lines=32> */
.L_x_185:
[----:B------:R-:W-:Y:S05]  /*3a70*/  BSYNC.RECONVERGENT B1 ;  /* 0x0000000000017941 */ /* 0x000fea0003800200 */
.L_x_184:
[----:B------:R-:W-:Y:S01]  /*3a80*/  ISETP.GE.AND P0, PT, R9, 0xe1, PT ;  /* 0x000000e10900780c */ /* 0x000fe20003f06270 */
[----:B------:R-:W-:Y:S01]  /*3a90*/  IMAD.MOV.U32 R5, RZ, RZ, R10 ;  /* 0x000000ffff057224 */ /* 0x000fe200078e000a */
[----:B------:R-:W-:Y:S01]  /*3aa0*/  MOV R4, R11 ;  /* 0x0000000b00047202 */ /* 0x000fe20000000f00 */
[----:B------:R-:W-:Y:S02]  /*3ab0*/  IMAD.MOV.U32 R6, RZ, RZ, R2 ;  /* 0x000000ffff067224 */ /* 0x000fe400078e0002 */
[----:B------:R-:W-:-:S08]  /*3ac0*/  IMAD.MOV.U32 R7, RZ, RZ, R3 ;  /* 0x000000ffff077224 */ /* 0x000fd000078e0003 */
[----:B------:R-:W-:Y:S05]  /*3ad0*/  @!P0 BRA `(.L_x_149) ;  /* 0x0000002c00788947 */ /* 0x000fea0003800000 */
[----:B------:R-:W0:Y:S01]  /*3ae0*/  S2UR UR5, SR_CgaCtaId ;  /* 0x00000000000579c3 */ /* 0x000e220000008800 */
[----:B------:R-:W-:Y:S02]  /*3af0*/  UMOV UR4, 0x400 ;  /* 0x0000040000047882 */ /* 0x000fe40000000000 */
[----:B0-----:R-:W-:-:S09]  /*3b00*/  ULEA UR4, UR5, UR4, 0x18 ;  /* 0x0000000405047291 */ /* 0x001fd2000f8ec0ff */
[----:B------:R-:W0:Y:S04]  /*3b10*/  LDS.64 R8, [UR4+0x78] ;  /* 0x00007804ff087984 */ /* 0x000e280008000a00 */
[----:B------:R-:W2:Y:S01]  /*3b20*/  LDS.64 R12, [UR4+0x80] ;  /* 0x00008004ff0c7984 */ /* 0x000ea20008000a00 */
[----:B0-----:R-:W-:Y:S01]  /*3b30*/  DSETP.GEU.AND P0, PT, |R2|, |R8|, PT ;  /* 0x400000080200722a */ /* 0x001fe20003f0e200 */
        /* <DEDUP_REMOVED lines=20> */
.L_x_117:
[----:B------:R-:W0:Y:S01]  /*3c80*/  S2R R3, SR_TID.X ;  /* 0x0000000000037919 */ /* 0x000e220000002100 */
[----:B------:R-:W1:Y:S02]  /*3c90*/  LDCU.128 UR12, c[0x0][0x380] ;  /* 0x00007000ff0c77ac */ /* 0x000e640008000c00 */
[----:B-1----:R-:W-:Y:S02]  /*3ca0*/  IMAD.U32 R2, RZ, RZ, UR12 ;  /* 0x0000000cff027e24 */ /* 0x002fe4000f8e00ff */
[----:B------:R-:W-:Y:S01]  /*3cb0*/  IMAD.U32 R4, RZ, RZ, UR13 ;  /* 0x0000000dff047e24 */ /* 0x000fe2000f8e00ff */
[----:B0-----:R-:W-:-:S05]  /*3cc0*/  IADD3 R5, P0, PT, R8, R3, RZ ;  /* 0x0000000308057210 */ /* 0x001fca0007f1e0ff */
[----:B------:R-:W-:Y:S01]  /*3cd0*/  IMAD.X R6, RZ, RZ, RZ, P0 ;  /* 0x000000ffff067224 */ /* 0x000fe200000e06ff */
[----:B------:R-:W-:-:S04]  /*3ce0*/  LEA R20, P0, R5, R2, 0x3 ;  /* 0x0000000205147211 */ /* 0x000fc800078018ff */
[----:B------:R-:W-:-:S05]  /*3cf0*/  LEA.HI.X R21, R5, R4, R6, 0x3, P0 ;  /* 0x0000000405157211 */ /* 0x000fca00000f1c06 */
[----:B------:R-:W2:Y:S04]  /*3d00*/  LDG.E.64 R6, desc[UR10][R20.64] ;  /* 0x0000000a14067981 */ /* 0x000ea8000c1e1b00 */
[----:B------:R-:W2:Y:S04]  /*3d10*/  LDG.E.64 R14, desc[UR10][R20.64+0x800] ;  /* 0x0008000a140e7981 */ /* 0x000ea8000c1e1b00 */
[----:B------:R-:W3:Y:S04]  /*3d20*/  LDG.E.64 R18, desc[UR10][R20.64+0x1000] ;  /* 0x0010000a14127981 */ /* 0x000ee8000c1e1b00 */
[----:B------:R-:W4:Y:S04]  /*3d30*/  LDG.E.64 R12, desc[UR10][R20.64+0x1800] ;  /* 0x0018000a140c7981 */ /* 0x000f28000c1e1b00 */
[----:B------:R-:W5:Y:S01]  /*3d40*/  LDG.E.64 R10, desc[UR10][R20.64+0x2000] ;  /* 0x0020000a140a7981 */ /* 0x000f62000c1e1b00 */
[----:B------:R-:W-:Y:S01]  /*3d50*/  IMAD.U32 R5, RZ, RZ, UR14 ;  /* 0x0000000eff057e24 */ /* 0x000fe2000f8e00ff */
[----:B------:R-:W-:Y:S01]  /*3d60*/  LOP3.LUT R9, R3, 0x400, RZ, 0xfc, !PT ;  /* 0x0000040003097812 */ /* 0x000fe200078efcff */
[----:B------:R-:W-:Y:S01]  /*3d70*/  BSSY.RECONVERGENT B1, `(.L_x_186) ;  /* 0x0000020000017945 */ /* 0x000fe20003800200 */
[----:B------:R-:W-:-:S04]  /*3d80*/  ISETP.LE.U32.AND P0, PT, R25, UR6, PT ;  /* 0x0000000619007c0c */ /* 0x000fc8000bf03070 */
[----:B------:R-:W-:Y:S01]  /*3d90*/  ISETP.GE.U32.AND.EX P0, PT, RZ, R16, PT, P0 ;  /* 0x00000010ff00720c */ /* 0x000fe20003f06100 */
[----:B--2---:R-:W-:-:S06]  /*3da0*/  DSETP.GEU.AND P2, PT, |R6|, |R14|, PT ;  /* 0x4000000e0600722a */ /* 0x004fcc0003f4e200 */
[----:B------:R-:W-:Y:S02]  /*3db0*/  FSEL R6, R6, R14, P2 ;  /* 0x0000000e06067208 */ /* 0x000fe40001000000 */
[----:B------:R-:W-:-:S06]  /*3dc0*/  FSEL R7, R7, R15, P2 ;  /* 0x0000000f07077208 */ /* 0x000fcc0001000000 */
[----:B---3--:R-:W-:-:S06]  /*3dd0*/  DSETP.GEU.AND P3, PT, |R6|, |R18|, PT ;  /* 0x400000120600722a */ /* 0x008fcc0003f6e200 */
[----:B------:R-:W-:Y:S01]  /*3de0*/  FSEL R14, R6, R18, P3 ;  /* 0x00000012060e7208 */ /* 0x000fe20001800000 */
[----:B------:R-:W-:Y:S01]  /*3df0*/  IMAD.U32 R6, RZ, RZ, UR15 ;  /* 0x0000000fff067e24 */ /* 0x000fe2000f8e00ff */
[----:B------:R-:W-:Y:S01]  /*3e00*/  FSEL R15, R7, R19, P3 ;  /* 0x00000013070f7208 */ /* 0x000fe20001800000 */
[----:B------:R-:W-:-:S05]  /*3e10*/  VIADD R18, R3, 0x100 ;  /* 0x0000010003127836 */ /* 0x000fca0000000000 */
[----:B----4-:R-:W-:-:S06]  /*3e20*/  DSETP.GEU.AND P1, PT, |R14|, |R12|, PT ;  /* 0x4000000c0e00722a */ /* 0x010fcc0003f2e200 */
[----:B------:R-:W-:Y:S01]  /*3e30*/  FSEL R12, R14, R12, P1 ;  /* 0x0000000c0e0c7208 */ /* 0x000fe20000800000 */
[----:B------:R-:W-:Y:S01]  /*3e40*/  VIADD R14, R3, 0x200 ;  /* 0x00000200030e7836 */ /* 0x000fe20000000000 */
[----:B------:R-:W-:Y:S02]  /*3e50*/  FSEL R13, R15, R13, P1 ;  /* 0x0000000d0f0d7208 */ /* 0x000fe40000800000 */
[----:B------:R-:W-:Y:S02]  /*3e60*/  IADD3 R15, P5, PT, R8, R5, RZ ;  /* 0x00000005080f7210 */ /* 0x000fe40007fbe0ff */
[----:B------:R-:W-:Y:S02]  /*3e70*/  @P3 SEL R14, R3, R18, P2 ;  /* 0x00000012030e3207 */ /* 0x000fe40001000000 */
[----:B-----5:R-:W-:Y:S01]  /*3e80*/  DSETP.GEU.AND P4, PT, |R12|, |R10|, PT ;  /* 0x4000000a0c00722a */ /* 0x020fe20003f8e200 */
[----:B------:R-:W-:Y:S01]  /*3e90*/  IMAD.X R17, RZ, RZ, R6, P5 ;  /* 0x000000ffff117224 */ /* 0x000fe200028e0606 */
[----:B------:R-:W-:Y:S01]  /*3ea0*/  IADD3 R7, P5, PT, R9, R15, RZ ;  /* 0x0000000f09077210 */ /* 0x000fe20007fbe0ff */
[----:B------:R-:W-:-:S04]  /*3eb0*/  @!P1 VIADD R14, R3, 0x300 ;  /* 0x00000300030e9836 */ /* 0x000fc80000000000 */
[----:B------:R-:W-:-:S07]  /*3ec0*/  IMAD.X R8, RZ, RZ, R17, P5 ;  /* 0x000000ffff087224 */ /* 0x000fce00028e0611 */
[----:B------:R-:W-:Y:S05]  /*3ed0*/  @!P4 BRA `(.L_x_187) ;  /* 0x000000000024c947 */ /* 0x000fea0003800000 */
[C---:B------:R-:W-:Y:S02]  /*3ee0*/  ISETP.GE.U32.AND P1, PT, R14.reuse, R9, PT ;  /* 0x000000090e00720c */ /* 0x040fe40003f26070 */
[----:B------:R-:W-:Y:S02]  /*3ef0*/  IADD3 R14, P2, PT, R14, R15, RZ ;  /* 0x0000000f0e0e7210 */ /* 0x000fe40007f5e0ff */
[----:B------:R-:W-:-:S03]  /*3f00*/  ISETP.GE.U32.AND.EX P1, PT, RZ, RZ, PT, P1 ;  /* 0x000000ffff00720c */ /* 0x000fc60003f26110 */
[----:B------:R-:W-:-:S10]  /*3f10*/  IMAD.X R9, RZ, RZ, R17, P2 ;  /* 0x000000ffff097224 */ /* 0x000fd400010e0611 */
[----:B------:R-:W-:-:S06]  /*3f20*/  DSETP.LT.OR P1, PT, |R10|, |R12|, !P1 ;  /* 0x4000000c0a00722a */ /* 0x000fcc0004f21600 */
[----:B------:R-:W-:Y:S02]  /*3f30*/  FSEL R10, R12, R10, P1 ;  /* 0x0000000a0c0a7208 */ /* 0x000fe40000800000 */
[----:B------:R-:W-:Y:S02]  /*3f40*/  FSEL R11, R13, R11, P1 ;  /* 0x0000000b0d0b7208 */ /* 0x000fe40000800000 */
[----:B------:R-:W-:Y:S02]  /*3f50*/  SEL R7, R14, R7, P1 ;  /* 0x000000070e077207 */ /* 0x000fe40000800000 */
[----:B------:R-:W-:-:S07]  /*3f60*/  SEL R8, R9, R8, P1 ;  /* 0x0000000809087207 */ /* 0x000fce0000800000 */
.L_x_187:
[----:B------:R-:W-:Y:S05]  /*3f70*/  BSYNC.RECONVERGENT B1 ;  /* 0x0000000000017941 */ /* 0x000fea0003800200 */
.L_x_186:
[----:B------:R-:W-:Y:S05]  /*3f80*/  @P0 BRA `(.L_x_188) ;  /* 0x0000001400000947 */ /* 0x000fea0003800000 */
[----:B------:R-:W0:Y:S01]  /*3f90*/  LDCU.64 UR8, c[0x0][0x3e8] ;  /* 0x00007d00ff0877ac */ /* 0x000e220008000a00 */
[----:B------:R-:W-:Y:S01]  /*3fa0*/  ISETP.NE.AND P0, PT, R3, RZ, PT ;  /* 0x000000ff0300720c */ /* 0x000fe20003f05270 */
[----:B------:R-:W-:Y:S01]  /*3fb0*/  BSSY.RECONVERGENT B1, `(.L_x_189) ;  /* 0x0000012000017945 */ /* 0x000fe20003800200 */
[----:B------:R-:W-:Y:S01]  /*3fc0*/  UMOV UR4, 0x8 ;  /* 0x0000000800047882 */ /* 0x000fe20000000000 */
[----:B------:R-:W-:Y:S02]  /*3fd0*/  UMOV UR5, 0x0 ;  /* 0x0000000000057882 */ /* 0x000fe40000000000 */
[----:B0-----:R-:W-:-:S04]  /*3fe0*/  UIMAD.WIDE.U32 UR4, UR8, 0x1, UR4 ;  /* 0x00000001080478a5 */ /* 0x001fc8000f8e0004 */
[----:B------:R-:W-:Y:S02]  /*3ff0*/  UIADD3 UR7, UPT, UPT, UR5, UR9, URZ ;  /* 0x0000000905077290 */ /* 0x000fe4000fffe0ff */
[----:B------:R-:W-:Y:S02]  /*4000*/  IMAD.U32 R13, RZ, RZ, UR5 ;  /* 0x00000005ff0d7e24 */ /* 0x000fe4000f8e00ff */
[----:B------:R-:W-:Y:S02]  /*4010*/  IMAD.U32 R12, RZ, RZ, UR4 ;  /* 0x00000004ff0c7e24 */ /* 0x000fe4000f8e00ff */
[----:B------:R-:W-:Y:S01]  /*4020*/  IMAD.U32 R13, RZ, RZ, UR7 ;  /* 0x00000007ff0d7e24 */ /* 0x000fe2000f8e00ff */
[----:B------:R-:W-:Y:S06]  /*4030*/  @P0 BRA `(.L_x_190) ;  /* 0x0000000000240947 */ /* 0x000fec0003800000 */
[----:B------:R-:W-:Y:S02]  /*4040*/  IMAD.MOV.U32 R18, RZ, RZ, 0x500 ;  /* 0x00000500ff127424 */ /* 0x000fe400078e00ff */
[----:B------:R-:W-:-:S05]  /*4050*/  IMAD.MOV.U32 R19, RZ, RZ, 0x0 ;  /* 0x00000000ff137424 */ /* 0x000fca00078e00ff */
[----:B------:R-:W2:Y:S01]  /*4060*/  ATOMG.E.ADD.64.STRONG.GPU PT, R14, desc[UR10][R12.64], R18 ;  /* 0x800000120c0e79a8 */ /* 0x000ea200081ef50a */
[----:B------:R-:W0:Y:S01]  /*4070*/  S2UR UR5, SR_CgaCtaId ;  /* 0x00000000000579c3 */ /* 0x000e220000008800 */
[----:B------:R-:W-:Y:S02]  /*4080*/  UMOV UR4, 0x400 ;  /* 0x0000040000047882 */ /* 0x000fe40000000000 */
[----:B0-----:R-:W-:Y:S01]  /*4090*/  ULEA UR4, UR5, UR4, 0x18 ;  /* 0x0000000405047291 */ /* 0x001fe2000f8ec0ff */
[----:B--2---:R-:W-:-:S05]  /*40a0*/  IADD3 R14, P0, PT, R14, UR6, RZ ;  /* 0x000000060e0e7c10 */ /* 0x004fca000ff1e0ff */
[----:B------:R-:W-:-:S05]  /*40b0*/  IMAD.X R15, RZ, RZ, R15, P0 ;  /* 0x000000ffff0f7224 */ /* 0x000fca00000e060f */
[----:B------:R0:W-:Y:S03]  /*40c0*/  STS.64 [UR4+0x98], R14 ;  /* 0x0000980eff007988 */ /* 0x0001e60008000a04 */
.L_x_190:
[----:B------:R-:W-:Y:S05]  /*40d0*/  BSYNC.RECONVERGENT B1 ;  /* 0x0000000000017941 */ /* 0x000fea0003800200 */
.L_x_189:
[----:B------:R-:W1:Y:S08]  /*40e0*/  S2UR UR5, SR_CgaCtaId ;  /* 0x00000000000579c3 */ /* 0x000e700000008800 */
[----:B------:R-:W-:Y:S06]  /*40f0*/  BAR.SYNC.DEFER_BLOCKING 0x0 ;  /* 0x0000000000007b1d */ /* 0x000fec0000010000 */
[----:B------:R-:W-:-:S02]  /*4100*/  UMOV UR4, 0x400 ;  /* 0x0000040000047882 */ /* 0x000fc40000000000 */
[----:B-1----:R-:W-:-:S06]  /*4110*/  ULEA UR4, UR5, UR4, 0x18 ;  /* 0x0000000405047291 */ /* 0x002fcc000f8ec0ff */
[----:B------:R-:W-:-:S05]  /*4120*/  IMAD.U32 R9, RZ, RZ, UR4 ;  /* 0x00000004ff097e24 */ /* 0x000fca000f8e00ff */
[----:B------:R-:W0:Y:S02]  /*4130*/  LDS.64 R18, [R9+0x98] ;  /* 0x0000980009127984 */ /* 0x000e240000000a00 */
[----:B0-----:R-:W-:-:S04]  /*4140*/  IADD3 R14, P1, PT, R18, 0x500, RZ ;  /* 0x00000500120e7810 */ /* 0x001fc80007f3e0ff */
[----:B------:R-:W-:Y:S01]  /*4150*/  ISETP.GT.U32.AND P0, PT, R14, R25, PT ;  /* 0x000000190e00720c */ /* 0x000fe20003f04070 */
[----:B------:R-:W-:-:S05]  /*4160*/  IMAD.X R15, RZ, RZ, R19, P1 ;  /* 0x000000ffff0f7224 */ /* 0x000fca00008e0613 */
[----:B------:R-:W-:-:S13]  /*4170*/  ISETP.GT.AND.EX P0, PT, R15, R16, PT, P0 ;  /* 0x000000100f00720c */ /* 0x000fda0003f04300 */
[----:B------:R-:W-:Y:S05]  /*4180*/  @P0 BRA `(.L_x_191) ;  /* 0x0000000400b40947 */ /* 0x000fea0003800000 */
[----:B------:R-:W-:Y:S01]  /*4190*/  BSSY.RECONVERGENT B1, `(.L_x_191) ;  /* 0x000006c000017945 */ /* 0x000fe20003800200 */
[----:B------:R-:W-:Y:S01]  /*41a0*/  IMAD.MOV.U32 R20, RZ, RZ, R10 ;  /* 0x000000ffff147224 */ /* 0x000fe200078e000a */
[----:B------:R-:W0:Y:S01]  /*41b0*/  LDCU.64 UR8, c[0x0][0x398] ;  /* 0x00007300ff0877ac */ /* 0x000e220008000a00 */
[----:B------:R-:W-:Y:S02]  /*41c0*/  IMAD.MOV.U32 R21, RZ, RZ, R11 ;  /* 0x000000ffff157224 */ /* 0x000fe400078e000b */
[----:B------:R-:W-:Y:S01]  /*41d0*/  IMAD.MOV.U32 R15, RZ, RZ, R7 ;  /* 0x000000ffff0f7224 */ /* 0x000fe200078e0007 */
[----:B------:R-:W1:Y:S01]  /*41e0*/  LDCU.128 UR12, c[0x0][0x380] ;  /* 0x00007000ff0c77ac */ /* 0x000e620008000c00 */
[----:B------:R-:W-:-:S07]  /*41f0*/  IMAD.MOV.U32 R14, RZ, RZ, R8 ;  /* 0x000000ffff0e7224 */ /* 0x000fce00078e0008 */
.L_x_194:
[----:B------:R-:W-:Y:S01]  /*4200*/  IADD3 R7, P0, PT, R3, R18, RZ ;  /* 0x0000001203077210 */ /* 0x000fe20007f1e0ff */
[----:B-1----:R-:W-:Y:S02]  /*4210*/  IMAD.U32 R2, RZ, RZ, UR12 ;  /* 0x0000000cff027e24 */ /* 0x002fe4000f8e00ff */
[----:B------:R-:W-:Y:S02]  /*4220*/  IMAD.U32 R4, RZ, RZ, UR13 ;  /* 0x0000000dff047e24 */ /* 0x000fe4000f8e00ff */
[----:B------:R-:W-:Y:S01]  /*4230*/  IMAD.X R25, RZ, RZ, R19, P0 ;  /* 0x000000ffff197224 */ /* 0x000fe200000e0613 */
[----:B------:R-:W-:-:S04]  /*4240*/  LEA R10, P0, R7, R2, 0x3 ;  /* 0x00000002070a7211 */ /* 0x000fc800078018ff */
[----:B------:R-:W-:-:S05]  /*4250*/  LEA.HI.X R11, R7, R4, R25, 0x3, P0 ;  /* 0x00000004070b7211 */ /* 0x000fca00000f1c19 */
[----:B------:R-:W2:Y:S04]  /*4260*/  LDG.E.64 R16, desc[UR10][R10.64] ;  /* 0x0000000a0a107981 */ /* 0x000ea8000c1e1b00 */
[----:B------:R-:W3:Y:S01]  /*4270*/  LDG.E.64 R18, desc[UR10][R10.64+0x800] ;  /* 0x0008000a0a127981 */ /* 0x000ee2000c1e1b00 */
[----:B------:R-:W-:Y:S02]  /*4280*/  IMAD.U32 R5, RZ, RZ, UR14 ;  /* 0x0000000eff057e24 */ /* 0x000fe4000f8e00ff */
[----:B------:R-:W-:-:S03]  /*4290*/  IMAD.U32 R6, RZ, RZ, UR15 ;  /* 0x0000000fff067e24 */ /* 0x000fc6000f8e00ff */
[----:B------:R-:W-:-:S04]  /*42a0*/  IADD3 R24, P0, PT, R7, R5, RZ ;  /* 0x0000000507187210 */ /* 0x000fc80007f1e0ff */
[----:B------:R-:W-:Y:S01]  /*42b0*/  IADD3 R27, P3, PT, R24, 0x100, RZ ;  /* 0x00000100181b7810 */ /* 0x000fe20007f7e0ff */
[----:B------:R-:W-:-:S04]  /*42c0*/  IMAD.X R25, R25, 0x1, R6, P0 ;  /* 0x0000000119197824 */ /* 0x000fc800000e0606 */
[----:B------:R-:W-:Y:S01]  /*42d0*/  IMAD.X R26, RZ, RZ, R25, P3 ;  /* 0x000000ffff1a7224 */ /* 0x000fe200018e0619 */
[----:B--2---:R-:W-:-:S14]  /*42e0*/  DSETP.GEU.AND P2, PT, |R20|, |R16|, PT ;  /* 0x400000101400722a */ /* 0x004fdc0003f4e200 */
[----:B------:R-:W-:-:S04]  /*42f0*/  @P2 ISETP.GE.U32.AND P0, PT, R15, R24, PT ;  /* 0x000000180f00220c */ /* 0x000fc80003f06070 */
[----:B------:R-:W-:-:S13]  /*4300*/  @P2 ISETP.GE.AND.EX P0, PT, R14, R25, PT, P0 ;  /* 0x000000190e00220c */ /* 0x000fda0003f06300 */
[----:B------:R-:W-:-:S06]  /*4310*/  @P2 DSETP.LT.OR P0, PT, |R16|, |R20|, !P0 ;  /* 0x400000141000222a */ /* 0x000fcc0004701600 */
[----:B------:R-:W-:Y:S02]  /*4320*/  @P2 FSEL R7, R20, R16, P0 ;  /* 0x0000001014072208 */ /* 0x000fe40000000000 */
[----:B------:R-:W-:Y:S02]  /*4330*/  @P2 FSEL R20, R21, R17, P0 ;  /* 0x0000001115142208 */ /* 0x000fe40000000000 */
[C---:B------:R-:W-:Y:S01]  /*4340*/  IADD3 R21, P5, PT, R24.reuse, 0x300, RZ ;  /* 0x0000030018157810 */ /* 0x040fe20007fbe0ff */
[----:B------:R-:W-:Y:S01]  /*4350*/  @P2 IMAD.MOV.U32 R16, RZ, RZ, R7 ;  /* 0x000000ffff102224 */ /* 0x000fe200078e0007 */
[C---:B------:R-:W-:Y:S01]  /*4360*/  IADD3 R7, P6, PT, R24.reuse, 0x400, RZ ;  /* 0x0000040018077810 */ /* 0x040fe20007fde0ff */
[----:B------:R-:W-:Y:S01]  /*4370*/  @P2 IMAD.MOV.U32 R17, RZ, RZ, R20 ;  /* 0x000000ffff112224 */ /* 0x000fe200078e0014 */
[----:B------:R-:W-:Y:S01]  /*4380*/  IADD3 R20, P4, PT, R24, 0x200, RZ ;  /* 0x0000020018147810 */ /* 0x000fe20007f9e0ff */
[--C-:B------:R-:W-:Y:S01]  /*4390*/  IMAD.X R23, RZ, RZ, R25.reuse, P5 ;  /* 0x000000ffff177224 */ /* 0x100fe200028e0619 */
[----:B------:R-:W-:Y:S01]  /*43a0*/  @P2 SEL R24, R15, R24, P0 ;  /* 0x000000180f182207 */ /* 0x000fe20000000000 */
[----:B------:R-:W-:-:S02]  /*43b0*/  IMAD.X R8, RZ, RZ, R25, P6 ;  /* 0x000000ffff087224 */ /* 0x000fc400030e0619 */
[----:B------:R-:W-:Y:S01]  /*43c0*/  IMAD.X R22, RZ, RZ, R25, P4 ;  /* 0x000000ffff167224 */ /* 0x000fe200020e0619 */
[----:B------:R-:W-:Y:S01]  /*43d0*/  @P2 SEL R25, R14, R25, P0 ;  /* 0x000000190e192207 */ /* 0x000fe20000000000 */
[----:B---3--:R-:W-:Y:S01]  /*43e0*/  DSETP.GEU.AND P1, PT, |R16|, |R18|, PT ;  /* 0x400000121000722a */ /* 0x008fe20003f2e200 */
[----:B------:R-:W2:-:S13]  /*43f0*/  LDG.E.64 R14, desc[UR10][R10.64+0x1000] ;  /* 0x0010000a0a0e7981 */ /* 0x000e9a000c1e1b00 */
[----:B------:R-:W-:-:S04]  /*4400*/  @P1 ISETP.GE.U32.AND P0, PT, R24, R27, PT ;  /* 0x0000001b1800120c */ /* 0x000fc80003f06070 */
[----:B------:R-:W-:-:S13]  /*4410*/  @P1 ISETP.GE.AND.EX P0, PT, R25, R26, PT, P0 ;  /* 0x0000001a1900120c */ /* 0x000fda0003f06300 */
[----:B------:R-:W-:-:S06]  /*4420*/  @P1 DSETP.LT.OR P0, PT, |R18|, |R16|, !P0 ;  /* 0x400000101200122a */ /* 0x000fcc0004701600 */
[----:B------:R-:W-:Y:S02]  /*4430*/  @P1 FSEL R28, R16, R18, P0 ;  /* 0x00000012101c1208 */ /* 0x000fe40000000000 */
[----:B------:R-:W-:Y:S02]  /*4440*/  @P1 FSEL R29, R17, R19, P0 ;  /* 0x00000013111d1208 */ /* 0x000fe40000000000 */
[----:B------:R-:W3:Y:S01]  /*4450*/  LDG.E.64 R16, desc[UR10][R10.64+0x1800] ;  /* 0x0018000a0a107981 */ /* 0x000ee2000c1e1b00 */
[----:B------:R-:W-:Y:S02]  /*4460*/  @P1 IMAD.MOV.U32 R18, RZ, RZ, R28 ;  /* 0x000000ffff121224 */ /* 0x000fe400078e001c */
[----:B------:R-:W-:Y:S01]  /*4470*/  @P1 IMAD.MOV.U32 R19, RZ, RZ, R29 ;  /* 0x000000ffff131224 */ /* 0x000fe200078e001d */
[----:B------:R-:W-:Y:S02]  /*4480*/  @P1 SEL R27, R24, R27, P0 ;  /* 0x0000001b181b1207 */ /* 0x000fe40000000000 */
[----:B------:R-:W-:Y:S01]  /*4490*/  @P1 SEL R26, R25, R26, P0 ;  /* 0x0000001a191a1207 */ /* 0x000fe20000000000 */
[----:B------:R-:W-:Y:S01]  /*44a0*/  BSSY.RECONVERGENT B2, `(.L_x_192) ;  /* 0x000001d000027945 */ /* 0x000fe20003800200 */
[----:B------:R-:W5:Y:S01]  /*44b0*/  LDG.E.64 R10, desc[UR10][R10.64+0x2000] ;  /* 0x0020000a0a0a7981 */ /* 0x000f62000c1e1b00 */
[----:B------:R-:W-:Y:S06]  /*44c0*/  BAR.SYNC.DEFER_BLOCKING 0x0 ;  /* 0x0000000000007b1d */ /* 0x000fec0000010000 */
[----:B--2---:R-:W-:-:S14]  /*44d0*/  DSETP.GEU.AND P2, PT, |R18|, |R14|, PT ;  /* 0x4000000e1200722a */ /* 0x004fdc0003f4e200 */
[----:B------:R-:W-:-:S04]  /*44e0*/  @P2 ISETP.GE.U32.AND P0, PT, R27, R20, PT ;  /* 0x000000141b00220c */ /* 0x000fc80003f06070 */
[----:B------:R-:W-:-:S13]  /*44f0*/  @P2 ISETP.GE.AND.EX P0, PT, R26, R22, PT, P0 ;  /* 0x000000161a00220c */ /* 0x000fda0003f06300 */
[----:B------:R-:W-:-:S06]  /*4500*/  @P2 DSETP.LT.OR P0, PT, |R14|, |R18|, !P0 ;  /* 0x400000120e00222a */ /* 0x000fcc0004701600 */
[----:B------:R-:W-:Y:S02]  /*4510*/  @P2 FSEL R18, R18, R14, P0 ;  /* 0x0000000e12122208 */ /* 0x000fe40000000000 */
[----:B------:R-:W-:-:S03]  /*4520*/  @P2 FSEL R19, R19, R15, P0 ;  /* 0x0000000f13132208 */ /* 0x000fc60000000000 */
[----:B------:R-:W-:Y:S02]  /*4530*/  @P2 IMAD.MOV.U32 R14, RZ, RZ, R18 ;  /* 0x000000ffff0e2224 */ /* 0x000fe400078e0012 */
[----:B------:R-:W-:-:S06]  /*4540*/  @P2 IMAD.MOV.U32 R15, RZ, RZ, R19 ;  /* 0x000000ffff0f2224 */ /* 0x000fcc00078e0013 */
[----:B---3--:R-:W-:Y:S01]  /*4550*/  DSETP.GEU.AND P1, PT, |R14|, |R16|, PT ;  /* 0x400000100e00722a */ /* 0x008fe20003f2e200 */
[----:B------:R-:W-:Y:S02]  /*4560*/  @P2 SEL R20, R27, R20, P0 ;  /* 0x000000141b142207 */ /* 0x000fe40000000000 */
[----:B------:R-:W-:Y:S02]  /*4570*/  @P2 SEL R22, R26, R22, P0 ;  /* 0x000000161a162207 */ /* 0x000fe40000000000 */
[----:B------:R-:W-:-:S09]  /*4580*/  ISETP.NE.AND P2, PT, R3, RZ, PT ;  /* 0x000000ff0300720c */ /* 0x000fd20003f45270 */
[----:B------:R-:W-:-:S04]  /*4590*/  @P1 ISETP.GE.U32.AND P0, PT, R20, R21, PT ;  /* 0x000000151400120c */ /* 0x000fc80003f06070 */
[----:B------:R-:W-:-:S13]  /*45a0*/  @P1 ISETP.GE.AND.EX P0, PT, R22, R23, PT, P0 ;  /* 0x000000171600120c */ /* 0x000fda0003f06300 */
[----:B------:R-:W-:Y:S01]  /*45b0*/  @P1 DSETP.LT.OR P0, PT, |R16|, |R14|, !P0 ;  /* 0x4000000e1000122a */ /* 0x000fe20004701600 */
[----:B------:R-:W-:-:S13]  /*45c0*/  @P2 BRA `(.L_x_193) ;  /* 0x0000000000282947 */ /* 0x000fda0003800000 */
[----:B------:R-:W-:Y:S02]  /*45d0*/  IMAD.MOV.U32 R24, RZ, RZ, 0x500 ;  /* 0x00000500ff187424 */ /* 0x000fe400078e00ff */
[----:B------:R-:W-:-:S06]  /*45e0*/  IMAD.MOV.U32 R25, RZ, RZ, 0x0 ;  /* 0x00000000ff197424 */ /* 0x000fcc00078e00ff */
[----:B------:R-:W2:Y:S01]  /*45f0*/  ATOMG.E.ADD.64.STRONG.GPU PT, R24, desc[UR10][R12.64], R24 ;  /* 0x800000180c1879a8 */ /* 0x000ea200081ef50a */
[----:B------:R-:W1:Y:S01]  /*4600*/  S2UR UR5, SR_CgaCtaId ;  /* 0x00000000000579c3 */ /* 0x000e620000008800 */
[----:B------:R-:W-:Y:S02]  /*4610*/  UMOV UR4, 0x400 ;  /* 0x0000040000047882 */ /* 0x000fe40000000000 */
[----:B-1----:R-:W-:-:S06]  /*4620*/  ULEA UR4, UR5, UR4, 0x18 ;  /* 0x0000000405047291 */ /* 0x002fcc000f8ec0ff */
[----:B------:R-:W-:Y:S01]  /*4630*/  IMAD.U32 R9, RZ, RZ, UR4 ;  /* 0x00000004ff097e24 */ /* 0x000fe2000f8e00ff */
[----:B--2---:R-:W-:-:S05]  /*4640*/  IADD3 R18, P2, PT, R24, UR6, RZ ;  /* 0x0000000618127c10 */ /* 0x004fca000ff5e0ff */
[----:B------:R-:W-:-:S05]  /*4650*/  IMAD.X R19, RZ, RZ, R25, P2 ;  /* 0x000000ffff137224 */ /* 0x000fca00010e0619 */
[----:B------:R1:W-:Y:S03]  /*4660*/  STS.64 [R9+0x98], R18 ;  /* 0x0000981209007388 */ /* 0x0003e60000000a00 */
.L_x_193:
[----:B0-----:R-:W-:Y:S05]  /*4670*/  BSYNC.RECONVERGENT B2 ;  /* 0x0000000000027941 */ /* 0x001fea0003800200 */
.L_x_192:
[----:B------:R-:W-:Y:S01]  /*4680*/  BAR.SYNC.DEFER_BLOCKING 0x0 ;  /* 0x0000000000007b1d */ /* 0x000fe20000010000 */
[----:B------:R-:W-:Y:S01]  /*4690*/  @P1 FSEL R14, R14, R16, P0 ;  /* 0x000000100e0e1208 */ /* 0x000fe20000000000 */
[----:B------:R-:W-:Y:S01]  /*46a0*/  IMAD.U32 R25, RZ, RZ, UR8 ;  /* 0x00000008ff197e24 */ /* 0x000fe2000f8e00ff */
[----:B------:R-:W-:Y:S02]  /*46b0*/  @P1 FSEL R15, R15, R17, P0 ;  /* 0x000000110f0f1208 */ /* 0x000fe40000000000 */
[----:B------:R-:W-:Y:S01]  /*46c0*/  @P1 SEL R21, R20, R21, P0 ;  /* 0x0000001514151207 */ /* 0x000fe20000000000 */
[----:B------:R-:W-:Y:S01]  /*46d0*/  @P1 IMAD.MOV.U32 R16, RZ, RZ, R14 ;  /* 0x000000ffff101224 */ /* 0x000fe200078e000e */
[----:B------:R-:W-:Y:S01]  /*46e0*/  @P1 SEL R23, R22, R23, P0 ;  /* 0x0000001716171207 */ /* 0x000fe20000000000 */
[----:B------:R-:W-:-:S06]  /*46f0*/  @P1 IMAD.MOV.U32 R17, RZ, RZ, R15 ;  /* 0x000000ffff111224 */ /* 0x000fcc00078e000f */
[----:B-----5:R-:W-:Y:S01]  /*4700*/  DSETP.GEU.AND P2, PT, |R16|, |R10|, PT ;  /* 0x4000000a1000722a */ /* 0x020fe20003f4e200 */
[----:B-1----:R-:W0:-:S13]  /*4710*/  LDS.64 R18, [R9+0x98] ;  /* 0x0000980009127984 */ /* 0x002e1a0000000a00 */
[----:B------:R-:W-:-:S04]  /*4720*/  @P2 ISETP.GE.U32.AND P0, PT, R21, R7, PT ;  /* 0x000000071500220c */ /* 0x000fc80003f06070 */
[----:B------:R-:W-:-:S13]  /*4730*/  @P2 ISETP.GE.AND.EX P0, PT, R23, R8, PT, P0 ;  /* 0x000000081700220c */ /* 0x000fda0003f06300 */
[----:B------:R-:W-:-:S06]  /*4740*/  @P2 DSETP.LT.OR P0, PT, |R10|, |R16|, !P0 ;  /* 0x400000100a00222a */ /* 0x000fcc0004701600 */
[----:B------:R-:W-:Y:S02]  /*4750*/  @P2 FSEL R17, R17, R11, P0 ;  /* 0x0000000b11112208 */ /* 0x000fe40000000000 */
[----:B------:R-:W-:Y:S02]  /*4760*/  @P2 SEL R7, R21, R7, P0 ;  /* 0x0000000715072207 */ /* 0x000fe40000000000 */
[----:B------:R-:W-:Y:S01]  /*4770*/  @P2 SEL R8, R23, R8, P0 ;  /* 0x0000000817082207 */ /* 0x000fe20000000000 */
[----:B------:R-:W-:-:S04]  /*4780*/  @P2 IMAD.MOV.U32 R11, RZ, RZ, R17 ;  /* 0x000000ffff0b2224 */ /* 0x000fc800078e0011 */
[----:B------:R-:W-:Y:S01]  /*4790*/  IMAD.MOV.U32 R21, RZ, RZ, R11 ;  /* 0x000000ffff157224 */ /* 0x000fe200078e000b */
[----:B0-----:R-:W-:-:S04]  /*47a0*/  IADD3 R14, P3, PT, R18, 0x500, RZ ;  /* 0x00000500120e7810 */ /* 0x001fc80007f7e0ff */
[----:B------:R-:W-:Y:S01]  /*47b0*/  ISETP.GT.U32.AND P1, PT, R14, R25, PT ;  /* 0x000000190e00720c */ /* 0x000fe20003f24070 */
[----:B------:R-:W-:Y:S01]  /*47c0*/  IMAD.X R15, RZ, RZ, R19, P3 ;  /* 0x000000ffff0f7224 */ /* 0x000fe200018e0613 */
[----:B------:R-:W-:Y:S01]  /*47d0*/  @P2 FSEL R14, R16, R10, P0 ;  /* 0x0000000a100e2208 */ /* 0x000fe20000000000 */
[----:B------:R-:W-:-:S04]  /*47e0*/  IMAD.U32 R16, RZ, RZ, UR9 ;  /* 0x00000009ff107e24 */ /* 0x000fc8000f8e00ff */
[----:B------:R-:W-:Y:S01]  /*47f0*/  @P2 IMAD.MOV.U32 R10, RZ, RZ, R14 ;  /* 0x000000ffff0a2224 */ /* 0x000fe200078e000e */
[----:B------:R-:W-:Y:S01]  /*4800*/  ISETP.GT.AND.EX P0, PT, R15, R16, PT, P1 ;  /* 0x000000100f00720c */ /* 0x000fe20003f04310 */
[----:B------:R-:W-:Y:S01]  /*4810*/  IMAD.MOV.U32 R14, RZ, RZ, R8 ;  /* 0x000000ffff0e7224 */ /* 0x000fe200078e0008 */
[----:B------:R-:W-:Y:S01]  /*4820*/  MOV R15, R7 ;  /* 0x00000007000f7202 */ /* 0x000fe20000000f00 */
[----:B------:R-:W-:-:S10]  /*4830*/  IMAD.MOV.U32 R20, RZ, RZ, R10 ;  /* 0x000000ffff147224 */ /* 0x000fd400078e000a */
[----:B------:R-:W-:Y:S05]  /*4840*/  @!P0 BRA `(.L_x_194) ;  /* 0xfffffff8006c8947 */ /* 0x000fea000383ffff */
[----:B------:R-:W-:Y:S05]  /*4850*/  BSYNC.RECONVERGENT B1 ;  /* 0x0000000000017941 */ /* 0x000fea0003800200 */
.L_x_191:
[----:B------:R-:W-:Y:S01]  /*4860*/  ISETP.GE.U32.AND P0, PT, R18, R25, PT ;  /* 0x000000191200720c */ /* 0x000fe20003f06070 */
[----:B------:R-:W-:Y:S03]  /*4870*/  BSSY.RECONVERGENT B1, `(.L_x_188) ;  /* 0x00000b1000017945 */ /* 0x000fe60003800200 */
[----:B------:R-:W-:-:S13]  /*4880*/  ISETP.GE.AND.EX P0, PT, R19, R16, PT, P0 ;  /* 0x000000101300720c */ /* 0x000fda0003f06300 */
[----:B------:R-:W-:Y:S05]  /*4890*/  @P0 BRA `(.L_x_195) ;  /* 0x0000000800b80947 */ /* 0x000fea0003800000 */
[----:B------:R-:W-:-:S05]  /*48a0*/  IMAD.IADD R20, R25, 0x1, -R18 ;  /* 0x0000000119147824 */ /* 0x000fca00078e0a12 */
[----:B------:R-:W-:-:S13]  /*48b0*/  ISETP.GE.AND P0, PT, R3, R20, PT ;  /* 0x000000140300720c */ /* 0x000fda0003f06270 */
[----:B------:R-:W-:Y:S05]  /*48c0*/  @P0 BRA `(.L_x_195) ;  /* 0x0000000800ac0947 */ /* 0x000fea0003800000 */
[----:B------:R-:W-:Y:S01]  /*48d0*/  LOP3.LUT R9, RZ, R3, RZ, 0x33, !PT ;  /* 0x00000003ff097212 */ /* 0x000fe200078e33ff */
[----:B------:R-:W-:Y:S03]  /*48e0*/  BSSY.RECONVERGENT B2, `(.L_x_196) ;  /* 0x0000035000027945 */ /* 0x000fe60003800200 */
[----:B------:R-:W-:-:S04]  /*48f0*/  IADD3 R25, PT, PT, -R18, R25, R9 ;  /* 0x0000001912197210 */ /* 0x000fc80007ffe109 */
[----:B------:R-:W-:-:S04]  /*4900*/  LOP3.LUT R9, R25, 0x300, RZ, 0xc0, !PT ;  /* 0x0000030019097812 */ /* 0x000fc800078ec0ff */
[----:B------:R-:W-:Y:S01]  /*4910*/  ISETP.NE.AND P0, PT, R9, 0x300, PT ;  /* 0x000003000900780c */ /* 0x000fe20003f05270 */
[----:B------:R-:W-:-:S12]  /*4920*/  IMAD.MOV.U32 R9, RZ, RZ, R3 ;  /* 0x000000ffff097224 */ /* 0x000fd800078e0003 */
[----:B------:R-:W-:Y:S05]  /*4930*/  @!P0 BRA `(.L_x_197) ;  /* 0x0000000000bc8947 */ /* 0x000fea0003800000 */
[----:B------:R-:W-:Y:S02]  /*4940*/  IADD3 R15, P0, PT, R3, R18, RZ ;  /* 0x00000012030f7210 */ /* 0x000fe40007f1e0ff */
[----:B------:R-:W-:Y:S02]  /*4950*/  LEA.HI R9, R25, 0x1, RZ, 0x18 ;  /* 0x0000000119097811 */ /* 0x000fe400078fc0ff */
[C---:B------:R-:W-:Y:S01]  /*4960*/  LEA R2, P1, R15.reuse, R2, 0x3 ;  /* 0x000000020f027211 */ /* 0x040fe200078218ff */
[----:B------:R-:W-:Y:S01]  /*4970*/  IMAD.X R13, RZ, RZ, R19, P0 ;  /* 0x000000ffff0d7224 */ /* 0x000fe200000e0613 */
[----:B------:R-:W-:Y:S02]  /*4980*/  IADD3 R14, P0, PT, R15, R5, RZ ;  /* 0x000000050f0e7210 */ /* 0x000fe40007f1e0ff */
[----:B------:R-:W-:Y:S01]  /*4990*/  LOP3.LUT R5, R9, 0x3, RZ, 0xc0, !PT ;  /* 0x0000000309057812 */ /* 0x000fe200078ec0ff */
[----:B------:R-:W-:Y:S01]  /*49a0*/  IMAD.MOV.U32 R9, RZ, RZ, R3 ;  /* 0x000000ffff097224 */ /* 0x000fe200078e0003 */
[----:B------:R-:W-:Y:S01]  /*49b0*/  LEA.HI.X R15, R15, R4, R13, 0x3, P1 ;  /* 0x000000040f0f7211 */ /* 0x000fe200008f1c0d */
[----:B------:R-:W-:-:S02]  /*49c0*/  IMAD.X R16, R13, 0x1, R6, P0 ;  /* 0x000000010d107824 */ /* 0x000fc400000e0606 */
[----:B------:R-:W-:-:S07]  /*49d0*/  IMAD.MOV R6, RZ, RZ, -R5 ;  /* 0x000000ffff067224 */ /* 0x000fce00078e0a05 */
.L_x_200:
        /* <DEDUP_REMOVED lines=9> */
[----:B------:R-:W-:Y:S02]  /*4a70*/  IMAD.MOV.U32 R4, RZ, RZ, R10 ;  /* 0x000000ffff047224 */ /* 0x000fe400078e000a */
        /* <DEDUP_REMOVED lines=21> */
.L_x_199:
[----:B------:R-:W-:Y:S05]  /*4bd0*/  BSYNC.RECONVERGENT B3 ;  /* 0x0000000000037941 */ /* 0x000fea0003800200 */
.L_x_198:
[----:B------:R-:W-:Y:S01]  /*4be0*/  IADD3 R14, P0, PT, R14, 0x100, RZ ;  /* 0x000001000e0e7810 */ /* 0x000fe20007f1e0ff */
[----:B------:R-:W-:Y:S02]  /*4bf0*/  VIADD R9, R9, 0x100 ;  /* 0x0000010009097836 */ /* 0x000fe40000000000 */
[----:B------:R-:W-:Y:S02]  /*4c00*/  IMAD.X R15, RZ, RZ, R15, P3 ;  /* 0x000000ffff0f7224 */ /* 0x000fe400018e060f */
[----:B------:R-:W-:Y:S01]  /*4c10*/  IMAD.X R16, RZ, RZ, R16, P0 ;  /* 0x000000ffff107224 */ /* 0x000fe200000e0610 */
[----:B------:R-:W-:Y:S07]  /*4c20*/  @P2 BRA `(.L_x_200) ;  /* 0xfffffffc006c2947 */ /* 0x000fee000383ffff */
.L_x_197:
[----:B------:R-:W-:Y:S05]  /*4c30*/  BSYNC.RECONVERGENT B2 ;  /* 0x0000000000027941 */ /* 0x000fea0003800200 */
.L_x_196:
[----:B------:R-:W-:-:S13]  /*4c40*/  ISETP.GE.U32.AND P0, PT, R25, 0x300, PT ;  /* 0x000003001900780c */ /* 0x000fda0003f06070 */
[----:B------:R-:W-:Y:S05]  /*4c50*/  @!P0 BRA `(.L_x_195) ;  /* 0x0000000400c88947 */ /* 0x000fea0003800000 */
[----:B------:R-:W0:Y:S01]  /*4c60*/  LDC.64 R16, c[0x0][0x380] ;  /* 0x0000e000ff107b82 */ /* 0x000e220000000a00 */
[----:B------:R-:W-:-:S07]  /*4c70*/  VIADD R21, R9, 0x200 ;  /* 0x0000020009157836 */ /* 0x000fce0000000000 */
[----:B------:R-:W1:Y:S02]  /*4c80*/  LDC.64 R14, c[0x0][0x388] ;  /* 0x0000e200ff0e7b82 */ /* 0x000e640000000a00 */
.L_x_209:
[----:B------:R-:W-:-:S05]  /*4c90*/  VIADD R5, R21, 0xfffffe00 ;  /* 0xfffffe0015057836 */ /* 0x000fca0000000000 */
[----:B------:R-:W-:-:S05]  /*4ca0*/  IADD3 R5, P0, PT, R5, R18, RZ ;  /* 0x0000001205057210 */ /* 0x000fca0007f1e0ff */
[----:B------:R-:W-:Y:S01]  /*4cb0*/  IMAD.X R2, RZ, RZ, R19, P0 ;  /* 0x000000ffff027224 */ /* 0x000fe200000e0613 */
[----:B0-----:R-:W-:-:S04]  /*4cc0*/  LEA R22, P0, R5, R16, 0x3 ;  /* 0x0000001005167211 */ /* 0x001fc800078018ff */
[----:B------:R-:W-:-:S05]  /*4cd0*/  LEA.HI.X R23, R5, R17, R2, 0x3, P0 ;  /* 0x0000001105177211 */ /* 0x000fca00000f1c02 */
[----:B------:R-:W2:Y:S04]  /*4ce0*/  LDG.E.64 R24, desc[UR10][R22.64] ;  /* 0x0000000a16187981 */ /* 0x000ea8000c1e1b00 */
[----:B------:R0:W5:Y:S01]  /*4cf0*/  LDG.E.64 R12, desc[UR10][R22.64+0x800] ;  /* 0x0008000a160c7981 */ /* 0x000162000c1e1b00 */
        /* <DEDUP_REMOVED lines=23> */
.L_x_202:
[----:B------:R-:W-:Y:S05]  /*4e70*/  BSYNC.RECONVERGENT B2 ;  /* 0x0000000000027941 */ /* 0x000fea0003800200 */
.L_x_201:
[----:B------:R0:W5:Y:S04]  /*4e80*/  LDG.E.64 R6, desc[UR10][R22.64+0x1000] ;  /* 0x0010000a16067981 */ /* 0x000168000c1e1b00 */
[----:B------:R0:W5:Y:S02]  /*4e90*/  LDG.E.64 R24, desc[UR10][R22.64+0x1800] ;  /* 0x0018000a16187981 */ /* 0x000164000c1e1b00 */
[----:B-----5:R-:W-:Y:S01]  /*4ea0*/  DSETP.GEU.AND P0, PT, |R4|, |R12|, PT ;  /* 0x4000000c0400722a */ /* 0x020fe20003f0e200 */
[----:B------:R-:W-:Y:S01]  /*4eb0*/  VIADD R11, R21, 0xffffff00 ;  /* 0xffffff00150b7836 */ /* 0x000fe20000000000 */
[----:B------:R-:W-:Y:S01]  /*4ec0*/  BSSY.RECONVERGENT B2, `(.L_x_203) ;  /* 0x0000016000027945 */ /* 0x000fe20003800200 */
[----:B------:R-:W-:-:S03]  /*4ed0*/  IMAD.MOV.U32 R10, RZ, RZ, R12 ;  /* 0x000000ffff0a7224 */ /* 0x000fc600078e000c */
[----:B------:R-:W-:Y:S01]  /*4ee0*/  IADD3 R28, P1, P2, R18, R14, R11 ;  /* 0x0000000e121c7210 */ /* 0x000fe20007a3e00b */
[----:B------:R-:W-:-:S03]  /*4ef0*/  IMAD.MOV.U32 R11, RZ, RZ, R13 ;  /* 0x000000ffff0b7224 */ /* 0x000fc600078e000d */
[----:B------:R-:W-:Y:S01]  /*4f00*/  IADD3.X R27, PT, PT, R19, R15, RZ, P1, P2 ;  /* 0x0000000f131b7210 */ /* 0x000fe20000fe44ff */
[----:B------:R-:W-:-:S04]  /*4f10*/  IMAD.MOV.U32 R8, RZ, RZ, R28 ;  /* 0x000000ffff087224 */ /* 0x000fc800078e001c */
        /* <DEDUP_REMOVED lines=16> */
.L_x_204:
[----:B------:R-:W-:Y:S05]  /*5020*/  BSYNC.RECONVERGENT B2 ;  /* 0x0000000000027941 */ /* 0x000fea0003800200 */
.L_x_203:
[----:B------:R-:W-:Y:S01]  /*5030*/  DSETP.GEU.AND P0, PT, |R10|, |R6|, PT ;  /* 0x400000060a00722a */ /* 0x000fe20003f0e200 */
[----:B------:R-:W-:Y:S01]  /*5040*/  IADD3 R23, P1, P2, R18, R14, R21 ;  /* 0x0000000e12177210 */ /* 0x000fe20007a3e015 */
[----:B------:R-:W-:Y:S01]  /*5050*/  BSSY.RECONVERGENT B2, `(.L_x_205) ;  /* 0x0000016000027945 */ /* 0x000fe20003800200 */
[----:B------:R-:W-:Y:S02]  /*5060*/  VIADD R13, R21, 0x100 ;  /* 0x00000100150d7836 */ /* 0x000fe40000000000 */
[----:B------:R-:W-:Y:S01]  /*5070*/  IADD3.X R27, PT, PT, R19, R15, RZ, P1, P2 ;  /* 0x0000000f131b7210 */ /* 0x000fe20000fe44ff */
[----:B------:R-:W-:Y:S02]  /*5080*/  IMAD.MOV.U32 R2, RZ, RZ, R23 ;  /* 0x000000ffff027224 */ /* 0x000fe400078e0017 */
        /* <DEDUP_REMOVED lines=18> */
.L_x_206:
[----:B------:R-:W-:Y:S05]  /*51b0*/  BSYNC.RECONVERGENT B2 ;  /* 0x0000000000027941 */ /* 0x000fea0003800200 */
.L_x_205:
[----:B------:R-:W-:Y:S01]  /*51c0*/  DSETP.GEU.AND P0, PT, |R4|, |R24|, PT ;  /* 0x400000180400722a */ /* 0x000fe20003f0e200 */
[----:B------:R-:W-:Y:S01]  /*51d0*/  IADD3 R13, P1, P2, R18, R14, R13 ;  /* 0x0000000e120d7210 */ /* 0x000fe20007a3e00d */
[----:B------:R-:W-:Y:S01]  /*51e0*/  BSSY.RECONVERGENT B2, `(.L_x_207) ;  /* 0x0000015000027945 */ /* 0x000fe20003800200 */
[----:B------:R-:W-:Y:S02]  /*51f0*/  IMAD.MOV.U32 R10, RZ, RZ, R24 ;  /* 0x000000ffff0a7224 */ /* 0x000fe400078e0018 */
[----:B------:R-:W-:Y:S01]  /*5200*/  IADD3.X R6, PT, PT, R19, R15, RZ, P1, P2 ;  /* 0x0000000f13067210 */ /* 0x000fe20000fe44ff */
[----:B------:R-:W-:Y:S02]  /*5210*/  IMAD.MOV.U32 R7, RZ, RZ, R13 ;  /* 0x000000ffff077224 */ /* 0x000fe400078e000d */
[----:B------:R-:W-:Y:S02]  /*5220*/  IMAD.MOV.U32 R11, RZ, RZ, R25 ;  /* 0x000000ffff0b7224 */ /* 0x000fe400078e0019 */
[----:B------:R-:W-:-:S04]  /*5230*/  IMAD.MOV.U32 R8, RZ, RZ, R6 ;  /* 0x000000ffff087224 */ /* 0x000fc800078e0006 */
[----:B------:R-:W-:Y:S05]  /*5240*/  @!P0 BRA `(.L_x_208) ;  /* 0x0000000000388947 */ /* 0x000fea0003800000 */
[----:B------:R-:W-:Y:S01]  /*5250*/  DSETP.GEU.AND P0, PT, |R24|, |R4|, PT ;  /* 0x400000041800722a */ /* 0x000fe20003f0e200 */
[----:B------:R-:W-:Y:S01]  /*5260*/  MOV R7, R2 ;  /* 0x0000000200077202 */ /* 0x000fe20000000f00 */
[----:B------:R-:W-:Y:S02]  /*5270*/  IMAD.MOV.U32 R8, RZ, RZ, R9 ;  /* 0x000000ffff087224 */ /* 0x000fe400078e0009 */
[----:B------:R-:W-:Y:S02]  /*5280*/  IMAD.MOV.U32 R10, RZ, RZ, R4 ;  /* 0x000000ffff0a7224 */ /* 0x000fe400078e0004 */
[----:B------:R-:W-:-:S08]  /*5290*/  IMAD.MOV.U32 R11, RZ, RZ, R5 ;  /* 0x000000ffff0b7224 */ /* 0x000fd000078e0005 */
        /* <DEDUP_REMOVED lines=9> */
.L_x_208:
[----:B------:R-:W-:Y:S05]  /*5330*/  BSYNC.RECONVERGENT B2 ;  /* 0x0000000000027941 */ /* 0x000fea0003800200 */
.L_x_207:
[C---:B------:R-:W-:Y:S02]  /*5340*/  VIADD R5, R21.reuse, 0x200 ;  /* 0x0000020015057836 */ /* 0x040fe40000000000 */
[----:B------:R-:W-:-:S03]  /*5350*/  VIADD R21, R21, 0x400 ;  /* 0x0000040015157836 */ /* 0x000fc60000000000 */
[----:B------:R-:W-:-:S13]  /*5360*/  ISETP.GE.AND P0, PT, R5, R20, PT ;  /* 0x000000140500720c */ /* 0x000fda0003f06270 */
[----:B------:R-:W-:Y:S05]  /*5370*/  @!P0 BRA `(.L_x_209) ;  /* 0xfffffff800448947 */ /* 0x000fea000383ffff */
.L_x_195:
[----:B------:R-:W-:Y:S05]  /*5380*/  BSYNC.RECONVERGENT B1 ;  /* 0x0000000000017941 */ /* 0x000fea0003800200 */
.L_x_188:
        /* <DEDUP_REMOVED lines=32> */
.L_x_211:
[----:B------:R-:W-:Y:S05]  /*5590*/  BSYNC.RECONVERGENT B1 ;  /* 0x0000000000017941 */ /* 0x000fea0003800200 */
.L_x_210:
        /* <DEDUP_REMOVED lines=31> */
.L_x_213:
[----:B------:R-:W-:Y:S05]  /*5790*/  BSYNC.RECONVERGENT B1 ;  /* 0x0000000000017941 */ /* 0x000fea0003800200 */
.L_x_212:
        /* <DEDUP_REMOVED lines=31> */
.L_x_215:
[----:B------:R-:W-:Y:S05]  /*5990*/  BSYNC.RECONVERGENT B1 ;  /* 0x0000000000017941 */ /* 0x000fea0003800200 */
.L_x_214:
[----:B------:R-:W-:Y:S01]  /*59a0*/  ISETP.GT.AND P0, PT, R2, 0x17, PT ;  /* 0x000000170200780c */ /* 0x000fe20003f04270 */
[----:B-1----:R1:W1:Y:S01]  /*59b0*/  SHFL.DOWN PT, R6, R4, 0x8, 0x1f ;  /* 0x09001f0004067f89 */ /* 0x00226200000e0000 */
[----:B------:R-:W-:Y:S01]  /*59c0*/  BSSY.RECONVERGENT B1, `(.L_x_216) ;  /* 0x000001d000017945 */ /* 0x000fe20003800200 */
[----:B--2---:R-:W-:Y:S02]  /*59d0*/  IMAD.MOV.U32 R12, RZ, RZ, R10 ;  /* 0x000000ffff0c7224 */ /* 0x004fe400078e000a */
[----:B------:R2:W1:Y:S01]  /*59e0*/  SHFL.DOWN PT, R7, R5, 0x8, 0x1f ;  /* 0x09001f0005077f89 */ /* 0x00046200000e0000 */
[----:B------:R-:W-:Y:S02]  /*59f0*/  IMAD.MOV.U32 R13, RZ, RZ, R11 ;  /* 0x000000ffff0d7224 */ /* 0x000fe400078e000b */
[----:B------:R-:W-:Y:S01]  /*5a00*/  IMAD.MOV.U32 R8, RZ, RZ, R4 ;  /* 0x000000ffff087224 */ /* 0x000fe200078e0004 */
[----:B0-----:R2:W0:Y:S01]  /*5a10*/  SHFL.DOWN PT, R15, R10, 0x8, 0x1f ;  /* 0x09001f000a0f7f89 */ /* 0x00142200000e0000 */
[----:B----4-:R-:W-:-:S03]  /*5a20*/  IMAD.MOV.U32 R9, RZ, RZ, R5 ;  /* 0x000000ffff097224 */ /* 0x010fc600078e0005 */
[----:B---3--:R2:W3:Y:S01]  /*5a30*/  SHFL.DOWN PT, R14, R11, 0x8, 0x1f ;  /* 0x09001f000b0e7f89 */ /* 0x0084e200000e0000 */
[----:B------:R-:W-:Y:S05]  /*5a40*/  @P0 BRA `(.L_x_217) ;  /* 0x0000000000500947 */ /* 0x000fea0003800000 */
[----:B-1----:R-:W-:Y:S01]  /*5a50*/  DSETP.GEU.AND P0, PT, |R4|, |R6|, PT ;  /* 0x400000060400722a */ /* 0x002fe20003f0e200 */
        /* <DEDUP_REMOVED lines=19> */
.L_x_217:
[----:B------:R-:W-:Y:S05]  /*5b90*/  BSYNC.RECONVERGENT B1 ;  /* 0x0000000000017941 */ /* 0x000fea0003800200 */
.L_x_216:
[----:B------:R-:W-:Y:S01]  /*5ba0*/  ISETP.GT.AND P0, PT, R2, 0xf, PT ;  /* 0x0000000f0200780c */ /* 0x000fe20003f04270 */
[----:B--2---:R2:W4:Y:S01]  /*5bb0*/  SHFL.DOWN PT, R10, R8, 0x10, 0x1f ;  /* 0x0a001f00080a7f89 */ /* 0x00452200000e0000 */
[----:B------:R-:W-:Y:S01]  /*5bc0*/  BSSY.RECONVERGENT B1, `(.L_x_218) ;  /* 0x000001d000017945 */ /* 0x000fe20003800200 */
[----:B-1----:R-:W-:Y:S02]  /*5bd0*/  IMAD.MOV.U32 R4, RZ, RZ, R12 ;  /* 0x000000ffff047224 */ /* 0x002fe400078e000c */
[----:B------:R2:W1:Y:S01]  /*5be0*/  SHFL.DOWN PT, R11, R9, 0x10, 0x1f ;  /* 0x0a001f00090b7f89 */ /* 0x00046200000e0000 */
[----:B------:R-:W-:Y:S02]  /*5bf0*/  IMAD.MOV.U32 R5, RZ, RZ, R13 ;  /* 0x000000ffff057224 */ /* 0x000fe400078e000d */
[----:B------:R-:W-:Y:S01]  /*5c00*/  IMAD.MOV.U32 R6, RZ, RZ, R8 ;  /* 0x000000ffff067224 */ /* 0x000fe200078e0008 */
[----:B0-----:R2:W0:Y:S01]  /*5c10*/  SHFL.DOWN PT, R15, R12, 0x10, 0x1f ;  /* 0x0a001f000c0f7f89 */ /* 0x00142200000e0000 */
[----:B------:R-:W-:-:S03]  /*5c20*/  IMAD.MOV.U32 R7, RZ, RZ, R9 ;  /* 0x000000ffff077224 */ /* 0x000fc600078e0009 */
[----:B---3--:R2:W3:Y:S01]  /*5c30*/  SHFL.DOWN PT, R14, R13, 0x10, 0x1f ;  /* 0x0a001f000d0e7f89 */ /* 0x0084e200000e0000 */
        /* <DEDUP_REMOVED lines=21> */
.L_x_219:
[----:B------:R-:W-:Y:S05]  /*5d90*/  BSYNC.RECONVERGENT B1 ;  /* 0x0000000000017941 */ /* 0x000fea0003800200 */
.L_x_218:
[----:B------:R-:W-:Y:S01]  /*5da0*/  ISETP.NE.AND P0, PT, R2, RZ, PT ;  /* 0x000000ff0200720c */ /* 0x000fe20003f05270 */
[----:B------:R-:W-:-:S12]  /*5db0*/  BSSY.RECONVERGENT B1, `(.L_x_220) ;  /* 0x000000a000017945 */ /* 0x000fd80003800200 */
[----:B------:R-:W-:Y:S05]  /*5dc0*/  @P0 BRA `(.L_x_221) ;  /* 0x0000000000200947 */ /* 0x000fea0003800000 */
[----:B--2---:R-:W2:Y:S01]  /*5dd0*/  S2R R9, SR_CgaCtaId ;  /* 0x0000000000097919 */ /* 0x004ea20000008800 */
[----:B------:R-:W-:Y:S02]  /*5de0*/  MOV R8, 0x400 ;  /* 0x0000040000087802 */ /* 0x000fe40000000f00 */
[----:B------:R-:W-:-:S04]  /*5df0*/  SHF.R.U32.HI R2, RZ, 0x1, R3 ;  /* 0x00000001ff027819 */ /* 0x000fc80000011603 */
[----:B------:R-:W-:Y:S02]  /*5e00*/  LOP3.LUT R2, R2, 0x1f0, RZ, 0xc0, !PT ;  /* 0x000001f002027812 */ /* 0x000fe400078ec0ff */
[----:B--2---:R-:W-:-:S05]  /*5e10*/  LEA R9, R9, R8, 0x18 ;  /* 0x0000000809097211 */ /* 0x004fca00078ec0ff */
[----:B------:R-:W-:-:S05]  /*5e20*/  IMAD.IADD R9, R2, 0x1, R9 ;  /* 0x0000000102097824 */ /* 0x000fca00078e0209 */
[----:B------:R2:W-:Y:S04]  /*5e30*/  STS.64 [R9+0x10], R4 ;  /* 0x0000100409007388 */ /* 0x0005e80000000a00 */
[----:B------:R2:W-:Y:S02]  /*5e40*/  STS.64 [R9+0x8], R6 ;  /* 0x0000080609007388 */ /* 0x0005e40000000a00 */
.L_x_221:
[----:B------:R-:W-:Y:S05]  /*5e50*/  BSYNC.RECONVERGENT B1 ;  /* 0x0000000000017941 */ /* 0x000fea0003800200 */
.L_x_220:
[----:B------:R-:W-:Y:S01]  /*5e60*/  BAR.SYNC.DEFER_BLOCKING 0x0 ;  /* 0x0000000000007b1d */ /* 0x000fe20000010000 */
[----:B------:R-:W-:-:S13]  /*5e70*/  ISETP.NE.AND P1, PT, R3, RZ, PT ;  /* 0x000000ff0300720c */ /* 0x000fda0003f25270 */
[----:B------:R-:W-:Y:S05]  /*5e80*/  @P1 BRA `(.L_x_149) ;  /* 0x00000008008c1947 */ /* 0x000fea0003800000 */
[----:B------:R-:W5:Y:S01]  /*5e90*/  S2R R3, SR_CgaCtaId ;  /* 0x0000000000037919 */ /* 0x000f620000008800 */
[----:B------:R-:W-:Y:S01]  /*5ea0*/  MOV R20, 0x400 ;  /* 0x0000040000147802 */ /* 0x000fe20000000f00 */
[----:B------:R-:W-:Y:S03]  /*5eb0*/  BSSY.RECONVERGENT B1, `(.L_x_222) ;  /* 0x000001a000017945 */ /* 0x000fe60003800200 */
[----:B-----5:R-:W-:-:S05]  /*5ec0*/  LEA R20, R3, R20, 0x18 ;  /* 0x0000001403147211 */ /* 0x020fca00078ec0ff */
[----:B------:R-:W5:Y:S04]  /*5ed0*/  LDS.64 R16, [R20+0x18] ;  /* 0x0000180014107984 */ /* 0x000f680000000a00 */
[----:B-12-4-:R-:W1:Y:S04]  /*5ee0*/  LDS.128 R8, [R20+0x20] ;  /* 0x0000200014087984 */ /* 0x016e680000000c00 */
[----:B------:R2:W4:Y:S04]  /*5ef0*/  LDS.64 R2, [R20+0x80] ;  /* 0x0000800014027984 */ /* 0x0005280000000a00 */
[----:B0--3--:R2:W0:Y:S01]  /*5f00*/  LDS.128 R12, [R20+0x30] ;  /* 0x00003000140c7984 */ /* 0x0094220000000c00 */
[----:B-----5:R-:W-:Y:S01]  /*5f10*/  DSETP.GEU.AND P0, PT, |R6|, |R16|, PT ;  /* 0x400000100600722a */ /* 0x020fe20003f0e200 */
[----:B------:R-:W-:-:S02]  /*5f20*/  IMAD.MOV.U32 R22, RZ, RZ, R16 ;  /* 0x000000ffff167224 */ /* 0x000fc400078e0010 */
[----:B------:R-:W-:Y:S02]  /*5f30*/  IMAD.MOV.U32 R23, RZ, RZ, R17 ;  /* 0x000000ffff177224 */ /* 0x000fe400078e0011 */
[----:B-1----:R-:W-:Y:S02]  /*5f40*/  IMAD.MOV.U32 R25, RZ, RZ, R8 ;  /* 0x000000ffff197224 */ /* 0x002fe400078e0008 */
[----:B------:R-:W-:-:S07]  /*5f50*/  IMAD.MOV.U32 R21, RZ, RZ, R9 ;  /* 0x000000ffff157224 */ /* 0x000fce00078e0009 */
[----:B0-2-4-:R-:W-:Y:S05]  /*5f60*/  @!P0 BRA `(.L_x_223) ;  /* 0x0000000000388947 */ /* 0x015fea0003800000 */
        /* <DEDUP_REMOVED lines=14> */
.L_x_223:
[----:B------:R-:W-:Y:S05]  /*6050*/  BSYNC.RECONVERGENT B1 ;  /* 0x0000000000017941 */ /* 0x000fea0003800200 */
.L_x_222:
        /* <DEDUP_REMOVED lines=23> */
.L_x_225:
[----:B------:R-:W-:Y:S05]  /*61d0*/  BSYNC.RECONVERGENT B1 ;  /* 0x0000000000017941 */ /* 0x000fea0003800200 */
.L_x_224:
        /* <DEDUP_REMOVED lines=21> */
.L_x_227:
[----:B------:R-:W-:Y:S05]  /*6330*/  BSYNC.RECONVERGENT B1 ;  /* 0x0000000000017941 */ /* 0x000fea0003800200 */
.L_x_226:
        /* <DEDUP_REMOVED lines=23> */
.L_x_229:
[----:B------:R-:W-:Y:S05]  /*64b0*/  BSYNC.RECONVERGENT B1 ;  /* 0x0000000000017941 */ /* 0x000fea0003800200 */
.L_x_228:
        /* <DEDUP_REMOVED lines=21> */
.L_x_231:
[----:B------:R-:W-:Y:S05]  /*6610*/  BSYNC.RECONVERGENT B1 ;  /* 0x0000000000017941 */ /* 0x000fea0003800200 */
.L_x_230:
        /* <DEDUP_REMOVED lines=21> */
.L_x_233:
[----:B------:R-:W-:Y:S05]  /*6770*/  BSYNC.RECONVERGENT B1 ;  /* 0x0000000000017941 */ /* 0x000fea0003800200 */
.L_x_232:
        /* <DEDUP_REMOVED lines=20> */
.L_x_149:
[----:B------:R-:W-:Y:S05]  /*68c0*/  BSYNC.RECONVERGENT B0 ;  /* 0x0000000000007941 */ /* 0x000fea0003800200 */
.L_x_116:
[----:B------:R-:W-:Y:S05]  /*68d0*/  @P1 EXIT ;  /* 0x000000000000194d */ /* 0x000fea0003800000 */
[----:B01--4-:R-:W0:Y:S02]  /*68e0*/  LDC.64 R2, c[0x0][0x390] ;  /* 0x0000e400ff027b82 */ /* 0x013e240000000a00 */
[----:B0-----:R-:W-:-:S05]  /*68f0*/  IMAD.WIDE.U32 R2, R0, 0x10, R2 ;  /* 0x0000001000027825 */ /* 0x001fca00078e0002 */
[----:B------:R-:W-:Y:S04]  /*6900*/  STG.E.64 desc[UR10][R2.64], R6 ;  /* 0x0000000602007986 */ /* 0x000fe8000c101b0a */
[----:B------:R-:W-:Y:S01]  /*6910*/  STG.E.64 desc[UR10][R2.64+0x8], R4 ;  /* 0x0000080402007986 */ /* 0x000fe2000c101b0a */
[----:B------:R-:W-:Y:S05]  /*6920*/  EXIT ;  /* 0x000000000000794d */ /* 0x000fea0003800000 */
.L_x_234:
        /* <DEDUP_REMOVED lines=13> */
.L_x_767:


//--------------------- .text._ZN6thrust24THRUST_300001_SM_1000_NS8cuda_cub4core6detail13_kernel_agentINS1_8__reduce11ReduceAgentINS0_12zip_iteratorIN4cuda3std3__45tupleIJNS0_10device_ptrIdEENS0_17counting_iteratorIlNS0_11use_defaultESF_SF_EEEEEEEPNSB_IJdlEEESJ_lNS1_9__extrema9arg_max_fIdl10comparisonEEEEJSI_SK_lSO_EEEvDpT0_ --------------------------
	.section	.text._ZN6thrust24THRUST_300001_SM_1000_NS8cuda_cub4core6detail13_kernel_agentINS1_8__reduce11ReduceAgentINS0_12zip_iteratorIN4cuda3std3__45tupleIJNS0_10device_ptrIdEENS0_17counting_iteratorIlNS0_11use_defaultESF_SF_EEEEEEEPNSB_IJdlEEESJ_lNS1_9__extrema9arg_max_fIdl10comparisonEEEEJSI_SK_lSO_EEEvDpT0_,"ax",@progbits
	.align	128
        .global         _ZN6thrust24THRUST_300001_SM_1000_NS8cuda_cub4core6detail13_kernel_agentINS1_8__reduce11ReduceAgentINS0_12zip_iteratorIN4cuda3std3__45tupleIJNS0_10device_ptrIdEENS0_17counting_iteratorIlNS0_11use_defaultESF_SF_EEEEEEEPNSB_IJdlEEESJ_lNS1_9__extrema9arg_max_fIdl10comparisonEEEEJSI_SK_lSO_EEEvDpT0_
        .type           _ZN6thrust24THRUST_300001_SM_1000_NS8cuda_cub4core6detail13_kernel_agentINS1_8__reduce11ReduceAgentINS0_12zip_iteratorIN4cuda3std3__45tupleIJNS0_10device_ptrIdEENS0_17counting_iteratorIlNS0_11use_defaultESF_SF_EEEEEEEPNSB_IJdlEEESJ_lNS1_9__extrema9arg_max_fIdl10comparisonEEEEJSI_SK_lSO_EEEvDpT0_,@function
        .size           _ZN6thrust24THRUST_300001_SM_1000_NS8cuda_cub4core6detail13_kernel_agentINS1_8__reduce11ReduceAgentINS0_12zip_iteratorIN4cuda3std3__45tupleIJNS0_10device_ptrIdEENS0_17counting_iteratorIlNS0_11use_defaultESF_SF_EEEEEEEPNSB_IJdlEEESJ_lNS1_9__extrema9arg_max_fIdl10comparisonEEEEJSI_SK_lSO_EEEvDpT0_,(.L_x_768 - _ZN6thrust24THRUST_300001_SM_1000_NS8cuda_cub4core6detail13_kernel_agentINS1_8__reduce11ReduceAgentINS0_12zip_iteratorIN4cuda3std3__45tupleIJNS0_10device_ptrIdEENS0_17counting_iteratorIlNS0_11use_defaultESF_SF_EEEEEEEPNSB_IJdlEEESJ_lNS1_9__extrema9arg_max_fIdl10comparisonEEEEJSI_SK_lSO_EEEvDpT0_)
        .other          _ZN6thrust24THRUST_300001_SM_1000_NS8cuda_cub4core6detail13_kernel_agentINS1_8__reduce11ReduceAgentINS0_12zip_iteratorIN4cuda3std3__45tupleIJNS0_10device_ptrIdEENS0_17counting_iteratorIlNS0_11use_defaultESF_SF_EEEEEEEPNSB_IJdlEEESJ_lNS1_9__extrema9arg_max_fIdl10comparisonEEEEJSI_SK_lSO_EEEvDpT0_,@"STO_CUDA_ENTRY STV_DEFAULT"
_ZN6thrust24THRUST_300001_SM_1000_NS8cuda_cub4core6detail13_kernel_agentINS1_8__reduce11ReduceAgentINS0_12zip_iteratorIN4cuda3std3__45tupleIJNS0_10device_ptrIdEENS0_17counting_iteratorIlNS0_11use_defaultESF_SF_EEEEEEEPNSB_IJdlEEESJ_lNS1_9__extrema9arg_max_fIdl10comparisonEEEEJSI_SK_lSO_EEEvDpT0_:
.text._ZN6thrust24THRUST_300001_SM_1000_NS8cuda_cub4core6detail13_kernel_agentINS1_8__reduce11ReduceAgentINS0_12zip_iteratorIN4cuda3std3__45tupleIJNS0_10device_ptrIdEENS0_17counting_iteratorIlNS0_11use_defaultESF_SF_EEEEEEEPNSB_IJdlEEESJ_lNS1_9__extrema9arg_max_fIdl10comparisonEEEEJSI_SK_lSO_EEEvDpT0_:
[----:B------:R-:W-:Y:S01]  /*0000*/  LDC R1, c[0x0][0x37c] ;  /* 0x0000df00ff017b82 */ /* 0x000fe20000000800 */
[----:B------:R-:W0:Y:S02]  /*0010*/  LDCU.64 UR4, c[0x0][0x398] ;  /* 0x00007300ff0477ac */ /* 0x000e240008000a00 */
[----:B0-----:R-:W-:-:S04]  /*0020*/  ISETP.NE.U32.AND P0, PT, RZ, UR4, PT ;  /* 0x00000004ff007c0c */ /* 0x001fc8000bf05070 */
[----:B------:R-:W-:-:S13]  /*0030*/  ISETP.NE.AND.EX P0, PT, RZ, UR5, PT, P0 ;  /* 0x00000005ff007c0c */ /* 0x000fda000bf05300 */
[----:B------:R-:W-:Y:S05]  /*0040*/  @!P0 EXIT ;  /* 0x000000000000894d */ /* 0x000fea0003800000 */
[----:B------:R-:W-:Y:S01]  /*0050*/  UISETP.GT.U32.AND UP0, UPT, UR4, 0x4ff, UPT ;  /* 0x000004ff0400788c */ /* 0x000fe2000bf04070 */
[----:B------:R-:W-:Y:S01]  /*0060*/  BSSY.RECONVERGENT B0, `(.L_x_235) ;  /* 0x000063e000007945 */ /* 0x000fe20003800200 */
[----:B------:R-:W0:Y:S02]  /*0070*/  LDCU.64 UR8, c[0x0][0x358] ;  /* 0x00006b00ff0877ac */ /* 0x000e240008000a00 */
[----:B------:R-:W-:-:S09]  /*0080*/  UISETP.GT.AND.EX UP0, UPT, UR5, URZ, UPT, UP0 ;  /* 0x000000ff0500728c */ /* 0x000fd2000bf04300 */
        /* <DEDUP_REMOVED lines=9> */
[----:B------:R-:W1:Y:S01]  /*0120*/  LDC.64 R2, c[0x0][0x380] ;  /* 0x0000e000ff027b82 */ /* 0x000e620000000a00 */
[----:B------:R-:W2:Y:S01]  /*0130*/  LDCU.64 UR6, c[0x0][0x388] ;  /* 0x00007100ff0677ac */ /* 0x000ea20008000a00 */
[----:B-1----:R-:W-:-:S06]  /*0140*/  IMAD.WIDE.U32 R2, R0, 0x8, R2 ;  /* 0x0000000800027825 */ /* 0x002fcc00078e0002 */
[----:B0-----:R-:W5:Y:S01]  /*0150*/  LDG.E.64 R2, desc[UR8][R2.64] ;  /* 0x0000000802027981 */ /* 0x001f62000c1e1b00 */
[C---:B--2---:R-:W-:Y:S01]  /*0160*/  IADD3 R9, P0, PT, R0.reuse, UR6, RZ ;  /* 0x0000000600097c10 */ /* 0x044fe2000ff1e0ff */
[----:B------:R-:W-:-:S04]  /*0170*/  VIADD R10, R0, 0x100 ;  /* 0x00000100000a7836 */ /* 0x000fc80000000000 */
[----:B------:R-:W-:-:S08]  /*0180*/  IMAD.X R8, RZ, RZ, UR7, P0 ;  /* 0x00000007ff087e24 */ /* 0x000fd000080e06ff */
.L_x_238:
[----:B0-----:R-:W-:Y:S05]  /*0190*/  BSYNC.RECONVERGENT B1 ;  /* 0x0000000000017941 */ /* 0x001fea0003800200 */
.L_x_237:
[----:B------:R-:W-:Y:S01]  /*01a0*/  ISETP.GE.AND P0, PT, R10, UR4, PT ;  /* 0x000000040a007c0c */ /* 0x000fe2000bf06270 */
[----:B------:R-:W-:-:S12]  /*01b0*/  BSSY.RECONVERGENT B1, `(.L_x_239) ;  /* 0x00000a9000017945 */ /* 0x000fd80003800200 */
[----:B------:R-:W-:Y:S05]  /*01c0*/  @P0 BRA `(.L_x_240) ;  /* 0x00000008009c0947 */ /* 0x000fea0003800000 */
[----:B------:R-:W-:Y:S01]  /*01d0*/  LOP3.LUT R4, RZ, R10, RZ, 0x33, !PT ;  /* 0x0000000aff047212 */ /* 0x000fe200078e33ff */
[----:B------:R-:W-:Y:S04]  /*01e0*/  BSSY.RECONVERGENT B2, `(.L_x_241) ;  /* 0x0000034000027945 */ /* 0x000fe80003800200 */
[----:B------:R-:W-:-:S05]  /*01f0*/  VIADD R16, R4, UR4 ;  /* 0x0000000404107c36 */ /* 0x000fca0008000000 */
[----:B------:R-:W-:-:S04]  /*0200*/  LOP3.LUT R4, R16, 0x300, RZ, 0xc0, !PT ;  /* 0x0000030010047812 */ /* 0x000fc800078ec0ff */
[----:B------:R-:W-:-:S13]  /*0210*/  ISETP.NE.AND P0, PT, R4, 0x300, PT ;  /* 0x000003000400780c */ /* 0x000fda0003f05270 */
[----:B------:R-:W-:Y:S05]  /*0220*/  @!P0 BRA `(.L_x_242) ;  /* 0x0000000000bc8947 */ /* 0x000fea0003800000 */
[----:B------:R-:W0:Y:S01]  /*0230*/  LDC.64 R4, c[0x0][0x380] ;  /* 0x0000e000ff047b82 */ /* 0x000e220000000a00 */
[----:B------:R-:W1:Y:S01]  /*0240*/  LDCU.64 UR6, c[0x0][0x388] ;  /* 0x00007100ff0677ac */ /* 0x000e620008000a00 */
[----:B------:R-:W-:-:S04]  /*0250*/  LEA.HI R6, R16, 0x1, RZ, 0x18 ;  /* 0x0000000110067811 */ /* 0x000fc800078fc0ff */
[----:B------:R-:W-:-:S05]  /*0260*/  LOP3.LUT R6, R6, 0x3, RZ, 0xc0, !PT ;  /* 0x0000000306067812 */ /* 0x000fca00078ec0ff */
[----:B------:R-:W-:Y:S01]  /*0270*/  IMAD.MOV R11, RZ, RZ, -R6 ;  /* 0x000000ffff0b7224 */ /* 0x000fe200078e0a06 */
[C---:B-1----:R-:W-:Y:S01]  /*0280*/  IADD3 R14, P0, PT, R10.reuse, UR6, RZ ;  /* 0x000000060a0e7c10 */ /* 0x042fe2000ff1e0ff */
[----:B0-----:R-:W-:-:S04]  /*0290*/  IMAD.WIDE.U32 R4, R10, 0x8, R4 ;  /* 0x000000080a047825 */ /* 0x001fc800078e0004 */
[----:B------:R-:W-:Y:S02]  /*02a0*/  IMAD.MOV.U32 R12, RZ, RZ, R4 ;  /* 0x000000ffff0c7224 */ /* 0x000fe400078e0004 */
[----:B------:R-:W-:Y:S02]  /*02b0*/  IMAD.MOV.U32 R13, RZ, RZ, R5 ;  /* 0x000000ffff0d7224 */ /* 0x000fe400078e0005 */
[----:B------:R-:W-:-:S07]  /*02c0*/  IMAD.X R15, RZ, RZ, UR7, P0 ;  /* 0x00000007ff0f7e24 */ /* 0x000fce00080e06ff */
.L_x_245:
        /* <DEDUP_REMOVED lines=31> */
.L_x_244:
[----:B------:R-:W-:Y:S05]  /*04c0*/  BSYNC.RECONVERGENT B3 ;  /* 0x0000000000037941 */ /* 0x000fea0003800200 */
.L_x_243:
[----:B------:R-:W-:Y:S01]  /*04d0*/  IADD3 R14, P0, PT, R14, 0x100, RZ ;  /* 0x000001000e0e7810 */ /* 0x000fe20007f1e0ff */
[----:B------:R-:W-:Y:S02]  /*04e0*/  VIADD R10, R10, 0x100 ;  /* 0x000001000a0a7836 */ /* 0x000fe40000000000 */
[----:B------:R-:W-:Y:S02]  /*04f0*/  IMAD.X R13, RZ, RZ, R13, P3 ;  /* 0x000000ffff0d7224 */ /* 0x000fe400018e060d */
[----:B------:R-:W-:Y:S01]  /*0500*/  IMAD.X R15, RZ, RZ, R15, P0 ;  /* 0x000000ffff0f7224 */ /* 0x000fe200000e060f */
[----:B------:R-:W-:Y:S07]  /*0510*/  @P2 BRA `(.L_x_245) ;  /* 0xfffffffc006c2947 */ /* 0x000fee000383ffff */
.L_x_242:
[----:B------:R-:W-:Y:S05]  /*0520*/  BSYNC.RECONVERGENT B2 ;  /* 0x0000000000027941 */ /* 0x000fea0003800200 */
.L_x_241:
[----:B------:R-:W-:-:S13]  /*0530*/  ISETP.GE.U32.AND P0, PT, R16, 0x300, PT ;  /* 0x000003001000780c */ /* 0x000fda0003f06070 */
[----:B------:R-:W-:Y:S05]  /*0540*/  @!P0 BRA `(.L_x_240) ;  /* 0x0000000400bc8947 */ /* 0x000fea0003800000 */
[----:B------:R-:W0:Y:S01]  /*0550*/  LDC.64 R4, c[0x0][0x380] ;  /* 0x0000e000ff047b82 */ /* 0x000e220000000a00 */
[----:B------:R-:W-:-:S07]  /*0560*/  VIADD R20, R10, 0x200 ;  /* 0x000002000a147836 */ /* 0x000fce0000000000 */
[----:B------:R-:W1:Y:S02]  /*0570*/  LDC.64 R6, c[0x0][0x388] ;  /* 0x0000e200ff067b82 */ /* 0x000e640000000a00 */
.L_x_254:
[----:B------:R-:W-:-:S04]  /*0580*/  VIADD R17, R20, 0xfffffe00 ;  /* 0xfffffe0014117836 */ /* 0x000fc80000000000 */
[----:B0-----:R-:W-:-:S05]  /*0590*/  IMAD.WIDE R24, R17, 0x8, R4 ;  /* 0x0000000811187825 */ /* 0x001fca00078e0204 */
[----:B------:R-:W2:Y:S04]  /*05a0*/  LDG.E.64 R18, desc[UR8][R24.64] ;  /* 0x0000000818127981 */ /* 0x000ea8000c1e1b00 */
[----:B-----5:R0:W5:Y:S04]  /*05b0*/  LDG.E.64 R14, desc[UR8][R24.64+0x800] ;  /* 0x00080008180e7981 */ /* 0x020168000c1e1b00 */
[----:B------:R0:W5:Y:S04]  /*05c0*/  LDG.E.64 R12, desc[UR8][R24.64+0x1000] ;  /* 0x00100008180c7981 */ /* 0x000168000c1e1b00 */
[----:B------:R0:W5:Y:S01]  /*05d0*/  LDG.E.64 R10, desc[UR8][R24.64+0x1800] ;  /* 0x00180008180a7981 */ /* 0x000162000c1e1b00 */
[----:B-1----:R-:W-:Y:S01]  /*05e0*/  IADD3 R26, P1, PT, R17, R6, RZ ;  /* 0x00000006111a7210 */ /* 0x002fe20007f3e0ff */
[----:B------:R-:W-:Y:S01]  /*05f0*/  BSSY.RECONVERGENT B2, `(.L_x_246) ;  /* 0x0000017000027945 */ /* 0x000fe20003800200 */
[----:B------:R-:W-:-:S02]  /*0600*/  VIADD R23, R20, 0xffffff00 ;  /* 0xffffff0014177836 */ /* 0x000fc40000000000 */
[----:B------:R-:W-:Y:S01]  /*0610*/  LEA.HI.X.SX32 R27, R17, R7, 0x1, P1 ;  /* 0x00000007111b7211 */ /* 0x000fe200008f0eff */
[----:B------:R-:W-:-:S04]  /*0620*/  IMAD.MOV.U32 R22, RZ, RZ, R26 ;  /* 0x000000ffff167224 */ /* 0x000fc800078e001a */
        /* <DEDUP_REMOVED lines=19> */
.L_x_247:
[----:B------:R-:W-:Y:S05]  /*0760*/  BSYNC.RECONVERGENT B2 ;  /* 0x0000000000027941 */ /* 0x000fea0003800200 */
.L_x_246:
[----:B-----5:R-:W-:Y:S01]  /*0770*/  DSETP.GEU.AND P0, PT, |R16|, |R14|, PT ;  /* 0x4000000e1000722a */ /* 0x020fe20003f0e200 */
[C---:B------:R-:W-:Y:S01]  /*0780*/  IADD3 R19, P1, PT, R23.reuse, R6, RZ ;  /* 0x0000000617137210 */ /* 0x040fe20007f3e0ff */
[----:B------:R-:W-:Y:S01]  /*0790*/  BSSY.RECONVERGENT B2, `(.L_x_248) ;  /* 0x0000015000027945 */ /* 0x000fe20003800200 */
[----:B------:R-:W-:Y:S02]  /*07a0*/  IMAD.MOV.U32 R2, RZ, RZ, R14 ;  /* 0x000000ffff027224 */ /* 0x000fe400078e000e */
[----:B------:R-:W-:Y:S01]  /*07b0*/  LEA.HI.X.SX32 R18, R23, R7, 0x1, P1 ;  /* 0x0000000717127211 */ /* 0x000fe200008f0eff */
[----:B------:R-:W-:Y:S02]  /*07c0*/  IMAD.MOV.U32 R9, RZ, RZ, R19 ;  /* 0x000000ffff097224 */ /* 0x000fe400078e0013 */
[----:B------:R-:W-:Y:S01]  /*07d0*/  IMAD.MOV.U32 R3, RZ, RZ, R15 ;  /* 0x000000ffff037224 */ /* 0x000fe200078e000f */
[----:B------:R-:W-:-:S05]  /*07e0*/  MOV R8, R18 ;  /* 0x0000001200087202 */ /* 0x000fca0000000f00 */
        /* <DEDUP_REMOVED lines=15> */
.L_x_249:
[----:B------:R-:W-:Y:S05]  /*08e0*/  BSYNC.RECONVERGENT B2 ;  /* 0x0000000000027941 */ /* 0x000fea0003800200 */
.L_x_248:
[----:B------:R-:W-:Y:S01]  /*08f0*/  DSETP.GEU.AND P0, PT, |R2|, |R12|, PT ;  /* 0x4000000c0200722a */ /* 0x000fe20003f0e200 */
[CC--:B------:R-:W-:Y:S01]  /*0900*/  IADD3 R22, P1, PT, R20.reuse, R6.reuse, RZ ;  /* 0x0000000614167210 */ /* 0x0c0fe20007f3e0ff */
[C---:B------:R-:W-:Y:S01]  /*0910*/  VIADD R16, R20.reuse, 0x100 ;  /* 0x0000010014107836 */ /* 0x040fe20000000000 */
[----:B------:R-:W-:Y:S01]  /*0920*/  BSSY.RECONVERGENT B2, `(.L_x_250) ;  /* 0x0000016000027945 */ /* 0x000fe20003800200 */
[----:B------:R-:W-:Y:S01]  /*0930*/  IMAD.MOV.U32 R14, RZ, RZ, R12 ;  /* 0x000000ffff0e7224 */ /* 0x000fe200078e000c */
[----:B------:R-:W-:Y:S01]  /*0940*/  LEA.HI.X.SX32 R19, R20, R7, 0x1, P1 ;  /* 0x0000000714137211 */ /* 0x000fe200008f0eff */
[----:B------:R-:W-:Y:S01]  /*0950*/  IMAD.MOV.U32 R17, RZ, RZ, R22 ;  /* 0x000000ffff117224 */ /* 0x000fe200078e0016 */
[----:B------:R-:W-:Y:S01]  /*0960*/  IADD3 R24, P2, PT, R16, R6, RZ ;  /* 0x0000000610187210 */ /* 0x000fe20007f5e0ff */
[----:B------:R-:W-:Y:S02]  /*0970*/  IMAD.MOV.U32 R15, RZ, RZ, R13 ;  /* 0x000000ffff0f7224 */ /* 0x000fe400078e000d */
[----:B------:R-:W-:-:S04]  /*0980*/  IMAD.MOV.U32 R18, RZ, RZ, R19 ;  /* 0x000000ffff127224 */ /* 0x000fc800078e0013 */
[----:B------:R-:W-:Y:S06]  /*0990*/  @!P0 BRA `(.L_x_251) ;  /* 0x0000000000388947 */ /* 0x000fec0003800000 */
        /* <DEDUP_REMOVED lines=14> */
.L_x_251:
[----:B------:R-:W-:Y:S05]  /*0a80*/  BSYNC.RECONVERGENT B2 ;  /* 0x0000000000027941 */ /* 0x000fea0003800200 */
.L_x_250:
[----:B------:R-:W-:Y:S01]  /*0a90*/  DSETP.GEU.AND P0, PT, |R14|, |R10|, PT ;  /* 0x4000000a0e00722a */ /* 0x000fe20003f0e200 */
[----:B------:R-:W-:Y:S01]  /*0aa0*/  LEA.HI.X.SX32 R13, R16, R7, 0x1, P2 ;  /* 0x00000007100d7211 */ /* 0x000fe200010f0eff */
[----:B------:R-:W-:Y:S01]  /*0ab0*/  BSSY.RECONVERGENT B2, `(.L_x_252) ;  /* 0x0000014000027945 */ /* 0x000fe20003800200 */
[----:B------:R-:W-:Y:S02]  /*0ac0*/  IMAD.MOV.U32 R9, RZ, RZ, R24 ;  /* 0x000000ffff097224 */ /* 0x000fe400078e0018 */
[----:B------:R-:W-:Y:S02]  /*0ad0*/  IMAD.MOV.U32 R2, RZ, RZ, R10 ;  /* 0x000000ffff027224 */ /* 0x000fe400078e000a */
[----:B------:R-:W-:Y:S02]  /*0ae0*/  IMAD.MOV.U32 R8, RZ, RZ, R13 ;  /* 0x000000ffff087224 */ /* 0x000fe400078e000d */
[----:B------:R-:W-:-:S05]  /*0af0*/  IMAD.MOV.U32 R3, RZ, RZ, R11 ;  /* 0x000000ffff037224 */ /* 0x000fca00078e000b */
        /* <DEDUP_REMOVED lines=15> */
.L_x_253:
[----:B------:R-:W-:Y:S05]  /*0bf0*/  BSYNC.RECONVERGENT B2 ;  /* 0x0000000000027941 */ /* 0x000fea0003800200 */
.L_x_252:
[C---:B------:R-:W-:Y:S02]  /*0c00*/  VIADD R10, R20.reuse, 0x200 ;  /* 0x00000200140a7836 */ /* 0x040fe40000000000 */
[----:B------:R-:W-:-:S03]  /*0c10*/  VIADD R20, R20, 0x400 ;  /* 0x0000040014147836 */ /* 0x000fc60000000000 */
[----:B------:R-:W-:-:S13]  /*0c20*/  ISETP.GE.AND P0, PT, R10, UR5, PT ;  /* 0x000000050a007c0c */ /* 0x000fda000bf06270 */
[----:B------:R-:W-:Y:S05]  /*0c30*/  @!P0 BRA `(.L_x_254) ;  /* 0xfffffff800508947 */ /* 0x000fea000383ffff */
.L_x_240:
[----:B------:R-:W-:Y:S05]  /*0c40*/  BSYNC.RECONVERGENT B1 ;  /* 0x0000000000017941 */ /* 0x000fea0003800200 */
.L_x_239:
[----:B------:R-:W0:Y:S02]  /*0c50*/  LDCU UR6, c[0x0][0x398] ;  /* 0x00007300ff0677ac */ /* 0x000e240008000800 */
[----:B0-----:R-:W-:-:S09]  /*0c60*/  UISETP.GE.AND UP0, UPT, UR6, 0x100, UPT ;  /* 0x000001000600788c */ /* 0x001fd2000bf06270 */
[----:B------:R-:W-:Y:S05]  /*0c70*/  BRA.U !UP0, `(.L_x_255) ;  /* 0x0000001508507547 */ /* 0x000fea000b800000 */
        /* <DEDUP_REMOVED lines=32> */
.L_x_257:
[----:B------:R-:W-:Y:S05]  /*0e80*/  BSYNC.RECONVERGENT B1 ;  /* 0x0000000000017941 */ /* 0x000fea0003800200 */
.L_x_256:
        /* <DEDUP_REMOVED lines=31> */
.L_x_259:
[----:B------:R-:W-:Y:S05]  /*1080*/  BSYNC.RECONVERGENT B1 ;  /* 0x0000000000017941 */ /* 0x000fea0003800200 */
.L_x_258:
[----:B------:R-:W-:Y:S01]  /*1090*/  ISETP.GT.AND P0, PT, R10, 0x1b, PT ;  /* 0x0000001b0a00780c */ /* 0x000fe20003f04270 */
[----:B-1----:R1:W1:Y:S01]  /*10a0*/  SHFL.DOWN PT, R6, R2, 0x4, 0x1f ;  /* 0x08801f0002067f89 */ /* 0x00226200000e0000 */
[----:B------:R-:W-:Y:S01]  /*10b0*/  BSSY.RECONVERGENT B1, `(.L_x_260) ;  /* 0x000001d000017945 */ /* 0x000fe20003800200 */
[----:B0-----:R-:W-:Y:S02]  /*10c0*/  IMAD.MOV.U32 R11, RZ, RZ, R8 ;  /* 0x000000ffff0b7224 */ /* 0x001fe400078e0008 */
[----:B--2---:R0:W2:Y:S01]  /*10d0*/  SHFL.DOWN PT, R7, R3, 0x4, 0x1f ;  /* 0x08801f0003077f89 */ /* 0x0040a200000e0000 */
[----:B------:R-:W-:Y:S02]  /*10e0*/  IMAD.MOV.U32 R12, RZ, RZ, R9 ;  /* 0x000000ffff0c7224 */ /* 0x000fe400078e0009 */
[----:B------:R-:W-:Y:S01]  /*10f0*/  IMAD.MOV.U32 R4, RZ, RZ, R2 ;  /* 0x000000ffff047224 */ /* 0x000fe200078e0002 */
[----:B----4-:R0:W4:Y:S01]  /*1100*/  SHFL.DOWN PT, R13, R8, 0x4, 0x1f ;  /* 0x08801f00080d7f89 */ /* 0x01012200000e0000 */
[----:B------:R-:W-:-:S03]  /*1110*/  IMAD.MOV.U32 R5, RZ, RZ, R3 ;  /* 0x000000ffff057224 */ /* 0x000fc600078e0003 */
[----:B---3--:R0:W3:Y:S01]  /*1120*/  SHFL.DOWN PT, R14, R9, 0x4, 0x1f ;  /* 0x08801f00090e7f89 */ /* 0x0080e200000e0000 */
[----:B------:R-:W-:Y:S05]  /*1130*/  @P0 BRA `(.L_x_261) ;  /* 0x0000000000500947 */ /* 0x000fea0003800000 */
[----:B-12---:R-:W-:Y:S01]  /*1140*/  DSETP.GEU.AND P0, PT, |R2|, |R6|, PT ;  /* 0x400000060200722a */ /* 0x006fe20003f0e200 */
[----:B----4-:R-:W-:Y:S02]  /*1150*/  IMAD.MOV.U32 R11, RZ, RZ, R13 ;  /* 0x000000ffff0b7224 */ /* 0x010fe400078e000d */
        /* <DEDUP_REMOVED lines=18> */
.L_x_261:
[----:B------:R-:W-:Y:S05]  /*1280*/  BSYNC.RECONVERGENT B1 ;  /* 0x0000000000017941 */ /* 0x000fea0003800200 */
.L_x_260:
        /* <DEDUP_REMOVED lines=31> */
.L_x_263:
[----:B------:R-:W-:Y:S05]  /*1480*/  BSYNC.RECONVERGENT B1 ;  /* 0x0000000000017941 */ /* 0x000fea0003800200 */
.L_x_262:
[----:B------:R-:W-:Y:S01]  /*1490*/  ISETP.GT.AND P0, PT, R10, 0xf, PT ;  /* 0x0000000f0a00780c */ /* 0x000fe20003f04270 */
[----:B-1----:R1:W1:Y:S01]  /*14a0*/  SHFL.DOWN PT, R4, R2, 0x10, 0x1f ;  /* 0x0a001f0002047f89 */ /* 0x00226200000e0000 */
[----:B------:R-:W-:Y:S01]  /*14b0*/  BSSY.RECONVERGENT B1, `(.L_x_264) ;  /* 0x000001d000017945 */ /* 0x000fe20003800200 */
[----:B---3--:R-:W-:Y:S01]  /*14c0*/  MOV R14, R8 ;  /* 0x00000008000e7202 */ /* 0x008fe20000000f00 */
[----:B------:R-:W-:Y:S01]  /*14d0*/  IMAD.MOV.U32 R15, RZ, RZ, R9 ;  /* 0x000000ffff0f7224 */ /* 0x000fe200078e0009 */
[----:B0-----:R0:W3:Y:S01]  /*14e0*/  SHFL.DOWN PT, R5, R3, 0x10, 0x1f ;  /* 0x0a001f0003057f89 */ /* 0x0010e200000e0000 */
[----:B------:R-:W-:Y:S02]  /*14f0*/  IMAD.MOV.U32 R12, RZ, RZ, R2 ;  /* 0x000000ffff0c7224 */ /* 0x000fe400078e0002 */
[----:B----4-:R-:W-:Y:S01]  /*1500*/  IMAD.MOV.U32 R13, RZ, RZ, R3 ;  /* 0x000000ffff0d7224 */ /* 0x010fe200078e0003 */
[----:B--2---:R0:W2:Y:S04]  /*1510*/  SHFL.DOWN PT, R7, R8, 0x10, 0x1f ;  /* 0x0a001f0008077f89 */ /* 0x0040a800000e0000 */
[----:B------:R0:W4:Y:S01]  /*1520*/  SHFL.DOWN PT, R6, R9, 0x10, 0x1f ;  /* 0x0a001f0009067f89 */ /* 0x00012200000e0000 */
        /* <DEDUP_REMOVED lines=21> */
.L_x_265:
[----:B------:R-:W-:Y:S05]  /*1680*/  BSYNC.RECONVERGENT B1 ;  /* 0x0000000000017941 */ /* 0x000fea0003800200 */
.L_x_264:
        /* <DEDUP_REMOVED lines=11> */
.L_x_267:
[----:B------:R-:W-:Y:S05]  /*1740*/  BSYNC.RECONVERGENT B1 ;  /* 0x0000000000017941 */ /* 0x000fea0003800200 */
.L_x_266:
        /* <DEDUP_REMOVED lines=8> */
[----:B-1234-:R-:W1:Y:S04]  /*17d0*/  LDS.128 R4, [R0+0x20] ;  /* 0x0000200000047984 */ /* 0x01ee680000000c00 */
[----:B------:R2:W3:Y:S04]  /*17e0*/  LDS.64 R2, [R0+0x80] ;  /* 0x0000800000027984 */ /* 0x0004e80000000a00 */
[----:B------:R2:W4:Y:S01]  /*17f0*/  LDS.128 R8, [R0+0x30] ;  /* 0x0000300000087984 */ /* 0x0005220000000c00 */
        /* <DEDUP_REMOVED lines=20> */
.L_x_270:
[----:B------:R-:W-:Y:S05]  /*1940*/  BSYNC.RECONVERGENT B1 ;  /* 0x0000000000017941 */ /* 0x000fea0003800200 */
.L_x_269:
        /* <DEDUP_REMOVED lines=23> */
.L_x_272:
[----:B------:R-:W-:Y:S05]  /*1ac0*/  BSYNC.RECONVERGENT B1 ;  /* 0x0000000000017941 */ /* 0x000fea0003800200 */
.L_x_271:
        /* <DEDUP_REMOVED lines=21> */
.L_x_274:
[----:B------:R-:W-:Y:S05]  /*1c20*/  BSYNC.RECONVERGENT B1 ;  /* 0x0000000000017941 */ /* 0x000fea0003800200 */
.L_x_273:
[----:B------:R0:W1:Y:S01]  /*1c30*/  LDS.128 R8, [R0+0x60] ;  /* 0x0000600000087984 */ /* 0x0000620000000c00 */
[----:B------:R-:W-:Y:S01]  /*1c40*/  DSETP.GEU.AND P0, PT, |R20|, |R14|, PT ;  /* 0x4000000e1400722a */ /* 0x000fe20003f0e200 */
[----:B------:R-:W-:Y:S01]  /*1c50*/  BSSY.RECONVERGENT B1, `(.L_x_275) ;  /* 0x0000015000017945 */ /* 0x000fe20003800200 */
[----:B------:R-:W-:Y:S01]  /*1c60*/  MOV R12, R14 ;  /* 0x0000000e000c7202 */ /* 0x000fe20000000f00 */
        /* <DEDUP_REMOVED lines=19> */
.L_x_276:
[----:B------:R-:W-:Y:S05]  /*1da0*/  BSYNC.RECONVERGENT B1 ;  /* 0x0000000000017941 */ /* 0x000fea0003800200 */
.L_x_275:
        /* <DEDUP_REMOVED lines=21> */
.L_x_278:
[----:B------:R-:W-:Y:S05]  /*1f00*/  BSYNC.RECONVERGENT B1 ;  /* 0x0000000000017941 */ /* 0x000fea0003800200 */
.L_x_277:
        /* <DEDUP_REMOVED lines=21> */
.L_x_280:
[----:B------:R-:W-:Y:S05]  /*2060*/  BSYNC.RECONVERGENT B1 ;  /* 0x0000000000017941 */ /* 0x000fea0003800200 */
.L_x_279:
        /* <DEDUP_REMOVED lines=21> */
.L_x_255:
[----:B------:R-:W0:Y:S01]  /*21c0*/  S2R R4, SR_LANEID ;  /* 0x0000000000047919 */ /* 0x000e220000000000 */
[----:B------:R-:W-:Y:S01]  /*21d0*/  LOP3.LUT R5, R0, 0x3e0, RZ, 0xc0, !PT ;  /* 0x000003e000057812 */ /* 0x000fe200078ec0ff */
[----:B------:R-:W-:Y:S01]  /*21e0*/  BSSY.RECONVERGENT B1, `(.L_x_281) ;  /* 0x0000024000017945 */ /* 0x000fe20003800200 */
[----:B------:R-:W-:Y:S02]  /*21f0*/  IMAD.MOV.U32 R12, RZ, RZ, R9 ;  /* 0x000000ffff0c7224 */ /* 0x000fe400078e0009 */
[----:B------:R-:W-:Y:S02]  /*2200*/  IMAD.MOV.U32 R14, RZ, RZ, R8 ;  /* 0x000000ffff0e7224 */ /* 0x000fe400078e0008 */
[----:B------:R-:W-:Y:S01]  /*2210*/  VIADD R6, R5, 0x20 ;  /* 0x0000002005067836 */ /* 0x000fe20000000000 */
[----:B------:R-:W-:Y:S01]  /*2220*/  LOP3.LUT R5, RZ, R5, RZ, 0x33, !PT ;  /* 0x00000005ff057212 */ /* 0x000fe200078e33ff */
[----:B-----5:R-:W-:-:S03]  /*2230*/  IMAD.MOV.U32 R7, RZ, RZ, R3 ;  /* 0x000000ffff077224 */ /* 0x020fc600078e0003 */
[----:B------:R-:W-:Y:S01]  /*2240*/  ISETP.GT.AND P0, PT, R6, UR6, PT ;  /* 0x0000000606007c0c */ /* 0x000fe2000bf04270 */
[----:B------:R-:W-:Y:S01]  /*2250*/  VIADD R5, R5, UR6 ;  /* 0x0000000605057c36 */ /* 0x000fe20008000000 */
[----:B------:R-:W-:-:S04]  /*2260*/  MOV R6, R2 ;  /* 0x0000000200067202 */ /* 0x000fc80000000f00 */
[----:B------:R-:W-:-:S05]  /*2270*/  SEL R5, R5, 0x1f, P0 ;  /* 0x0000001f05057807 */ /* 0x000fca0000000000 */
[----:B------:R1:W2:Y:S04]  /*2280*/  SHFL.DOWN PT, R10, R2, 0x1, R5 ;  /* 0x08200000020a7989 */ /* 0x0002a800000e0005 */
[----:B------:R1:W3:Y:S04]  /*2290*/  SHFL.DOWN PT, R11, R3, 0x1, R5 ;  /* 0x08200000030b7989 */ /* 0x0002e800000e0005 */
[----:B------:R1:W4:Y:S01]  /*22a0*/  SHFL.DOWN PT, R16, R9, 0x1, R5 ;  /* 0x0820000009107989 */ /* 0x00032200000e0005 */
[----:B0-----:R-:W-:-:S03]  /*22b0*/  ISETP.GE.AND P0, PT, R4, R5, PT ;  /* 0x000000050400720c */ /* 0x001fc60003f06270 */
[----:B------:R1:W0:Y:S10]  /*22c0*/  SHFL.DOWN PT, R13, R8, 0x1, R5 ;  /* 0x08200000080d7989 */ /* 0x00023400000e0005 */
[----:B-1----:R-:W-:Y:S05]  /*22d0*/  @P0 BRA `(.L_x_282) ;  /* 0x0000000000500947 */ /* 0x002fea0003800000 */
[----:B--23--:R-:W-:Y:S01]  /*22e0*/  DSETP.GEU.AND P0, PT, |R2|, |R10|, PT ;  /* 0x4000000a0200722a */ /* 0x00cfe20003f0e200 */
        /* <DEDUP_REMOVED lines=19> */
.L_x_282:
[----:B------:R-:W-:Y:S05]  /*2420*/  BSYNC.RECONVERGENT B1 ;  /* 0x0000000000017941 */ /* 0x000fea0003800200 */
.L_x_281:
[----:B------:R-:W-:Y:S01]  /*2430*/  VIADD R2, R4, 0x2 ;  /* 0x0000000204027836 */ /* 0x000fe20000000000 */
[----:B------:R1:W1:Y:S01]  /*2440*/  SHFL.DOWN PT, R8, R6, 0x2, R5 ;  /* 0x0840000006087989 */ /* 0x00026200000e0005 */
[----:B------:R-:W-:Y:S01]  /*2450*/  BSSY.RECONVERGENT B1, `(.L_x_283) ;  /* 0x000001e000017945 */ /* 0x000fe20003800200 */
[----:B--2---:R-:W-:Y:S02]  /*2460*/  IMAD.MOV.U32 R10, RZ, RZ, R12 ;  /* 0x000000ffff0a7224 */ /* 0x004fe400078e000c */
[----:B------:R-:W-:Y:S01]  /*2470*/  ISETP.GT.AND P0, PT, R2, R5, PT ;  /* 0x000000050200720c */ /* 0x000fe20003f04270 */
[----:B------:R2:W1:Y:S01]  /*2480*/  SHFL.DOWN PT, R9, R7, 0x2, R5 ;  /* 0x0840000007097989 */ /* 0x00046200000e0005 */
[----:B----4-:R-:W-:Y:S02]  /*2490*/  IMAD.MOV.U32 R16, RZ, RZ, R14 ;  /* 0x000000ffff107224 */ /* 0x010fe400078e000e */
[----:B------:R-:W-:Y:S01]  /*24a0*/  IMAD.MOV.U32 R2, RZ, RZ, R6 ;  /* 0x000000ffff027224 */ /* 0x000fe200078e0006 */
[----:B---3--:R2:W3:Y:S01]  /*24b0*/  SHFL.DOWN PT, R11, R12, 0x2, R5 ;  /* 0x084000000c0b7989 */ /* 0x0084e200000e0005 */
[----:B------:R-:W-:-:S03]  /*24c0*/  IMAD.MOV.U32 R3, RZ, RZ, R7 ;  /* 0x000000ffff037224 */ /* 0x000fc600078e0007 */
[----:B0-----:R2:W0:Y:S04]  /*24d0*/  SHFL.DOWN PT, R13, R14, 0x2, R5 ;  /* 0x084000000e0d7989 */ /* 0x00142800000e0005 */
        /* <DEDUP_REMOVED lines=21> */
.L_x_284:
[----:B------:R-:W-:Y:S05]  /*2630*/  BSYNC.RECONVERGENT B1 ;  /* 0x0000000000017941 */ /* 0x000fea0003800200 */
.L_x_283:
[----:B-1----:R-:W-:Y:S01]  /*2640*/  VIADD R6, R4, 0x4 ;  /* 0x0000000404067836 */ /* 0x002fe20000000000 */
[----:B------:R1:W4:Y:S01]  /*2650*/  SHFL.DOWN PT, R8, R2, 0x4, R5 ;  /* 0x0880000002087989 */ /* 0x00032200000e0005 */
[----:B------:R-:W-:Y:S01]  /*2660*/  BSSY.RECONVERGENT B1, `(.L_x_285) ;  /* 0x000001e000017945 */ /* 0x000fe20003800200 */
[----:B--2---:R-:W-:Y:S02]  /*2670*/  IMAD.MOV.U32 R12, RZ, RZ, R10 ;  /* 0x000000ffff0c7224 */ /* 0x004fe400078e000a */
[----:B------:R-:W-:Y:S01]  /*2680*/  ISETP.GT.AND P0, PT, R6, R5, PT ;  /* 0x000000050600720c */ /* 0x000fe20003f04270 */
[----:B------:R1:W2:Y:S01]  /*2690*/  SHFL.DOWN PT, R9, R3, 0x4, R5 ;  /* 0x0880000003097989 */ /* 0x0002a200000e0005 */
[----:B------:R-:W-:Y:S02]  /*26a0*/  IMAD.MOV.U32 R14, RZ, RZ, R16 ;  /* 0x000000ffff0e7224 */ /* 0x000fe400078e0010 */
[----:B------:R-:W-:Y:S01]  /*26b0*/  IMAD.MOV.U32 R6, RZ, RZ, R2 ;  /* 0x000000ffff067224 */ /* 0x000fe200078e0002 */
[----:B---3--:R1:W3:Y:S01]  /*26c0*/  SHFL.DOWN PT, R11, R10, 0x4, R5 ;  /* 0x088000000a0b7989 */ /* 0x0082e200000e0005 */
[----:B------:R-:W-:-:S03]  /*26d0*/  IMAD.MOV.U32 R7, RZ, RZ, R3 ;  /* 0x000000ffff077224 */ /* 0x000fc600078e0003 */
[----:B0-----:R1:W0:Y:S04]  /*26e0*/  SHFL.DOWN PT, R13, R16, 0x4, R5 ;  /* 0x08800000100d7989 */ /* 0x00122800000e0005 */
[----:B------:R-:W-:Y:S05]  /*26f0*/  @P0 BRA `(.L_x_286) ;  /* 0x0000000000500947 */ /* 0x000fea0003800000 */
[----:B--2-4-:R-:W-:Y:S01]  /*2700*/  DSETP.GEU.AND P0, PT, |R2|, |R8|, PT ;  /* 0x400000080200722a */ /* 0x014fe20003f0e200 */
        /* <DEDUP_REMOVED lines=19> */
.L_x_286:
[----:B------:R-:W-:Y:S05]  /*2840*/  BSYNC.RECONVERGENT B1 ;  /* 0x0000000000017941 */ /* 0x000fea0003800200 */
.L_x_285:
[----:B-1----:R-:W-:Y:S01]  /*2850*/  IADD3 R2, PT, PT, R4, 0x8, RZ ;  /* 0x0000000804027810 */ /* 0x002fe20007ffe0ff */
[----:B----4-:R1:W4:Y:S01]  /*2860*/  SHFL.DOWN PT, R8, R6, 0x8, R5 ;  /* 0x0900000006087989 */ /* 0x01032200000e0005 */
[----:B------:R-:W-:Y:S01]  /*2870*/  BSSY.RECONVERGENT B1, `(.L_x_287) ;  /* 0x000001e000017945 */ /* 0x000fe20003800200 */
[----:B------:R-:W-:Y:S01]  /*2880*/  IMAD.MOV.U32 R10, RZ, RZ, R12 ;  /* 0x000000ffff0a7224 */ /* 0x000fe200078e000c */
[----:B------:R-:W-:Y:S01]  /*2890*/  ISETP.GT.AND P0, PT, R2, R5, PT ;  /* 0x000000050200720c */ /* 0x000fe20003f04270 */
[----:B--2---:R1:W2:Y:S01]  /*28a0*/  SHFL.DOWN PT, R9, R7, 0x8, R5 ;  /* 0x0900000007097989 */ /* 0x0042a200000e0005 */
        /* <DEDUP_REMOVED lines=26> */
.L_x_288:
[----:B------:R-:W-:Y:S05]  /*2a50*/  BSYNC.RECONVERGENT B1 ;  /* 0x0000000000017941 */ /* 0x000fea0003800200 */
.L_x_287:
[----:B----4-:R-:W-:Y:S01]  /*2a60*/  VIADD R8, R4, 0x10 ;  /* 0x0000001004087836 */ /* 0x010fe20000000000 */
[----:B-1----:R1:W4:Y:S01]  /*2a70*/  SHFL.DOWN PT, R6, R2, 0x10, R5 ;  /* 0x0a00000002067989 */ /* 0x00232200000e0005 */
[----:B------:R-:W-:Y:S01]  /*2a80*/  BSSY.RECONVERGENT B1, `(.L_x_289) ;  /* 0x000001e000017945 */ /* 0x000fe20003800200 */
[----:B------:R-:W-:Y:S02]  /*2a90*/  IMAD.MOV.U32 R14, RZ, RZ, R10 ;  /* 0x000000ffff0e7224 */ /* 0x000fe400078e000a */
[----:B------:R-:W-:Y:S01]  /*2aa0*/  ISETP.GT.AND P0, PT, R8, R5, PT ;  /* 0x000000050800720c */ /* 0x000fe20003f04270 */
[----:B------:R1:W1:Y:S01]  /*2ab0*/  SHFL.DOWN PT, R7, R3, 0x10, R5 ;  /* 0x0a00000003077989 */ /* 0x00026200000e0005 */
[----:B------:R-:W-:Y:S02]  /*2ac0*/  IMAD.MOV.U32 R15, RZ, RZ, R16 ;  /* 0x000000ffff0f7224 */ /* 0x000fe400078e0010 */
[----:B------:R-:W-:Y:S01]  /*2ad0*/  IMAD.MOV.U32 R12, RZ, RZ, R2 ;  /* 0x000000ffff0c7224 */ /* 0x000fe200078e0002 */
[----:B--2---:R2:W1:Y:S01]  /*2ae0*/  SHFL.DOWN PT, R9, R10, 0x10, R5 ;  /* 0x0a0000000a097989 */ /* 0x00446200000e0005 */
[----:B0-----:R-:W-:-:S03]  /*2af0*/  IMAD.MOV.U32 R13, RZ, RZ, R3 ;  /* 0x000000ffff0d7224 */ /* 0x001fc600078e0003 */
[----:B---3--:R2:W0:Y:S04]  /*2b00*/  SHFL.DOWN PT, R11, R16, 0x10, R5 ;  /* 0x0a000000100b7989 */ /* 0x00842800000e0005 */
[----:B------:R-:W-:Y:S05]  /*2b10*/  @P0 BRA `(.L_x_290) ;  /* 0x0000000000500947 */ /* 0x000fea0003800000 */
[----:B-1--4-:R-:W-:Y:S01]  /*2b20*/  DSETP.GEU.AND P0, PT, |R2|, |R6|, PT ;  /* 0x400000060200722a */ /* 0x012fe20003f0e200 */
[----:B------:R-:W-:Y:S02]  /*2b30*/  IMAD.MOV.U32 R14, RZ, RZ, R9 ;  /* 0x000000ffff0e7224 */ /* 0x000fe400078e0009 */
        /* <DEDUP_REMOVED lines=18> */
.L_x_290:
[----:B------:R-:W-:Y:S05]  /*2c60*/  BSYNC.RECONVERGENT B1 ;  /* 0x0000000000017941 */ /* 0x000fea0003800200 */
.L_x_289:
[----:B------:R-:W-:Y:S01]  /*2c70*/  ISETP.NE.AND P0, PT, R4, RZ, PT ;  /* 0x000000ff0400720c */ /* 0x000fe20003f05270 */
[----:B------:R-:W-:-:S12]  /*2c80*/  BSSY.RECONVERGENT B1, `(.L_x_291) ;  /* 0x000000a000017945 */ /* 0x000fd80003800200 */
[----:B------:R-:W-:Y:S05]  /*2c90*/  @P0 BRA `(.L_x_292) ;  /* 0x0000000000200947 */ /* 0x000fea0003800000 */
[----:B------:R-:W3:Y:S01]  /*2ca0*/  S2R R4, SR_CgaCtaId ;  /* 0x0000000000047919 */ /* 0x000ee20000008800 */
[----:B-1----:R-:W-:Y:S02]  /*2cb0*/  MOV R3, 0x400 ;  /* 0x0000040000037802 */ /* 0x002fe40000000f00 */
[----:B------:R-:W-:-:S04]  /*2cc0*/  SHF.R.U32.HI R2, RZ, 0x1, R0 ;  /* 0x00000001ff027819 */ /* 0x000fc80000011600 */
[----:B------:R-:W-:Y:S02]  /*2cd0*/  LOP3.LUT R2, R2, 0x1f0, RZ, 0xc0, !PT ;  /* 0x000001f002027812 */ /* 0x000fe400078ec0ff */
[----:B---3--:R-:W-:-:S05]  /*2ce0*/  LEA R3, R4, R3, 0x18 ;  /* 0x0000000304037211 */ /* 0x008fca00078ec0ff */
[----:B------:R-:W-:-:S05]  /*2cf0*/  IMAD.IADD R3, R2, 0x1, R3 ;  /* 0x0000000102037824 */ /* 0x000fca00078e0203 */
[----:B------:R3:W-:Y:S04]  /*2d00*/  STS.64 [R3+0x10], R14 ;  /* 0x0000100e03007388 */ /* 0x0007e80000000a00 */
[----:B------:R3:W-:Y:S02]  /*2d10*/  STS.64 [R3+0x8], R12 ;  /* 0x0000080c03007388 */ /* 0x0007e40000000a00 */
.L_x_292:
[----:B------:R-:W-:Y:S05]  /*2d20*/  BSYNC.RECONVERGENT B1 ;  /* 0x0000000000017941 */ /* 0x000fea0003800200 */
.L_x_291:
[----:B------:R-:W-:Y:S01]  /*2d30*/  BAR.SYNC.DEFER_BLOCKING 0x0 ;  /* 0x0000000000007b1d */ /* 0x000fe20000010000 */
[----:B------:R-:W-:-:S13]  /*2d40*/  ISETP.NE.AND P1, PT, R0, RZ, PT ;  /* 0x000000ff0000720c */ /* 0x000fda0003f25270 */
[----:B------:R-:W-:Y:S05]  /*2d50*/  @P1 BRA `(.L_x_268) ;  /* 0x0000003400b81947 */ /* 0x000fea0003800000 */
[----:B------:R-:W-:Y:S01]  /*2d60*/  UISETP.GE.AND UP0, UPT, UR6, 0x21, UPT ;  /* 0x000000210600788c */ /* 0x000fe2000bf06270 */
[----:B0-----:R-:W-:Y:S02]  /*2d70*/  IMAD.MOV.U32 R11, RZ, RZ, R14 ;  /* 0x000000ffff0b7224 */ /* 0x001fe400078e000e */
[----:B------:R-:W-:Y:S02]  /*2d80*/  IMAD.MOV.U32 R8, RZ, RZ, R15 ;  /* 0x000000ffff087224 */ /* 0x000fe400078e000f */
[----:B-1----:R-:W-:Y:S02]  /*2d90*/  IMAD.MOV.U32 R2, RZ, RZ, R12 ;  /* 0x000000ffff027224 */ /* 0x002fe400078e000c */
[----:B---3--:R-:W-:Y:S02]  /*2da0*/  IMAD.MOV.U32 R3, RZ, RZ, R13 ;  /* 0x000000ffff037224 */ /* 0x008fe400078e000d */
[----:B------:R-:W-:Y:S05]  /*2db0*/  BRA.U !UP0, `(.L_x_293) ;  /* 0x00000001086c7547 */ /* 0x000fea000b800000 */
[----:B------:R-:W0:Y:S01]  /*2dc0*/  S2UR UR5, SR_CgaCtaId ;  /* 0x00000000000579c3 */ /* 0x000e220000008800 */
[----:B------:R-:W-:Y:S01]  /*2dd0*/  UMOV UR4, 0x400 ;  /* 0x0000040000047882 */ /* 0x000fe20000000000 */
[----:B------:R-:W-:Y:S01]  /*2de0*/  BSSY.RECONVERGENT B1, `(.L_x_293) ;  /* 0x0000018000017945 */ /* 0x000fe20003800200 */
[----:B0-----:R-:W-:-:S09]  /*2df0*/  ULEA UR4, UR5, UR4, 0x18 ;  /* 0x0000000405047291 */ /* 0x001fd2000f8ec0ff */
[----:B--2---:R-:W0:Y:S04]  /*2e00*/  LDS.64 R4, [UR4+0x18] ;  /* 0x00001804ff047984 */ /* 0x004e280008000a00 */
        /* <DEDUP_REMOVED lines=21> */
.L_x_294:
[----:B------:R-:W-:Y:S05]  /*2f60*/  BSYNC.RECONVERGENT B1 ;  /* 0x0000000000017941 */ /* 0x000fea0003800200 */
.L_x_293:
[----:B------:R-:W-:Y:S01]  /*2f70*/  UISETP.GE.AND UP0, UPT, UR6, 0x41, UPT ;  /* 0x000000410600788c */ /* 0x000fe2000bf06270 */
[----:B------:R-:W-:Y:S02]  /*2f80*/  IMAD.MOV.U32 R9, RZ, RZ, R11 ;  /* 0x000000ffff097224 */ /* 0x000fe400078e000b */
[----:B------:R-:W-:Y:S02]  /*2f90*/  IMAD.MOV.U32 R0, RZ, RZ, R8 ;  /* 0x000000ffff007224 */ /* 0x000fe400078e0008 */
[----:B------:R-:W-:Y:S02]  /*2fa0*/  IMAD.MOV.U32 R4, RZ, RZ, R2 ;  /* 0x000000ffff047224 */ /* 0x000fe400078e0002 */
[----:B--2---:R-:W-:Y:S02]  /*2fb0*/  IMAD.MOV.U32 R5, RZ, RZ, R3 ;  /* 0x000000ffff057224 */ /* 0x004fe400078e0003 */
[----:B------:R-:W-:Y:S05]  /*2fc0*/  BRA.U !UP0, `(.L_x_295) ;  /* 0x00000001086c7547 */ /* 0x000fea000b800000 */
[----:B------:R-:W0:Y:S01]  /*2fd0*/  S2UR UR5, SR_CgaCtaId ;  /* 0x00000000000579c3 */ /* 0x000e220000008800 */
[----:B------:R-:W-:Y:S01]  /*2fe0*/  UMOV UR4, 0x400 ;  /* 0x0000040000047882 */ /* 0x000fe20000000000 */
[----:B------:R-:W-:Y:S01]  /*2ff0*/  BSSY.RECONVERGENT B1, `(.L_x_295) ;  /* 0x0000018000017945 */ /* 0x000fe20003800200 */
[----:B0-----:R-:W-:-:S09]  /*3000*/  ULEA UR4, UR5, UR4, 0x18 ;  /* 0x0000000405047291 */ /* 0x001fd2000f8ec0ff */
[----:B----4-:R-:W0:Y:S04]  /*3010*/  LDS.64 R6, [UR4+0x28] ;  /* 0x00002804ff067984 */ /* 0x010e280008000a00 */
        /* <DEDUP_REMOVED lines=21> */
.L_x_296:
[----:B------:R-:W-:Y:S05]  /*3170*/  BSYNC.RECONVERGENT B1 ;  /* 0x0000000000017941 */ /* 0x000fea0003800200 */
.L_x_295:
        /* <DEDUP_REMOVED lines=32> */
.L_x_298:
[----:B------:R-:W-:Y:S05]  /*3380*/  BSYNC.RECONVERGENT B1 ;  /* 0x0000000000017941 */ /* 0x000fea0003800200 */
.L_x_297:
        /* <DEDUP_REMOVED lines=32> */
.L_x_300:
[----:B------:R-:W-:Y:S05]  /*3590*/  BSYNC.RECONVERGENT B1 ;  /* 0x0000000000017941 */ /* 0x000fea0003800200 */
.L_x_299:
        /* <DEDUP_REMOVED lines=32> */
.L_x_302:
[----:B------:R-:W-:Y:S05]  /*37a0*/  BSYNC.RECONVERGENT B1 ;  /* 0x0000000000017941 */ /* 0x000fea0003800200 */
.L_x_301:
        /* <DEDUP_REMOVED lines=32> */
.L_x_304:
[----:B------:R-:W-:Y:S05]  /*39b0*/  BSYNC.RECONVERGENT B1 ;  /* 0x0000000000017941 */ /* 0x000fea0003800200 */
.L_x_303:
        /* <DEDUP_REMOVED lines=32> */
.L_x_236:
[----:B------:R-:W1:Y:S01]  /*3bc0*/  S2R R0, SR_TID.X ;  /* 0x0000000000007919 */ /* 0x000e620000002100 */
[----:B------:R-:W1:Y:S01]  /*3bd0*/  LDC.64 R2, c[0x0][0x380] ;  /* 0x0000e000ff027b82 */ /* 0x000e620000000a00 */
[----:B------:R-:W2:Y:S01]  /*3be0*/  LDCU.64 UR6, c[0x0][0x388] ;  /* 0x00007100ff0677ac */ /* 0x000ea20008000a00 */
[----:B-1----:R-:W-:-:S05]  /*3bf0*/  IMAD.WIDE.U32 R2, R0, 0x8, R2 ;  /* 0x0000000800027825 */ /* 0x002fca00078e0002 */
[----:B0-----:R-:W3:Y:S04]  /*3c00*/  LDG.E.64 R4, desc[UR8][R2.64] ;  /* 0x0000000802047981 */ /* 0x001ee8000c1e1b00 */
[----:B------:R-:W3:Y:S04]  /*3c10*/  LDG.E.64 R6, desc[UR8][R2.64+0x800] ;  /* 0x0008000802067981 */ /* 0x000ee8000c1e1b00 */
[----:B------:R-:W4:Y:S04]  /*3c20*/  LDG.E.64 R8, desc[UR8][R2.64+0x1000] ;  /* 0x0010000802087981 */ /* 0x000f28000c1e1b00 */
[----:B------:R-:W5:Y:S04]  /*3c30*/  LDG.E.64 R12, desc[UR8][R2.64+0x1800] ;  /* 0x00180008020c7981 */ /* 0x000f68000c1e1b00 */
[----:B------:R-:W5:Y:S01]  /*3c40*/  LDG.E.64 R10, desc[UR8][R2.64+0x2000] ;  /* 0x00200008020a7981 */ /* 0x000f62000c1e1b00 */
[----:B------:R-:W-:Y:S01]  /*3c50*/  BSSY.RECONVERGENT B1, `(.L_x_305) ;  /* 0x000001c000017945 */ /* 0x000fe20003800200 */
[----:B---3--:R-:W-:-:S06]  /*3c60*/  DSETP.GEU.AND P0, PT, |R4|, |R6|, PT ;  /* 0x400000060400722a */ /* 0x008fcc0003f0e200 */
[----:B------:R-:W-:Y:S02]  /*3c70*/  FSEL R4, R4, R6, P0 ;  /* 0x0000000604047208 */ /* 0x000fe40000000000 */
[----:B------:R-:W-:Y:S01]  /*3c80*/  FSEL R5, R5, R7, P0 ;  /* 0x0000000705057208 */ /* 0x000fe20000000000 */
[C---:B------:R-:W-:Y:S01]  /*3c90*/  VIADD R7, R0.reuse, 0x200 ;  /* 0x0000020000077836 */ /* 0x040fe20000000000 */
[----:B------:R-:W-:-:S04]  /*3ca0*/  LOP3.LUT R6, R0, 0x400, RZ, 0xfc, !PT ;  /* 0x0000040000067812 */ /* 0x000fc800078efcff */
[----:B----4-:R-:W-:Y:S01]  /*3cb0*/  DSETP.GEU.AND P1, PT, |R4|, |R8|, PT ;  /* 0x400000080400722a */ /* 0x010fe20003f2e200 */
[----:B--2---:R-:W-:-:S05]  /*3cc0*/  IADD3 R17, P4, PT, R6, UR6, RZ ;  /* 0x0000000606117c10 */ /* 0x004fca000ff9e0ff */
[----:B------:R-:W-:Y:S01]  /*3cd0*/  FSEL R4, R4, R8, P1 ;  /* 0x0000000804047208 */ /* 0x000fe20000800000 */
[----:B------:R-:W-:Y:S01]  /*3ce0*/  IMAD.X R16, RZ, RZ, UR7, P4 ;  /* 0x00000007ff107e24 */ /* 0x000fe2000a0e06ff */
[----:B------:R-:W-:Y:S01]  /*3cf0*/  FSEL R5, R5, R9, P1 ;  /* 0x0000000905057208 */ /* 0x000fe20000800000 */
[----:B------:R-:W-:-:S05]  /*3d00*/  VIADD R9, R0, 0x100 ;  /* 0x0000010000097836 */ /* 0x000fca0000000000 */
[----:B-----5:R-:W-:Y:S01]  /*3d10*/  DSETP.GEU.AND P2, PT, |R4|, |R12|, PT ;  /* 0x4000000c0400722a */ /* 0x020fe20003f4e200 */
[----:B------:R-:W-:-:S05]  /*3d20*/  @P1 SEL R7, R0, R9, P0 ;  /* 0x0000000900071207 */ /* 0x000fca0000000000 */
[----:B------:R-:W-:Y:S02]  /*3d30*/  FSEL R4, R4, R12, P2 ;  /* 0x0000000c04047208 */ /* 0x000fe40001000000 */
[----:B------:R-:W-:-:S06]  /*3d40*/  FSEL R5, R5, R13, P2 ;  /* 0x0000000d05057208 */ /* 0x000fcc0001000000 */
[----:B------:R-:W-:Y:S01]  /*3d50*/  DSETP.GEU.AND P3, PT, |R4|, |R10|, PT ;  /* 0x4000000a0400722a */ /* 0x000fe20003f6e200 */
[----:B------:R-:W-:-:S13]  /*3d60*/  @!P2 VIADD R7, R0, 0x300 ;  /* 0x000003000007a836 */ /* 0x000fda0000000000 */
[----:B------:R-:W-:Y:S05]  /*3d70*/  @!P3 BRA `(.L_x_306) ;  /* 0x000000000024b947 */ /* 0x000fea0003800000 */
[C---:B------:R-:W-:Y:S02]  /*3d80*/  ISETP.GE.U32.AND P0, PT, R7.reuse, R6, PT ;  /* 0x000000060700720c */ /* 0x040fe40003f06070 */
[----:B------:R-:W-:Y:S02]  /*3d90*/  IADD3 R6, P1, PT, R7, UR6, RZ ;  /* 0x0000000607067c10 */ /* 0x000fe4000ff3e0ff */
[----:B------:R-:W-:-:S03]  /*3da0*/  ISETP.GE.U32.AND.EX P0, PT, RZ, RZ, PT, P0 ;  /* 0x000000ffff00720c */ /* 0x000fc60003f06100 */
[----:B------:R-:W-:-:S10]  /*3db0*/  IMAD.X R7, RZ, RZ, UR7, P1 ;  /* 0x00000007ff077e24 */ /* 0x000fd400088e06ff */
[----:B------:R-:W-:-:S06]  /*3dc0*/  DSETP.LT.OR P0, PT, |R10|, |R4|, !P0 ;  /* 0x400000040a00722a */ /* 0x000fcc0004701600 */
[----:B------:R-:W-:Y:S02]  /*3dd0*/  FSEL R10, R4, R10, P0 ;  /* 0x0000000a040a7208 */ /* 0x000fe40000000000 */
[----:B------:R-:W-:Y:S02]  /*3de0*/  FSEL R11, R5, R11, P0 ;  /* 0x0000000b050b7208 */ /* 0x000fe40000000000 */
[----:B------:R-:W-:Y:S02]  /*3df0*/  SEL R17, R6, R17, P0 ;  /* 0x0000001106117207 */ /* 0x000fe40000000000 */
[----:B------:R-:W-:-:S07]  /*3e00*/  SEL R16, R7, R16, P0 ;  /* 0x0000001007107207 */ /* 0x000fce0000000000 */
.L_x_306:
[----:B------:R-:W-:Y:S05]  /*3e10*/  BSYNC.RECONVERGENT B1 ;  /* 0x0000000000017941 */ /* 0x000fea0003800200 */
.L_x_305:
[----:B------:R-:W-:Y:S01]  /*3e20*/  UISETP.GE.U32.AND UP0, UPT, UR4, 0xa00, UPT ;  /* 0x00000a000400788c */ /* 0x000fe2000bf06070 */
[----:B------:R-:W-:Y:S02]  /*3e30*/  IMAD.MOV.U32 R19, RZ, RZ, 0x500 ;  /* 0x00000500ff137424 */ /* 0x000fe400078e00ff */
[----:B------:R-:W-:Y:S01]  /*3e40*/  IMAD.MOV.U32 R18, RZ, RZ, RZ ;  /* 0x000000ffff127224 */ /* 0x000fe200078e00ff */
[----:B------:R-:W-:-:S09]  /*3e50*/  UISETP.GE.U32.AND.EX UP0, UPT, UR5, URZ, UPT, UP0 ;  /* 0x000000ff0500728c */ /* 0x000fd2000bf06100 */
[----:B------:R-:W-:Y:S05]  /*3e60*/  BRA.U !UP0, `(.L_x_307) ;  /* 0x0000000508587547 */ /* 0x000fea000b800000 */
[----:B------:R-:W-:Y:S01]  /*3e70*/  IMAD.MOV.U32 R12, RZ, RZ, R10 ;  /* 0x000000ffff0c7224 */ /* 0x000fe200078e000a */
[----:B------:R-:W0:Y:S01]  /*3e80*/  LDCU.64 UR6, c[0x0][0x388] ;  /* 0x00007100ff0677ac */ /* 0x000e220008000a00 */
[----:B------:R-:W-:Y:S02]  /*3e90*/  IMAD.MOV.U32 R13, RZ, RZ, R11 ;  /* 0x000000ffff0d7224 */ /* 0x000fe400078e000b */
[----:B------:R-:W-:Y:S01]  /*3ea0*/  IMAD.MOV.U32 R21, RZ, RZ, 0x500 ;  /* 0x00000500ff157424 */ /* 0x000fe200078e00ff */
[----:B------:R-:W1:Y:S01]  /*3eb0*/  LDCU.64 UR4, c[0x0][0x398] ;  /* 0x00007300ff0477ac */ /* 0x000e620008000a00 */
[----:B------:R-:W-:-:S07]  /*3ec0*/  IMAD.MOV.U32 R19, RZ, RZ, RZ ;  /* 0x000000ffff137224 */ /* 0x000fce00078e00ff */
.L_x_308:
[----:B------:R-:W-:-:S04]  /*3ed0*/  LEA R24, P0, R21, R2, 0x3 ;  /* 0x0000000215187211 */ /* 0x000fc800078018ff */
[----:B------:R-:W-:-:S05]  /*3ee0*/  LEA.HI.X R25, R21, R3, R19, 0x3, P0 ;  /* 0x0000000315197211 */ /* 0x000fca00000f1c13 */
[----:B------:R-:W2:Y:S04]  /*3ef0*/  LDG.E.64 R14, desc[UR8][R24.64] ;  /* 0x00000008180e7981 */ /* 0x000ea8000c1e1b00 */
[----:B------:R-:W3:Y:S04]  /*3f00*/  LDG.E.64 R8, desc[UR8][R24.64+0x800] ;  /* 0x0008000818087981 */ /* 0x000ee8000c1e1b00 */
[----:B------:R-:W4:Y:S04]  /*3f10*/  LDG.E.64 R6, desc[UR8][R24.64+0x1000] ;  /* 0x0010000818067981 */ /* 0x000f28000c1e1b00 */
[----:B------:R-:W5:Y:S04]  /*3f20*/  LDG.E.64 R4, desc[UR8][R24.64+0x1800] ;  /* 0x0018000818047981 */ /* 0x000f68000c1e1b00 */
[----:B------:R-:W5:Y:S01]  /*3f30*/  LDG.E.64 R10, desc[UR8][R24.64+0x2000] ;  /* 0x00200008180a7981 */ /* 0x000f62000c1e1b00 */
[----:B0-----:R-:W-:-:S04]  /*3f40*/  IADD3 R20, P0, P1, R21, UR6, R0 ;  /* 0x0000000615147c10 */ /* 0x001fc8000f91e000 */
[----:B------:R-:W-:Y:S01]  /*3f50*/  IADD3.X R18, PT, PT, R19, UR7, RZ, P0, P1 ;  /* 0x0000000713127c10 */ /* 0x000fe200087e24ff */
[----:B------:R-:W-:-:S04]  /*3f60*/  IMAD.MOV.U32 R22, RZ, RZ, R20 ;  /* 0x000000ffff167224 */ /* 0x000fc800078e0014 */
[----:B------:R-:W-:Y:S01]  /*3f70*/  IMAD.MOV.U32 R23, RZ, RZ, R18 ;  /* 0x000000ffff177224 */ /* 0x000fe200078e0012 */
[----:B--2---:R-:W-:-:S14]  /*3f80*/  DSETP.GEU.AND P2, PT, |R12|, |R14|, PT ;  /* 0x4000000e0c00722a */ /* 0x004fdc0003f4e200 */
[----:B------:R-:W-:-:S04]  /*3f90*/  @P2 ISETP.GE.U32.AND P0, PT, R17, R22, PT ;  /* 0x000000161100220c */ /* 0x000fc80003f06070 */
[----:B------:R-:W-:-:S13]  /*3fa0*/  @P2 ISETP.GE.AND.EX P0, PT, R16, R23, PT, P0 ;  /* 0x000000171000220c */ /* 0x000fda0003f06300 */
[----:B------:R-:W-:-:S06]  /*3fb0*/  @P2 DSETP.LT.OR P0, PT, |R14|, |R12|, !P0 ;  /* 0x4000000c0e00222a */ /* 0x000fcc0004701600 */
[----:B------:R-:W-:Y:S02]  /*3fc0*/  @P2 FSEL R13, R13, R15, P0 ;  /* 0x0000000f0d0d2208 */ /* 0x000fe40000000000 */
[----:B------:R-:W-:Y:S02]  /*3fd0*/  @P2 FSEL R12, R12, R14, P0 ;  /* 0x0000000e0c0c2208 */ /* 0x000fe40000000000 */
[----:B------:R-:W-:Y:S01]  /*3fe0*/  @P2 SEL R22, R17, R22, P0 ;  /* 0x0000001611162207 */ /* 0x000fe20000000000 */
[----:B------:R-:W-:Y:S01]  /*3ff0*/  @P2 IMAD.MOV.U32 R15, RZ, RZ, R13 ;  /* 0x000000ffff0f2224 */ /* 0x000fe200078e000d */
[----:B------:R-:W-:Y:S01]  /*4000*/  IADD3 R13, P3, PT, R20, 0x100, RZ ;  /* 0x00000100140d7810 */ /* 0x000fe20007f7e0ff */
[----:B------:R-:W-:Y:S01]  /*4010*/  @P2 IMAD.MOV.U32 R14, RZ, RZ, R12 ;  /* 0x000000ffff0e2224 */ /* 0x000fe200078e000c */
[----:B------:R-:W-:-:S03]  /*4020*/  @P2 SEL R23, R16, R23, P0 ;  /* 0x0000001710172207 */ /* 0x000fc60000000000 */
[----:B------:R-:W-:Y:S02]  /*4030*/  IMAD.X R16, RZ, RZ, R18, P3 ;  /* 0x000000ffff107224 */ /* 0x000fe400018e0612 */
[----:B---3--:R-:W-:-:S14]  /*4040*/  DSETP.GEU.AND P1, PT, |R14|, |R8|, PT ;  /* 0x400000080e00722a */ /* 0x008fdc0003f2e200 */
        /* <DEDUP_REMOVED lines=11> */
[----:B----4-:R-:W-:-:S14]  /*4100*/  DSETP.GEU.AND P2, PT, |R8|, |R6|, PT ;  /* 0x400000060800722a */ /* 0x010fdc0003f4e200 */
        /* <DEDUP_REMOVED lines=10> */
[----:B------:R-:W-:Y:S01]  /*41b0*/  IMAD.X R9, RZ, RZ, R18, P3 ;  /* 0x000000ffff097224 */ /* 0x000fe200018e0612 */
[----:B------:R-:W-:Y:S01]  /*41c0*/  IADD3 R17, P3, PT, R20, 0x400, RZ ;  /* 0x0000040014117810 */ /* 0x000fe20007f7e0ff */
[----:B-----5:R-:W-:-:S04]  /*41d0*/  DSETP.GEU.AND P1, PT, |R6|, |R4|, PT ;  /* 0x400000040600722a */ /* 0x020fc80003f2e200 */
[----:B------:R-:W-:-:S10]  /*41e0*/  IMAD.X R16, RZ, RZ, R18, P3 ;  /* 0x000000ffff107224 */ /* 0x000fd400018e0612 */
        /* <DEDUP_REMOVED lines=8> */
[----:B------:R-:W-:Y:S01]  /*4270*/  @P1 IMAD.MOV.U32 R5, RZ, RZ, R7 ;  /* 0x000000ffff051224 */ /* 0x000fe200078e0007 */
[C---:B------:R-:W-:Y:S02]  /*4280*/  IADD3 R6, P1, PT, R21.reuse, 0xa00, RZ ;  /* 0x00000a0015067810 */ /* 0x040fe40007f3e0ff */
[----:B------:R-:W-:-:S02]  /*4290*/  IADD3 R21, P3, PT, R21, 0x500, RZ ;  /* 0x0000050015157810 */ /* 0x000fc40007f7e0ff */
[----:B-1----:R-:W-:Y:S01]  /*42a0*/  ISETP.GT.U32.AND P4, PT, R6, UR4, PT ;  /* 0x0000000406007c0c */ /* 0x002fe2000bf84070 */
[----:B------:R-:W-:Y:S01]  /*42b0*/  DSETP.GEU.AND P2, PT, |R4|, |R10|, PT ;  /* 0x4000000a0400722a */ /* 0x000fe20003f4e200 */
[--C-:B------:R-:W-:Y:S02]  /*42c0*/  IMAD.X R6, RZ, RZ, R19.reuse, P1 ;  /* 0x000000ffff067224 */ /* 0x100fe400008e0613 */
[----:B------:R-:W-:-:S03]  /*42d0*/  IMAD.X R18, RZ, RZ, R19, P3 ;  /* 0x000000ffff127224 */ /* 0x000fc600018e0613 */
[----:B------:R-:W-:Y:S01]  /*42e0*/  ISETP.GT.AND.EX P1, PT, R6, UR5, PT, P4 ;  /* 0x0000000506007c0c */ /* 0x000fe2000bf24340 */
[----:B------:R-:W-:-:S07]  /*42f0*/  IMAD.MOV.U32 R19, RZ, RZ, R18 ;  /* 0x000000ffff137224 */ /* 0x000fce00078e0012 */
        /* <DEDUP_REMOVED lines=8> */
[----:B------:R-:W-:Y:S02]  /*4380*/  @P2 IMAD.MOV.U32 R11, RZ, RZ, R5 ;  /* 0x000000ffff0b2224 */ /* 0x000fe400078e0005 */
[----:B------:R-:W-:Y:S02]  /*4390*/  IMAD.MOV.U32 R12, RZ, RZ, R10 ;  /* 0x000000ffff0c7224 */ /* 0x000fe400078e000a */
[----:B------:R-:W-:Y:S01]  /*43a0*/  IMAD.MOV.U32 R13, RZ, RZ, R11 ;  /* 0x000000ffff0d7224 */ /* 0x000fe200078e000b */
[----:B------:R-:W-:Y:S06]  /*43b0*/  @!P1 BRA `(.L_x_308) ;  /* 0xfffffff800c49947 */ /* 0x000fec000383ffff */
[----:B------:R-:W-:-:S07]  /*43c0*/  IMAD.MOV.U32 R19, RZ, RZ, R21 ;  /* 0x000000ffff137224 */ /* 0x000fce00078e0015 */
.L_x_307:
[----:B------:R-:W-:-:S04]  /*43d0*/  ISETP.GE.U32.AND P0, PT, R19, UR4, PT ;  /* 0x0000000413007c0c */ /* 0x000fc8000bf06070 */
[----:B------:R-:W-:-:S13]  /*43e0*/  ISETP.GE.AND.EX P0, PT, R18, UR5, PT, P0 ;  /* 0x0000000512007c0c */ /* 0x000fda000bf06300 */
[----:B------:R-:W-:Y:S05]  /*43f0*/  @P0 BRA `(.L_x_309) ;  /* 0x0000000800c40947 */ /* 0x000fea0003800000 */
[----:B------:R-:W-:Y:S01]  /*4400*/  IADD3 R21, PT, PT, -R19, UR4, RZ ;  /* 0x0000000413157c10 */ /* 0x000fe2000fffe1ff */
[----:B------:R-:W-:Y:S03]  /*4410*/  BSSY.RECONVERGENT B1, `(.L_x_309) ;  /* 0x00000af000017945 */ /* 0x000fe60003800200 */
[----:B------:R-:W-:-:S13]  /*4420*/  ISETP.GE.AND P0, PT, R0, R21, PT ;  /* 0x000000150000720c */ /* 0x000fda0003f06270 */
[----:B------:R-:W-:Y:S05]  /*4430*/  @P0 BRA `(.L_x_310) ;  /* 0x0000000800b00947 */ /* 0x000fea0003800000 */
[-C--:B------:R-:W-:Y:S01]  /*4440*/  LOP3.LUT R6, RZ, R0.reuse, RZ, 0x33, !PT ;  /* 0x00000000ff067212 */ /* 0x080fe200078e33ff */
[----:B------:R-:W-:Y:S01]  /*4450*/  BSSY.RECONVERGENT B2, `(.L_x_311) ;  /* 0x0000036000027945 */ /* 0x000fe20003800200 */
[----:B------:R-:W-:Y:S02]  /*4460*/  MOV R12, R0 ;  /* 0x00000000000c7202 */ /* 0x000fe40000000f00 */
        /* <DEDUP_REMOVED lines=9> */
[----:B------:R-:W-:Y:S02]  /*4500*/  LOP3.LUT R2, R2, 0x3, RZ, 0xc0, !PT ;  /* 0x0000000302027812 */ /* 0x000fe400078ec0ff */
[----:B------:R-:W-:-:S03]  /*4510*/  IADD3 R13, P0, PT, R9, UR6, RZ ;  /* 0x00000006090d7c10 */ /* 0x000fc6000ff1e0ff */
[----:B------:R-:W-:Y:S01]  /*4520*/  IMAD.MOV R7, RZ, RZ, -R2 ;  /* 0x000000ffff077224 */ /* 0x000fe200078e0a02 */
[----:B0-----:R-:W-:-:S04]  /*4530*/  LEA R8, P1, R9, UR10, 0x3 ;  /* 0x0000000a09087c11 */ /* 0x001fc8000f8218ff */
[----:B------:R-:W-:Y:S02]  /*4540*/  LEA.HI.X R9, R9, UR11, R14, 0x3, P1 ;  /* 0x0000000b09097c11 */ /* 0x000fe400088f1c0e */
[----:B------:R-:W-:-:S07]  /*4550*/  IADD3.X R14, PT, PT, R14, UR7, RZ, P0, !PT ;  /* 0x000000070e0e7c10 */ /* 0x000fce00087fe4ff */
.L_x_315:
        /* <DEDUP_REMOVED lines=31> */
.L_x_314:
[----:B------:R-:W-:Y:S05]  /*4750*/  BSYNC.RECONVERGENT B3 ;  /* 0x0000000000037941 */ /* 0x000fea0003800200 */
.L_x_313:
[----:B------:R-:W-:Y:S01]  /*4760*/  IADD3 R13, P0, PT, R13, 0x100, RZ ;  /* 0x000001000d0d7810 */ /* 0x000fe20007f1e0ff */
[----:B------:R-:W-:Y:S02]  /*4770*/  VIADD R12, R12, 0x100 ;  /* 0x000001000c0c7836 */ /* 0x000fe40000000000 */
[----:B------:R-:W-:Y:S02]  /*4780*/  IMAD.X R9, RZ, RZ, R9, P3 ;  /* 0x000000ffff097224 */ /* 0x000fe400018e0609 */
[----:B------:R-:W-:Y:S01]  /*4790*/  IMAD.X R14, RZ, RZ, R14, P0 ;  /* 0x000000ffff0e7224 */ /* 0x000fe200000e060e */
[----:B------:R-:W-:Y:S07]  /*47a0*/  @P2 BRA `(.L_x_315) ;  /* 0xfffffffc006c2947 */ /* 0x000fee000383ffff */
.L_x_312:
[----:B------:R-:W-:Y:S05]  /*47b0*/  BSYNC.RECONVERGENT B2 ;  /* 0x0000000000027941 */ /* 0x000fea0003800200 */
.L_x_311:
[----:B------:R-:W-:-:S13]  /*47c0*/  ISETP.GE.U32.AND P0, PT, R6, 0x300, PT ;  /* 0x000003000600780c */ /* 0x000fda0003f06070 */
[----:B------:R-:W-:Y:S05]  /*47d0*/  @!P0 BRA `(.L_x_310) ;  /* 0x0000000400c88947 */ /* 0x000fea0003800000 */
[----:B------:R-:W0:Y:S01]  /*47e0*/  LDC.64 R8, c[0x0][0x380] ;  /* 0x0000e000ff087b82 */ /* 0x000e220000000a00 */
[----:B------:R-:W-:-:S07]  /*47f0*/  VIADD R20, R12, 0x200 ;  /* 0x000002000c147836 */ /* 0x000fce0000000000 */
[----:B------:R-:W1:Y:S02]  /*4800*/  LDC.64 R6, c[0x0][0x388] ;  /* 0x0000e200ff067b82 */ /* 0x000e640000000a00 */
.L_x_324:
        /* <DEDUP_REMOVED lines=30> */
.L_x_317:
[----:B------:R-:W-:Y:S05]  /*49f0*/  BSYNC.RECONVERGENT B2 ;  /* 0x0000000000027941 */ /* 0x000fea0003800200 */
.L_x_316:
        /* <DEDUP_REMOVED lines=9> */
[----:B------:R-:W-:-:S03]  /*4a90*/  IMAD.MOV.U32 R24, RZ, RZ, R26 ;  /* 0x000000ffff187224 */ /* 0x000fc600078e001a */
[----:B------:R-:W-:Y:S01]  /*4aa0*/  MOV R25, R27 ;  /* 0x0000001b00197202 */ /* 0x000fe20000000f00 */
        /* <DEDUP_REMOVED lines=15> */
.L_x_319:
[----:B------:R-:W-:Y:S05]  /*4ba0*/  BSYNC.RECONVERGENT B2 ;  /* 0x0000000000027941 */ /* 0x000fea0003800200 */
.L_x_318:
[----:B------:R-:W-:Y:S01]  /*4bb0*/  DSETP.GEU.AND P0, PT, |R16|, |R10|, PT ;  /* 0x4000000a1000722a */ /* 0x000fe20003f0e200 */
[CC--:B------:R-:W-:Y:S01]  /*4bc0*/  IADD3 R13, P1, P4, R19.reuse, R6.reuse, R20 ;  /* 0x00000006130d7210 */ /* 0x0c0fe20007c3e014 */
[----:B------:R-:W-:Y:S01]  /*4bd0*/  VIADD R4, R20, 0x100 ;  /* 0x0000010014047836 */ /* 0x000fe20000000000 */
[----:B------:R-:W-:Y:S01]  /*4be0*/  BSSY.RECONVERGENT B2, `(.L_x_320) ;  /* 0x0000016000027945 */ /* 0x000fe20003800200 */
[----:B------:R-:W-:Y:S01]  /*4bf0*/  IMAD.MOV.U32 R2, RZ, RZ, R10 ;  /* 0x000000ffff027224 */ /* 0x000fe200078e000a */
[----:B------:R-:W-:Y:S01]  /*4c00*/  IADD3.X R22, PT, PT, R18, R7, RZ, P1, P4 ;  /* 0x0000000712167210 */ /* 0x000fe20000fe84ff */
[----:B------:R-:W-:Y:S01]  /*4c10*/  IMAD.MOV.U32 R5, RZ, RZ, R13 ;  /* 0x000000ffff057224 */ /* 0x000fe200078e000d */
[----:B------:R-:W-:Y:S01]  /*4c20*/  IADD3 R4, P2, P3, R19, R6, R4 ;  /* 0x0000000613047210 */ /* 0x000fe20007b5e004 */
        /* <DEDUP_REMOVED lines=17> */
.L_x_321:
[----:B------:R-:W-:Y:S05]  /*4d40*/  BSYNC.RECONVERGENT B2 ;  /* 0x0000000000027941 */ /* 0x000fea0003800200 */
.L_x_320:
[----:B------:R-:W-:Y:S01]  /*4d50*/  DSETP.GEU.AND P0, PT, |R2|, |R14|, PT ;  /* 0x4000000e0200722a */ /* 0x000fe20003f0e200 */
[----:B------:R-:W-:Y:S01]  /*4d60*/  IADD3.X R13, PT, PT, R18, R7, RZ, P2, P3 ;  /* 0x00000007120d7210 */ /* 0x000fe200017e64ff */
        /* <DEDUP_REMOVED lines=20> */
.L_x_323:
[----:B------:R-:W-:Y:S05]  /*4eb0*/  BSYNC.RECONVERGENT B2 ;  /* 0x0000000000027941 */ /* 0x000fea0003800200 */
.L_x_322:
[C---:B------:R-:W-:Y:S02]  /*4ec0*/  VIADD R2, R20.reuse, 0x200 ;  /* 0x0000020014027836 */ /* 0x040fe40000000000 */
[----:B------:R-:W-:-:S03]  /*4ed0*/  VIADD R20, R20, 0x400 ;  /* 0x0000040014147836 */ /* 0x000fc60000000000 */
[----:B------:R-:W-:-:S13]  /*4ee0*/  ISETP.GE.AND P0, PT, R2, R21, PT ;  /* 0x000000150200720c */ /* 0x000fda0003f06270 */
[----:B------:R-:W-:Y:S05]  /*4ef0*/  @!P0 BRA `(.L_x_324) ;  /* 0xfffffff800448947 */ /* 0x000fea000383ffff */
.L_x_310:
[----:B------:R-:W-:Y:S05]  /*4f00*/  BSYNC.RECONVERGENT B1 ;  /* 0x0000000000017941 */ /* 0x000fea0003800200 */
.L_x_309:
        /* <DEDUP_REMOVED lines=32> */
.L_x_326:
[----:B------:R-:W-:Y:S05]  /*5110*/  BSYNC.RECONVERGENT B1 ;  /* 0x0000000000017941 */ /* 0x000fea0003800200 */
.L_x_325:
        /* <DEDUP_REMOVED lines=31> */
.L_x_328:
[----:B------:R-:W-:Y:S05]  /*5310*/  BSYNC.RECONVERGENT B1 ;  /* 0x0000000000017941 */ /* 0x000fea0003800200 */
.L_x_327:
        /* <DEDUP_REMOVED lines=31> */
.L_x_330:
[----:B------:R-:W-:Y:S05]  /*5510*/  BSYNC.RECONVERGENT B1 ;  /* 0x0000000000017941 */ /* 0x000fea0003800200 */
.L_x_329:
[----:B------:R-:W-:Y:S01]  /*5520*/  ISETP.GT.AND P0, PT, R8, 0x17, PT ;  /* 0x000000170800780c */ /* 0x000fe20003f04270 */
[----:B-1----:R1:W1:Y:S01]  /*5530*/  SHFL.DOWN PT, R6, R2, 0x8, 0x1f ;  /* 0x09001f0002067f89 */ /* 0x00226200000e0000 */
[----:B------:R-:W-:Y:S01]  /*5540*/  BSSY.RECONVERGENT B1, `(.L_x_331) ;  /* 0x000001d000017945 */ /* 0x000fe20003800200 */
[----:B--2---:R-:W-:Y:S02]  /*5550*/  IMAD.MOV.U32 R9, RZ, RZ, R11 ;  /* 0x000000ffff097224 */ /* 0x004fe400078e000b */
[----:B---3--:R2:W3:Y:S01]  /*5560*/  SHFL.DOWN PT, R7, R3, 0x8, 0x1f ;  /* 0x09001f0003077f89 */ /* 0x0084e200000e0000 */
[----:B------:R-:W-:Y:S02]  /*5570*/  IMAD.MOV.U32 R10, RZ, RZ, R12 ;  /* 0x000000ffff0a7224 */ /* 0x000fe400078e000c */
[----:B------:R-:W-:Y:S01]  /*5580*/  IMAD.MOV.U32 R4, RZ, RZ, R2 ;  /* 0x000000ffff047224 */ /* 0x000fe200078e0002 */
[----:B0-----:R2:W0:Y:S01]  /*5590*/  SHFL.DOWN PT, R14, R11, 0x8, 0x1f ;  /* 0x09001f000b0e7f89 */ /* 0x00142200000e0000 */
[----:B------:R-:W-:-:S03]  /*55a0*/  IMAD.MOV.U32 R5, RZ, RZ, R3 ;  /* 0x000000ffff057224 */ /* 0x000fc600078e0003 */
[----:B----4-:R2:W4:Y:S01]  /*55b0*/  SHFL.DOWN PT, R13, R12, 0x8, 0x1f ;  /* 0x09001f000c0d7f89 */ /* 0x01052200000e0000 */
        /* <DEDUP_REMOVED lines=21> */
.L_x_332:
[----:B------:R-:W-:Y:S05]  /*5710*/  BSYNC.RECONVERGENT B1 ;  /* 0x0000000000017941 */ /* 0x000fea0003800200 */
.L_x_331:
        /* <DEDUP_REMOVED lines=8> */
[----:B----4-:R-:W-:-:S03]  /*57a0*/  IMAD.MOV.U32 R13, RZ, RZ, R5 ;  /* 0x000000ffff0d7224 */ /* 0x010fc600078e0005 */
[----:B---3--:R3:W4:Y:S01]  /*57b0*/  SHFL.DOWN PT, R7, R10, 0x10, 0x1f ;  /* 0x0a001f000a077f89 */ /* 0x00872200000e0000 */
[----:B------:R-:W-:Y:S05]  /*57c0*/  @P0 BRA `(.L_x_334) ;  /* 0x0000000000500947 */ /* 0x000fea0003800000 */
[----:B-12---:R-:W-:Y:S01]  /*57d0*/  DSETP.GEU.AND P0, PT, |R4|, |R2|, PT ;  /* 0x400000020400722a */ /* 0x006fe20003f0e200 */
        /* <DEDUP_REMOVED lines=19> */
.L_x_334:
[----:B------:R-:W-:Y:S05]  /*5910*/  BSYNC.RECONVERGENT B1 ;  /* 0x0000000000017941 */ /* 0x000fea0003800200 */
.L_x_333:
        /* <DEDUP_REMOVED lines=11> */
.L_x_336:
[----:B------:R-:W-:Y:S05]  /*59d0*/  BSYNC.RECONVERGENT B1 ;  /* 0x0000000000017941 */ /* 0x000fea0003800200 */
.L_x_335:
        /* <DEDUP_REMOVED lines=8> */
[----:B0---4-:R-:W0:Y:S04]  /*5a60*/  LDS.128 R4, [R0+0x20] ;  /* 0x0000200000047984 */ /* 0x011e280000000c00 */
[----:B------:R2:W4:Y:S04]  /*5a70*/  LDS.64 R2, [R0+0x80] ;  /* 0x0000800000027984 */ /* 0x0005280000000a00 */
[----:B---3--:R2:W3:Y:S01]  /*5a80*/  LDS.128 R8, [R0+0x30] ;  /* 0x0000300000087984 */ /* 0x0084e20000000c00 */
[----:B-1----:R-:W-:Y:S01]  /*5a90*/  DSETP.GEU.AND P0, PT, |R12|, |R16|, PT ;  /* 0x400000100c00722a */ /* 0x002fe20003f0e200 */
[----:B------:R-:W-:-:S02]  /*5aa0*/  IMAD.MOV.U32 R20, RZ, RZ, R16 ;  /* 0x000000ffff147224 */ /* 0x000fc400078e0010 */
[----:B------:R-:W-:Y:S02]  /*5ab0*/  IMAD.MOV.U32 R21, RZ, RZ, R17 ;  /* 0x000000ffff157224 */ /* 0x000fe400078e0011 */
[----:B0-----:R-:W-:Y:S02]  /*5ac0*/  IMAD.MOV.U32 R23, RZ, RZ, R4 ;  /* 0x000000ffff177224 */ /* 0x001fe400078e0004 */
        /* <DEDUP_REMOVED lines=16> */
.L_x_338:
[----:B------:R-:W-:Y:S05]  /*5bd0*/  BSYNC.RECONVERGENT B1 ;  /* 0x0000000000017941 */ /* 0x000fea0003800200 */
.L_x_337:
        /* <DEDUP_REMOVED lines=23> */
.L_x_340:
[----:B------:R-:W-:Y:S05]  /*5d50*/  BSYNC.RECONVERGENT B1 ;  /* 0x0000000000017941 */ /* 0x000fea0003800200 */
.L_x_339:
        /* <DEDUP_REMOVED lines=21> */
.L_x_342:
[----:B------:R-:W-:Y:S05]  /*5eb0*/  BSYNC.RECONVERGENT B1 ;  /* 0x0000000000017941 */ /* 0x000fea0003800200 */
.L_x_341:
        /* <DEDUP_REMOVED lines=23> */
.L_x_344:
[----:B------:R-:W-:Y:S05]  /*6030*/  BSYNC.RECONVERGENT B1 ;  /* 0x0000000000017941 */ /* 0x000fea0003800200 */
.L_x_343:
        /* <DEDUP_REMOVED lines=21> */
.L_x_346:
[----:B------:R-:W-:Y:S05]  /*6190*/  BSYNC.RECONVERGENT B1 ;  /* 0x0000000000017941 */ /* 0x000fea0003800200 */
.L_x_345:
        /* <DEDUP_REMOVED lines=21> */
.L_x_348:
[----:B------:R-:W-:Y:S05]  /*62f0*/  BSYNC.RECONVERGENT B1 ;  /* 0x0000000000017941 */ /* 0x000fea0003800200 */
.L_x_347:
        /* <DEDUP_REMOVED lines=20> */
.L_x_268:
[----:B------:R-:W-:Y:S05]  /*6440*/  BSYNC.RECONVERGENT B0 ;  /* 0x0000000000007941 */ /* 0x000fea0003800200 */
.L_x_235:
[----:B------:R-:W-:Y:S05]  /*6450*/  @P1 EXIT ;  /* 0x000000000000194d */ /* 0x000fea0003800000 */
[----:B0123--:R-:W0:Y:S02]  /*6460*/  LDC.64 R2, c[0x0][0x390] ;  /* 0x0000e400ff027b82 */ /* 0x00fe240000000a00 */
[----:B0-----:R-:W-:Y:S04]  /*6470*/  STG.E.64 desc[UR8][R2.64], R12 ;  /* 0x0000000c02007986 */ /* 0x001fe8000c101b08 */
[----:B------:R-:W-:Y:S01]  /*6480*/  STG.E.64 desc[UR8][R2.64+0x8], R14 ;  /* 0x0000080e02007986 */ /* 0x000fe2000c101b08 */
[----:B------:R-:W-:Y:S05]  /*6490*/  EXIT ;  /* 0x000000000000794d */ /* 0x000fea0003800000 */
.L_x_349:
        /* <DEDUP_REMOVED lines=14> */
.L_x_768:


//--------------------- .text._ZN6thrust24THRUST_300001_SM_1000_NS8cuda_cub4core6detail13_kernel_agentINS1_8__reduce11ReduceAgentIPN4cuda3std3__45tupleIJdlEEESC_SB_iNS1_9__extrema9arg_max_fIdl10comparisonEEEEJSC_SC_iSG_EEEvDpT0_ --------------------------
	.section	.text._ZN6thrust24THRUST_300001_SM_1000_NS8cuda_cub4core6detail13_kernel_agentINS1_8__reduce11ReduceAgentIPN4cuda3std3__45tupleIJdlEEESC_SB_iNS1_9__extrema9arg_max_fIdl10comparisonEEEEJSC_SC_iSG_EEEvDpT0_,"ax",@progbits
	.align	128
        .global         _ZN6thrust24THRUST_300001_SM_1000_NS8cuda_cub4core6detail13_kernel_agentINS1_8__reduce11ReduceAgentIPN4cuda3std3__45tupleIJdlEEESC_SB_iNS1_9__extrema9arg_max_fIdl10comparisonEEEEJSC_SC_iSG_EEEvDpT0_
        .type           _ZN6thrust24THRUST_300001_SM_1000_NS8cuda_cub4core6detail13_kernel_agentINS1_8__reduce11ReduceAgentIPN4cuda3std3__45tupleIJdlEEESC_SB_iNS1_9__extrema9arg_max_fIdl10comparisonEEEEJSC_SC_iSG_EEEvDpT0_,@function
        .size           _ZN6thrust24THRUST_300001_SM_1000_NS8cuda_cub4core6detail13_kernel_agentINS1_8__reduce11ReduceAgentIPN4cuda3std3__45tupleIJdlEEESC_SB_iNS1_9__extrema9arg_max_fIdl10comparisonEEEEJSC_SC_iSG_EEEvDpT0_,(.L_x_769 - _ZN6thrust24THRUST_300001_SM_1000_NS8cuda_cub4core6detail13_kernel_agentINS1_8__reduce11ReduceAgentIPN4cuda3std3__45tupleIJdlEEESC_SB_iNS1_9__extrema9arg_max_fIdl10comparisonEEEEJSC_SC_iSG_EEEvDpT0_)
        .other          _ZN6thrust24THRUST_300001_SM_1000_NS8cuda_cub4core6detail13_kernel_agentINS1_8__reduce11ReduceAgentIPN4cuda3std3__45tupleIJdlEEESC_SB_iNS1_9__extrema9arg_max_fIdl10comparisonEEEEJSC_SC_iSG_EEEvDpT0_,@"STO_CUDA_ENTRY STV_DEFAULT"
_ZN6thrust24THRUST_300001_SM_1000_NS8cuda_cub4core6detail13_kernel_agentINS1_8__reduce11ReduceAgentIPN4cuda3std3__45tupleIJdlEEESC_SB_iNS1_9__extrema9arg_max_fIdl10comparisonEEEEJSC_SC_iSG_EEEvDpT0_:
.text._ZN6thrust24THRUST_300001_SM_1000_NS8cuda_cub4core6detail13_kernel_agentINS1_8__reduce11ReduceAgentIPN4cuda3std3__45tupleIJdlEEESC_SB_iNS1_9__extrema9arg_max_fIdl10comparisonEEEEJSC_SC_iSG_EEEvDpT0_:
        /* <DEDUP_REMOVED lines=21> */
.L_x_353:
[----:B0-----:R-:W-:Y:S05]  /*0150*/  BSYNC.RECONVERGENT B1 ;  /* 0x0000000000017941 */ /* 0x001fea0003800200 */
.L_x_352:
        /* <DEDUP_REMOVED lines=15> */
.L_x_360:
        /* <DEDUP_REMOVED lines=31> */
.L_x_359:
[----:B------:R-:W-:Y:S05]  /*0440*/  BSYNC.RECONVERGENT B3 ;  /* 0x0000000000037941 */ /* 0x000fea0003800200 */
.L_x_358:
[----:B------:R-:W-:Y:S02]  /*0450*/  IMAD.X R3, RZ, RZ, R3, P3 ;  /* 0x000000ffff037224 */ /* 0x000fe400018e0603 */
[----:B------:R-:W-:Y:S01]  /*0460*/  VIADD R19, R19, 0x100 ;  /* 0x0000010013137836 */ /* 0x000fe20000000000 */
[----:B------:R-:W-:Y:S06]  /*0470*/  @P2 BRA `(.L_x_360) ;  /* 0xfffffffc00742947 */ /* 0x000fec000383ffff */
.L_x_357:
[----:B------:R-:W-:Y:S05]  /*0480*/  BSYNC.RECONVERGENT B2 ;  /* 0x0000000000027941 */ /* 0x000fea0003800200 */
.L_x_356:
[----:B------:R-:W0:Y:S01]  /*0490*/  LDC.64 R8, c[0x0][0x380] ;  /* 0x0000e000ff087b82 */ /* 0x000e220000000a00 */
[----:B------:R-:W-:-:S13]  /*04a0*/  ISETP.GE.U32.AND P0, PT, R4, 0x300, PT ;  /* 0x000003000400780c */ /* 0x000fda0003f06070 */
[----:B------:R-:W-:Y:S05]  /*04b0*/  @!P0 BRA `(.L_x_355) ;  /* 0x0000000400908947 */ /* 0x000fea0003800000 */
.L_x_369:
        /* <DEDUP_REMOVED lines=13> */
[----:B------:R-:W-:Y:S01]  /*0590*/  IMAD.MOV.U32 R23, RZ, RZ, R12 ;  /* 0x000000ffff177224 */ /* 0x000fe200078e000c */
[----:B------:R-:W-:Y:S01]  /*05a0*/  MOV R25, R13 ;  /* 0x0000000d00197202 */ /* 0x000fe20000000f00 */
[----:B------:R-:W-:Y:S02]  /*05b0*/  IMAD.MOV.U32 R2, RZ, RZ, R14 ;  /* 0x000000ffff027224 */ /* 0x000fe400078e000e */
[----:B------:R-:W-:-:S09]  /*05c0*/  IMAD.MOV.U32 R3, RZ, RZ, R15 ;  /* 0x000000ffff037224 */ /* 0x000fd200078e000f */
        /* <DEDUP_REMOVED lines=9> */
.L_x_362:
[----:B------:R-:W-:Y:S05]  /*0660*/  BSYNC.RECONVERGENT B2 ;  /* 0x0000000000027941 */ /* 0x000fea0003800200 */
.L_x_361:
        /* <DEDUP_REMOVED lines=25> */
.L_x_364:
[----:B------:R-:W-:Y:S05]  /*0800*/  BSYNC.RECONVERGENT B2 ;  /* 0x0000000000027941 */ /* 0x000fea0003800200 */
.L_x_363:
        /* <DEDUP_REMOVED lines=21> */
.L_x_366:
[----:B------:R-:W-:Y:S05]  /*0960*/  BSYNC.RECONVERGENT B2 ;  /* 0x0000000000027941 */ /* 0x000fea0003800200 */
.L_x_365:
        /* <DEDUP_REMOVED lines=21> */
.L_x_368:
[----:B------:R-:W-:Y:S05]  /*0ac0*/  BSYNC.RECONVERGENT B2 ;  /* 0x0000000000027941 */ /* 0x000fea0003800200 */
.L_x_367:
[----:B------:R-:W-:-:S05]  /*0ad0*/  VIADD R19, R19, 0x400 ;  /* 0x0000040013137836 */ /* 0x000fca0000000000 */
[----:B------:R-:W-:-:S13]  /*0ae0*/  ISETP.GE.AND P0, PT, R19, UR5, PT ;  /* 0x0000000513007c0c */ /* 0x000fda000bf06270 */
[----:B------:R-:W-:Y:S05]  /*0af0*/  @!P0 BRA `(.L_x_369) ;  /* 0xfffffff800708947 */ /* 0x000fea000383ffff */
.L_x_355:
[----:B------:R-:W-:Y:S05]  /*0b00*/  BSYNC.RECONVERGENT B1 ;  /* 0x0000000000017941 */ /* 0x000fea0003800200 */
.L_x_354:
        /* <DEDUP_REMOVED lines=35> */
.L_x_372:
[----:B------:R-:W-:Y:S05]  /*0d40*/  BSYNC.RECONVERGENT B1 ;  /* 0x0000000000017941 */ /* 0x000fea0003800200 */
.L_x_371:
        /* <DEDUP_REMOVED lines=31> */
.L_x_374:
[----:B------:R-:W-:Y:S05]  /*0f40*/  BSYNC.RECONVERGENT B1 ;  /* 0x0000000000017941 */ /* 0x000fea0003800200 */
.L_x_373:
        /* <DEDUP_REMOVED lines=31> */
.L_x_376:
[----:B------:R-:W-:Y:S05]  /*1140*/  BSYNC.RECONVERGENT B1 ;  /* 0x0000000000017941 */ /* 0x000fea0003800200 */
.L_x_375:
        /* <DEDUP_REMOVED lines=31> */
.L_x_378:
[----:B------:R-:W-:Y:S05]  /*1340*/  BSYNC.RECONVERGENT B1 ;  /* 0x0000000000017941 */ /* 0x000fea0003800200 */
.L_x_377:
[----:B------:R-:W-:Y:S01]  /*1350*/  ISETP.GT.AND P0, PT, R9, 0xf, PT ;  /* 0x0000000f0900780c */ /* 0x000fe20003f04270 */
[----:B-1----:R1:W1:Y:S01]  /*1360*/  SHFL.DOWN PT, R6, R4, 0x10, 0x1f ;  /* 0x0a001f0004067f89 */ /* 0x00226200000e0000 */
[----:B------:R-:W-:Y:S01]  /*1370*/  BSSY.RECONVERGENT B1, `(.L_x_379) ;  /* 0x000001d000017945 */ /* 0x000fe20003800200 */
[----:B0-----:R-:W-:Y:S01]  /*1380*/  MOV R14, R8 ;  /* 0x00000008000e7202 */ /* 0x001fe20000000f00 */
[----:B----4-:R-:W-:Y:S01]  /*1390*/  IMAD.MOV.U32 R15, RZ, RZ, R10 ;  /* 0x000000ffff0f7224 */ /* 0x010fe200078e000a */
[----:B--2---:R0:W2:Y:S01]  /*13a0*/  SHFL.DOWN PT, R7, R5, 0x10, 0x1f ;  /* 0x0a001f0005077f89 */ /* 0x0040a200000e0000 */
[----:B------:R-:W-:Y:S02]  /*13b0*/  IMAD.MOV.U32 R2, RZ, RZ, R4 ;  /* 0x000000ffff027224 */ /* 0x000fe400078e0004 */
[----:B------:R-:W-:Y:S01]  /*13c0*/  IMAD.MOV.U32 R3, RZ, RZ, R5 ;  /* 0x000000ffff037224 */ /* 0x000fe200078e0005 */
[----:B------:R0:W4:Y:S04]  /*13d0*/  SHFL.DOWN PT, R11, R8, 0x10, 0x1f ;  /* 0x0a001f00080b7f89 */ /* 0x00012800000e0000 */
        /* <DEDUP_REMOVED lines=22> */
.L_x_380:
[----:B------:R-:W-:Y:S05]  /*1540*/  BSYNC.RECONVERGENT B1 ;  /* 0x0000000000017941 */ /* 0x000fea0003800200 */
.L_x_379:
        /* <DEDUP_REMOVED lines=11> */
.L_x_382:
[----:B------:R-:W-:Y:S05]  /*1600*/  BSYNC.RECONVERGENT B1 ;  /* 0x0000000000017941 */ /* 0x000fea0003800200 */
.L_x_381:
        /* <DEDUP_REMOVED lines=31> */
.L_x_385:
[----:B------:R-:W-:Y:S05]  /*1800*/  BSYNC.RECONVERGENT B1 ;  /* 0x0000000000017941 */ /* 0x000fea0003800200 */
.L_x_384:
        /* <DEDUP_REMOVED lines=10> */
[----:B------:R-:W-:Y:S01]  /*18b0*/  MOV R15, R26 ;  /* 0x0000001a000f7202 */ /* 0x000fe20000000f00 */
[----:B------:R-:W-:Y:S02]  /*18c0*/  IMAD.MOV.U32 R29, RZ, RZ, R27 ;  /* 0x000000ffff1d7224 */ /* 0x000fe400078e001b */
[----:B------:R-:W-:Y:S02]  /*18d0*/  IMAD.MOV.U32 R4, RZ, RZ, R24 ;  /* 0x000000ffff047224 */ /* 0x000fe400078e0018 */
[----:B------:R-:W-:-:S08]  /*18e0*/  IMAD.MOV.U32 R5, RZ, RZ, R25 ;  /* 0x000000ffff057224 */ /* 0x000fd000078e0019 */
        /* <DEDUP_REMOVED lines=9> */
.L_x_387:
[----:B------:R-:W-:Y:S05]  /*1980*/  BSYNC.RECONVERGENT B1 ;  /* 0x0000000000017941 */ /* 0x000fea0003800200 */
.L_x_386:
        /* <DEDUP_REMOVED lines=21> */
.L_x_389:
[----:B------:R-:W-:Y:S05]  /*1ae0*/  BSYNC.RECONVERGENT B1 ;  /* 0x0000000000017941 */ /* 0x000fea0003800200 */
.L_x_388:
        /* <DEDUP_REMOVED lines=23> */
.L_x_391:
[----:B------:R-:W-:Y:S05]  /*1c60*/  BSYNC.RECONVERGENT B1 ;  /* 0x0000000000017941 */ /* 0x000fea0003800200 */
.L_x_390:
        /* <DEDUP_REMOVED lines=21> */
.L_x_393:
[----:B------:R-:W-:Y:S05]  /*1dc0*/  BSYNC.RECONVERGENT B1 ;  /* 0x0000000000017941 */ /* 0x000fea0003800200 */
.L_x_392:
        /* <DEDUP_REMOVED lines=21> */
.L_x_395:
[----:B------:R-:W-:Y:S05]  /*1f20*/  BSYNC.RECONVERGENT B1 ;  /* 0x0000000000017941 */ /* 0x000fea0003800200 */
.L_x_394:
        /* <DEDUP_REMOVED lines=21> */
.L_x_370:
        /* <DEDUP_REMOVED lines=19> */
[----:B0-----:R-:W-:Y:S01]  /*21b0*/  MOV R16, R9 ;  /* 0x0000000900107202 */ /* 0x001fe20000000f00 */
[----:B--2---:R-:W-:Y:S02]  /*21c0*/  IMAD.MOV.U32 R18, RZ, RZ, R11 ;  /* 0x000000ffff127224 */ /* 0x004fe400078e000b */
[----:B------:R-:W-:Y:S02]  /*21d0*/  IMAD.MOV.U32 R2, RZ, RZ, R6 ;  /* 0x000000ffff027224 */ /* 0x000fe400078e0006 */
[----:B------:R-:W-:-:S08]  /*21e0*/  IMAD.MOV.U32 R3, RZ, RZ, R7 ;  /* 0x000000ffff037224 */ /* 0x000fd000078e0007 */
        /* <DEDUP_REMOVED lines=15> */
.L_x_397:
[----:B------:R-:W-:Y:S05]  /*22e0*/  BSYNC.RECONVERGENT B1 ;  /* 0x0000000000017941 */ /* 0x000fea0003800200 */
.L_x_396:
        /* <DEDUP_REMOVED lines=32> */
.L_x_399:
[----:B------:R-:W-:Y:S05]  /*24f0*/  BSYNC.RECONVERGENT B1 ;  /* 0x0000000000017941 */ /* 0x000fea0003800200 */
.L_x_398:
[----:B-1----:R-:W-:Y:S01]  /*2500*/  VIADD R2, R4, 0x4 ;  /* 0x0000000404027836 */ /* 0x002fe20000000000 */
[----:B---3--:R1:W3:Y:S01]  /*2510*/  SHFL.DOWN PT, R8, R6, 0x4, R5 ;  /* 0x0880000006087989 */ /* 0x0082e200000e0005 */
[----:B------:R-:W-:Y:S01]  /*2520*/  BSSY.RECONVERGENT B1, `(.L_x_400) ;  /* 0x000001e000017945 */ /* 0x000fe20003800200 */
[----:B------:R-:W-:Y:S01]  /*2530*/  IMAD.MOV.U32 R14, RZ, RZ, R10 ;  /* 0x000000ffff0e7224 */ /* 0x000fe200078e000a */
[----:B------:R-:W-:Y:S01]  /*2540*/  MOV R3, R7 ;  /* 0x0000000700037202 */ /* 0x000fe20000000f00 */
[----:B0-----:R1:W0:Y:S01]  /*2550*/  SHFL.DOWN PT, R9, R7, 0x4, R5 ;  /* 0x0880000007097989 */ /* 0x00122200000e0005 */
[----:B------:R-:W-:Y:S01]  /*2560*/  ISETP.GT.AND P0, PT, R2, R5, PT ;  /* 0x000000050200720c */ /* 0x000fe20003f04270 */
[----:B------:R-:W-:Y:S02]  /*2570*/  IMAD.MOV.U32 R16, RZ, RZ, R12 ;  /* 0x000000ffff107224 */ /* 0x000fe400078e000c */
[----:B--2---:R1:W2:Y:S01]  /*2580*/  SHFL.DOWN PT, R11, R10, 0x4, R5 ;  /* 0x088000000a0b7989 */ /* 0x0042a200000e0005 */
[----:B------:R-:W-:-:S03]  /*2590*/  IMAD.MOV.U32 R2, RZ, RZ, R6 ;  /* 0x000000ffff027224 */ /* 0x000fc600078e0006 */
[----:B----4-:R1:W4:Y:S06]  /*25a0*/  SHFL.DOWN PT, R13, R12, 0x4, R5 ;  /* 0x088000000c0d7989 */ /* 0x01032c00000e0005 */
        /* <DEDUP_REMOVED lines=21> */
.L_x_401:
[----:B------:R-:W-:Y:S05]  /*2700*/  BSYNC.RECONVERGENT B1 ;  /* 0x0000000000017941 */ /* 0x000fea0003800200 */
.L_x_400:
        /* <DEDUP_REMOVED lines=32> */
.L_x_403:
[----:B------:R-:W-:Y:S05]  /*2910*/  BSYNC.RECONVERGENT B1 ;  /* 0x0000000000017941 */ /* 0x000fea0003800200 */
.L_x_402:
[----:B-1----:R-:W-:Y:S01]  /*2920*/  VIADD R2, R4, 0x10 ;  /* 0x0000001004027836 */ /* 0x002fe20000000000 */
[----:B---3--:R1:W3:Y:S01]  /*2930*/  SHFL.DOWN PT, R8, R6, 0x10, R5 ;  /* 0x0a00000006087989 */ /* 0x0082e200000e0005 */
[----:B------:R-:W-:Y:S01]  /*2940*/  BSSY.RECONVERGENT B1, `(.L_x_404) ;  /* 0x000001e000017945 */ /* 0x000fe20003800200 */
[----:B------:R-:W-:Y:S02]  /*2950*/  IMAD.MOV.U32 R14, RZ, RZ, R10 ;  /* 0x000000ffff0e7224 */ /* 0x000fe400078e000a */
[----:B------:R-:W-:Y:S01]  /*2960*/  ISETP.GT.AND P0, PT, R2, R5, PT ;  /* 0x000000050200720c */ /* 0x000fe20003f04270 */
[----:B0-----:R1:W0:Y:S01]  /*2970*/  SHFL.DOWN PT, R9, R7, 0x10, R5 ;  /* 0x0a00000007097989 */ /* 0x00122200000e0005 */
[----:B------:R-:W-:Y:S01]  /*2980*/  IMAD.MOV.U32 R15, RZ, RZ, R12 ;  /* 0x000000ffff0f7224 */ /* 0x000fe200078e000c */
[----:B------:R-:W-:Y:S01]  /*2990*/  MOV R2, R6 ;  /* 0x0000000600027202 */ /* 0x000fe20000000f00 */
[----:B------:R-:W-:Y:S01]  /*29a0*/  IMAD.MOV.U32 R3, RZ, RZ, R7 ;  /* 0x000000ffff037224 */ /* 0x000fe200078e0007 */
[----:B--2---:R1:W2:Y:S04]  /*29b0*/  SHFL.DOWN PT, R11, R10, 0x10, R5 ;  /* 0x0a0000000a0b7989 */ /* 0x0042a800000e0005 */
        /* <DEDUP_REMOVED lines=22> */
.L_x_405:
[----:B------:R-:W-:Y:S05]  /*2b20*/  BSYNC.RECONVERGENT B1 ;  /* 0x0000000000017941 */ /* 0x000fea0003800200 */
.L_x_404:
        /* <DEDUP_REMOVED lines=11> */
.L_x_407:
[----:B------:R-:W-:Y:S05]  /*2be0*/  BSYNC.RECONVERGENT B1 ;  /* 0x0000000000017941 */ /* 0x000fea0003800200 */
.L_x_406:
        /* <DEDUP_REMOVED lines=35> */
.L_x_409:
[----:B------:R-:W-:Y:S05]  /*2e20*/  BSYNC.RECONVERGENT B1 ;  /* 0x0000000000017941 */ /* 0x000fea0003800200 */
.L_x_408:
[----:B------:R-:W-:Y:S01]  /*2e30*/  UISETP.GE.AND UP0, UPT, UR8, 0x41, UPT ;  /* 0x000000410800788c */ /* 0x000fe2000bf06270 */
[----:B0-----:R-:W-:Y:S01]  /*2e40*/  IMAD.MOV.U32 R9, RZ, RZ, R11 ;  /* 0x000000ffff097224 */ /* 0x001fe200078e000b */
[----:B------:R-:W-:Y:S01]  /*2e50*/  MOV R2, R4 ;  /* 0x0000000400027202 */ /* 0x000fe20000000f00 */
[----:B------:R-:W-:Y:S02]  /*2e60*/  IMAD.MOV.U32 R0, RZ, RZ, R8 ;  /* 0x000000ffff007224 */ /* 0x000fe400078e0008 */
[----:B------:R-:W-:-:S04]  /*2e70*/  IMAD.MOV.U32 R3, RZ, RZ, R5 ;  /* 0x000000ffff037224 */ /* 0x000fc800078e0005 */
        /* <DEDUP_REMOVED lines=27> */
.L_x_411:
[----:B------:R-:W-:Y:S05]  /*3030*/  BSYNC.RECONVERGENT B1 ;  /* 0x0000000000017941 */ /* 0x000fea0003800200 */
.L_x_410:
        /* <DEDUP_REMOVED lines=32> */
.L_x_413:
[----:B------:R-:W-:Y:S05]  /*3240*/  BSYNC.RECONVERGENT B1 ;  /* 0x0000000000017941 */ /* 0x000fea0003800200 */
.L_x_412:
[----:B------:R-:W-:Y:S01]  /*3250*/  UISETP.GE.AND UP0, UPT, UR8, 0x81, UPT ;  /* 0x000000810800788c */ /* 0x000fe2000bf06270 */
[----:B------:R-:W-:Y:S01]  /*3260*/  IMAD.MOV.U32 R9, RZ, RZ, R11 ;  /* 0x000000ffff097224 */ /* 0x000fe200078e000b */
        /* <DEDUP_REMOVED lines=30> */
.L_x_415:
[----:B------:R-:W-:Y:S05]  /*3450*/  BSYNC.RECONVERGENT B1 ;  /* 0x0000000000017941 */ /* 0x000fea0003800200 */
.L_x_414:
        /* <DEDUP_REMOVED lines=32> */
.L_x_417:
[----:B------:R-:W-:Y:S05]  /*3660*/  BSYNC.RECONVERGENT B1 ;  /* 0x0000000000017941 */ /* 0x000fea0003800200 */
.L_x_416:
        /* <DEDUP_REMOVED lines=13> */
[----:B------:R-:W-:Y:S01]  /*3740*/  MOV R6, R2 ;  /* 0x0000000200067202 */ /* 0x000fe20000000f00 */
[----:B------:R-:W-:Y:S02]  /*3750*/  IMAD.MOV.U32 R7, RZ, RZ, R3 ;  /* 0x000000ffff077224 */ /* 0x000fe400078e0003 */
[----:B-1----:R-:W-:Y:S02]  /*3760*/  IMAD.MOV.U32 R9, RZ, RZ, R12 ;  /* 0x000000ffff097224 */ /* 0x002fe400078e000c */
        /* <DEDUP_REMOVED lines=16> */
.L_x_419:
[----:B------:R-:W-:Y:S05]  /*3870*/  BSYNC.RECONVERGENT B1 ;  /* 0x0000000000017941 */ /* 0x000fea0003800200 */
.L_x_418:
        /* <DEDUP_REMOVED lines=32> */
.L_x_351:
        /* <DEDUP_REMOVED lines=34> */
[----:B------:R-:W-:-:S04]  /*3ca0*/  IMAD.MOV.U32 R15, RZ, RZ, 0x500 ;  /* 0x00000500ff0f7424 */ /* 0x000fc800078e00ff */
        /* <DEDUP_REMOVED lines=8> */
[----:B------:R-:W-:Y:S02]  /*3d30*/  @P2 MOV R9, R13 ;  /* 0x0000000d00092202 */ /* 0x000fe40000000f00 */
[----:B------:R-:W-:-:S04]  /*3d40*/  @P2 SEL R7, R11, R7, P0 ;  /* 0x000000070b072207 */ /* 0x000fc80000000000 */
        /* <DEDUP_REMOVED lines=10> */
[----:B------:R-:W-:Y:S06]  /*3df0*/  BRA.U !UP0, `(.L_x_420) ;  /* 0x0000000508287547 */ /* 0x000fec000b800000 */
[----:B------:R-:W-:Y:S01]  /*3e00*/  IMAD.MOV.U32 R25, RZ, RZ, R2 ;  /* 0x000000ffff197224 */ /* 0x000fe200078e0002 */
[----:B------:R-:W0:Y:S01]  /*3e10*/  LDCU UR4, c[0x0][0x390] ;  /* 0x00007200ff0477ac */ /* 0x000e220008000800 */
[----:B------:R-:W-:Y:S02]  /*3e20*/  IMAD.MOV.U32 R24, RZ, RZ, R3 ;  /* 0x000000ffff187224 */ /* 0x000fe400078e0003 */
[----:B------:R-:W-:-:S07]  /*3e30*/  IMAD.MOV.U32 R27, RZ, RZ, 0x500 ;  /* 0x00000500ff1b7424 */ /* 0x000fce00078e00ff */
.L_x_421:
[----:B------:R-:W1:Y:S01]  /*3e40*/  LDC.64 R22, c[0x0][0x380] ;  /* 0x0000e000ff167b82 */ /* 0x000e620000000a00 */
[----:B------:R-:W-:-:S04]  /*3e50*/  IMAD.IADD R3, R0, 0x1, R27 ;  /* 0x0000000100037824 */ /* 0x000fc800078e021b */
[----:B-1----:R-:W-:-:S05]  /*3e60*/  IMAD.WIDE.U32 R22, R3, 0x10, R22 ;  /* 0x0000001003167825 */ /* 0x002fca00078e0016 */
        /* <DEDUP_REMOVED lines=14> */
[----:B------:R-:W-:Y:S02]  /*3f50*/  @P2 FSEL R29, R5, R21, P0 ;  /* 0x00000015051d2208 */ /* 0x000fe40000000000 */
[----:B------:R-:W2:Y:S01]  /*3f60*/  LDG.E.64.CONSTANT R4, desc[UR6][R22.64+0x4000] ;  /* 0x0040000616047981 */ /* 0x000ea2000c1e9b00 */
[----:B------:R-:W-:Y:S02]  /*3f70*/  @P2 IMAD.MOV.U32 R20, RZ, RZ, R26 ;  /* 0x000000ffff142224 */ /* 0x000fe400078e001a */
[----:B------:R-:W-:-:S06]  /*3f80*/  @P2 IMAD.MOV.U32 R21, RZ, RZ, R29 ;  /* 0x000000ffff152224 */ /* 0x000fcc00078e001d */
        /* <DEDUP_REMOVED lines=32> */
[----:B------:R-:W-:-:S05]  /*4190*/  VIADD R7, R27, 0xa00 ;  /* 0x00000a001b077836 */ /* 0x000fca0000000000 */
[----:B0-----:R-:W-:Y:S01]  /*41a0*/  ISETP.GT.AND P1, PT, R7, UR4, PT ;  /* 0x0000000407007c0c */ /* 0x001fe2000bf24270 */
[----:B------:R-:W-:-:S04]  /*41b0*/  VIADD R15, R27, 0x500 ;  /* 0x000005001b0f7836 */ /* 0x000fc80000000000 */
[----:B------:R-:W-:Y:S01]  /*41c0*/  IMAD.MOV.U32 R27, RZ, RZ, R15 ;  /* 0x000000ffff1b7224 */ /* 0x000fe200078e000f */
        /* <DEDUP_REMOVED lines=11> */
[----:B------:R-:W-:Y:S01]  /*4280*/  IMAD.MOV.U32 R24, RZ, RZ, R3 ;  /* 0x000000ffff187224 */ /* 0x000fe200078e0003 */
[----:B------:R-:W-:Y:S06]  /*4290*/  @!P1 BRA `(.L_x_421) ;  /* 0xfffffff800e89947 */ /* 0x000fec000383ffff */
.L_x_420:
[----:B------:R-:W-:-:S13]  /*42a0*/  ISETP.GE.AND P0, PT, R15, UR4, PT ;  /* 0x000000040f007c0c */ /* 0x000fda000bf06270 */
        /* <DEDUP_REMOVED lines=12> */
[----:B------:R-:W0:Y:S01]  /*4370*/  LDC.64 R6, c[0x0][0x380] ;  /* 0x0000e000ff067b82 */ /* 0x000e220000000a00 */
[----:B------:R-:W-:Y:S01]  /*4380*/  LEA.HI R8, R20, 0x1, RZ, 0x18 ;  /* 0x0000000114087811 */ /* 0x000fe200078fc0ff */
[----:B------:R-:W-:Y:S01]  /*4390*/  IMAD.IADD R21, R0, 0x1, R15 ;  /* 0x0000000100157824 */ /* 0x000fe200078e020f */
[----:B------:R-:W-:Y:S02]  /*43a0*/  MOV R12, R0 ;  /* 0x00000000000c7202 */ /* 0x000fe40000000f00 */
[----:B------:R-:W-:-:S05]  /*43b0*/  LOP3.LUT R8, R8, 0x3, RZ, 0xc0, !PT ;  /* 0x0000000308087812 */ /* 0x000fca00078ec0ff */
[----:B------:R-:W-:-:S07]  /*43c0*/  IMAD.MOV R14, RZ, RZ, -R8 ;  /* 0x000000ffff0e7224 */ /* 0x000fce00078e0a08 */
.L_x_428:
[----:B0-----:R-:W-:-:S05]  /*43d0*/  IMAD.WIDE.U32 R18, R21, 0x10, R6 ;  /* 0x0000001015127825 */ /* 0x001fca00078e0006 */
[----:B------:R-:W2:Y:S04]  /*43e0*/  LDG.E.64.CONSTANT R8, desc[UR6][R18.64] ;  /* 0x0000000612087981 */ /* 0x000ea8000c1e9b00 */
[----:B------:R-:W3:Y:S01]  /*43f0*/  LDG.E.64.CONSTANT R10, desc[UR6][R18.64+0x8] ;  /* 0x00000806120a7981 */ /* 0x000ee2000c1e9b00 */
[----:B------:R-:W-:Y:S01]  /*4400*/  VIADD R14, R14, 0x1 ;  /* 0x000000010e0e7836 */ /* 0x000fe20000000000 */
[----:B------:R-:W-:Y:S01]  /*4410*/  BSSY.RECONVERGENT B3, `(.L_x_426) ;  /* 0x000001a000037945 */ /* 0x000fe20003800200 */
[----:B------:R-:W-:Y:S02]  /*4420*/  IMAD.MOV.U32 R23, RZ, RZ, R2 ;  /* 0x000000ffff177224 */ /* 0x000fe400078e0002 */
        /* <DEDUP_REMOVED lines=24> */
.L_x_427:
[----:B------:R-:W-:Y:S05]  /*45b0*/  BSYNC.RECONVERGENT B3 ;  /* 0x0000000000037941 */ /* 0x000fea0003800200 */
.L_x_426:
[----:B------:R-:W-:Y:S02]  /*45c0*/  VIADD R12, R12, 0x100 ;  /* 0x000001000c0c7836 */ /* 0x000fe40000000000 */
[----:B------:R-:W-:Y:S01]  /*45d0*/  VIADD R21, R21, 0x100 ;  /* 0x0000010015157836 */ /* 0x000fe20000000000 */
[----:B------:R-:W-:Y:S06]  /*45e0*/  @P2 BRA `(.L_x_428) ;  /* 0xfffffffc00782947 */ /* 0x000fec000383ffff */
.L_x_425:
[----:B------:R-:W-:Y:S05]  /*45f0*/  BSYNC.RECONVERGENT B2 ;  /* 0x0000000000027941 */ /* 0x000fea0003800200 */
.L_x_424:
[----:B------:R-:W-:-:S13]  /*4600*/  ISETP.GE.U32.AND P0, PT, R20, 0x300, PT ;  /* 0x000003001400780c */ /* 0x000fda0003f06070 */
[----:B------:R-:W-:Y:S05]  /*4610*/  @!P0 BRA `(.L_x_423) ;  /* 0x0000000400c88947 */ /* 0x000fea0003800000 */
[----:B------:R-:W0:Y:S01]  /*4620*/  LDCU.64 UR8, c[0x0][0x380] ;  /* 0x00007000ff0877ac */ /* 0x000e220008000a00 */
[----:B------:R-:W1:Y:S01]  /*4630*/  LDC.64 R10, c[0x0][0x380] ;  /* 0x0000e000ff0a7b82 */ /* 0x000e620000000a00 */
[C---:B------:R-:W-:Y:S01]  /*4640*/  IADD3 R17, P0, PT, R12.reuse, R15, RZ ;  /* 0x0000000f0c117210 */ /* 0x040fe20007f1e0ff */
[----:B------:R-:W-:-:S04]  /*4650*/  IMAD.IADD R15, R12, 0x1, R15 ;  /* 0x000000010c0f7824 */ /* 0x000fc800078e020f */
[----:B------:R-:W-:Y:S01]  /*4660*/  IMAD.X R6, RZ, RZ, RZ, P0 ;  /* 0x000000ffff067224 */ /* 0x000fe200000e06ff */
[----:B0-----:R-:W-:-:S04]  /*4670*/  LEA R14, P1, R17, UR8, 0x4 ;  /* 0x00000008110e7c11 */ /* 0x001fc8000f8220ff */
[----:B------:R-:W-:Y:S02]  /*4680*/  IADD3 R14, P0, PT, R14, 0x3008, RZ ;  /* 0x000030080e0e7810 */ /* 0x000fe40007f1e0ff */
[----:B------:R-:W-:-:S05]  /*4690*/  LEA.HI.X R17, R17, UR9, R6, 0x4, P1 ;  /* 0x0000000911117c11 */ /* 0x000fca00088f2406 */
[----:B------:R-:W-:-:S07]  /*46a0*/  IMAD.X R17, RZ, RZ, R17, P0 ;  /* 0x000000ffff117224 */ /* 0x000fce00000e0611 */
.L_x_437:
[----:B-1----:R-:W-:-:S05]  /*46b0*/  IMAD.WIDE.U32 R8, R15, 0x10, R10 ;  /* 0x000000100f087825 */ /* 0x002fca00078e000a */
[----:B------:R-:W2:Y:S04]  /*46c0*/  LDG.E.64.CONSTANT R22, desc[UR6][R8.64] ;  /* 0x0000000608167981 */ /* 0x000ea8000c1e9b00 */
[----:B------:R0:W3:Y:S02]  /*46d0*/  LDG.E.64.CONSTANT R6, desc[UR6][R8.64+0x8] ;  /* 0x0000080608067981 */ /* 0x0000e4000c1e9b00 */
[----:B0-----:R-:W-:Y:S02]  /*46e0*/  IMAD.MOV.U32 R8, RZ, RZ, R14 ;  /* 0x000000ffff087224 */ /* 0x001fe400078e000e */
[----:B------:R-:W-:-:S05]  /*46f0*/  IMAD.MOV.U32 R9, RZ, RZ, R17 ;  /* 0x000000ffff097224 */ /* 0x000fca00078e0011 */
[----:B------:R0:W5:Y:S04]  /*4700*/  LDG.E.64.CONSTANT R20, desc[UR6][R8.64+-0x2008] ;  /* 0xffdff80608147981 */ /* 0x000168000c1e9b00 */
[----:B------:R0:W5:Y:S01]  /*4710*/  LDG.E.64.CONSTANT R18, desc[UR6][R8.64+-0x2000] ;  /* 0xffe0000608127981 */ /* 0x000162000c1e9b00 */
[----:B------:R-:W-:Y:S01]  /*4720*/  BSSY.RECONVERGENT B2, `(.L_x_429) ;  /* 0x0000015000027945 */ /* 0x000fe20003800200 */
[----:B--2---:R-:W-:Y:S01]  /*4730*/  DSETP.GEU.AND P0, PT, |R4|, |R22|, PT ;  /* 0x400000160400722a */ /* 0x004fe20003f0e200 */
[----:B------:R-:W-:Y:S02]  /*4740*/  IMAD.MOV.U32 R16, RZ, RZ, R22 ;  /* 0x000000ffff107224 */ /* 0x000fe400078e0016 */
[----:B------:R-:W-:Y:S01]  /*4750*/  IMAD.MOV.U32 R17, RZ, RZ, R23 ;  /* 0x000000ffff117224 */ /* 0x000fe200078e0017 */
[----:B---3--:R-:W-:Y:S01]  /*4760*/  MOV R29, R7 ;  /* 0x00000007001d7202 */ /* 0x008fe20000000f00 */
[----:B------:R-:W-:-:S09]  /*4770*/  IMAD.MOV.U32 R27, RZ, RZ, R6 ;  /* 0x000000ffff1b7224 */ /* 0x000fd200078e0006 */
        /* <DEDUP_REMOVED lines=15> */
.L_x_430:
[----:B------:R-:W-:Y:S05]  /*4870*/  BSYNC.RECONVERGENT B2 ;  /* 0x0000000000027941 */ /* 0x000fea0003800200 */
.L_x_429:
[----:B------:R0:W5:Y:S04]  /*4880*/  LDG.E.64.CONSTANT R6, desc[UR6][R8.64+-0x1008] ;  /* 0xffeff80608067981 */ /* 0x000168000c1e9b00 */
[----:B------:R0:W5:Y:S02]  /*4890*/  LDG.E.64.CONSTANT R4, desc[UR6][R8.64+-0x1000] ;  /* 0xfff0000608047981 */ /* 0x000164000c1e9b00 */
[----:B-----5:R-:W-:Y:S01]  /*48a0*/  DSETP.GEU.AND P0, PT, |R16|, |R20|, PT ;  /* 0x400000141000722a */ /* 0x020fe20003f0e200 */
[----:B------:R-:W-:Y:S01]  /*48b0*/  BSSY.RECONVERGENT B2, `(.L_x_431) ;  /* 0x0000014000027945 */ /* 0x000fe20003800200 */
[----:B------:R-:W-:Y:S02]  /*48c0*/  IMAD.MOV.U32 R2, RZ, RZ, R20 ;  /* 0x000000ffff027224 */ /* 0x000fe400078e0014 */
[----:B------:R-:W-:-:S02]  /*48d0*/  IMAD.MOV.U32 R3, RZ, RZ, R21 ;  /* 0x000000ffff037224 */ /* 0x000fc400078e0015 */
        /* <DEDUP_REMOVED lines=17> */
.L_x_432:
[----:B------:R-:W-:Y:S05]  /*49f0*/  BSYNC.RECONVERGENT B2 ;  /* 0x0000000000027941 */ /* 0x000fea0003800200 */
.L_x_431:
[----:B------:R0:W5:Y:S04]  /*4a00*/  LDG.E.64.CONSTANT R16, desc[UR6][R8.64+-0x8] ;  /* 0xfffff80608107981 */ /* 0x000168000c1e9b00 */
[----:B------:R0:W5:Y:S01]  /*4a10*/  LDG.E.64.CONSTANT R18, desc[UR6][R8.64] ;  /* 0x0000000608127981 */ /* 0x000162000c1e9b00 */
[----:B------:R-:W-:Y:S01]  /*4a20*/  DSETP.GEU.AND P0, PT, |R2|, |R6|, PT ;  /* 0x400000060200722a */ /* 0x000fe20003f0e200 */
[----:B------:R-:W-:Y:S01]  /*4a30*/  BSSY.RECONVERGENT B2, `(.L_x_433) ;  /* 0x0000014000027945 */ /* 0x000fe20003800200 */
[----:B------:R-:W-:Y:S02]  /*4a40*/  IMAD.MOV.U32 R20, RZ, RZ, R6 ;  /* 0x000000ffff147224 */ /* 0x000fe400078e0006 */
[----:B------:R-:W-:Y:S02]  /*4a50*/  IMAD.MOV.U32 R21, RZ, RZ, R7 ;  /* 0x000000ffff157224 */ /* 0x000fe400078e0007 */
[----:B------:R-:W-:-:S02]  /*4a60*/  IMAD.MOV.U32 R29, RZ, RZ, R4 ;  /* 0x000000ffff1d7224 */ /* 0x000fc400078e0004 */
        /* <DEDUP_REMOVED lines=16> */
.L_x_434:
[----:B------:R-:W-:Y:S05]  /*4b70*/  BSYNC.RECONVERGENT B2 ;  /* 0x0000000000027941 */ /* 0x000fea0003800200 */
.L_x_433:
[----:B-----5:R-:W-:Y:S01]  /*4b80*/  DSETP.GEU.AND P0, PT, |R20|, |R16|, PT ;  /* 0x400000101400722a */ /* 0x020fe20003f0e200 */
[----:B------:R-:W-:Y:S01]  /*4b90*/  BSSY.RECONVERGENT B2, `(.L_x_435) ;  /* 0x0000014000027945 */ /* 0x000fe20003800200 */
[----:B------:R-:W-:Y:S02]  /*4ba0*/  IMAD.MOV.U32 R4, RZ, RZ, R16 ;  /* 0x000000ffff047224 */ /* 0x000fe400078e0010 */
[----:B------:R-:W-:Y:S02]  /*4bb0*/  IMAD.MOV.U32 R5, RZ, RZ, R17 ;  /* 0x000000ffff057224 */ /* 0x000fe400078e0011 */
[----:B------:R-:W-:Y:S02]  /*4bc0*/  IMAD.MOV.U32 R2, RZ, RZ, R18 ;  /* 0x000000ffff027224 */ /* 0x000fe400078e0012 */
[----:B------:R-:W-:-:S06]  /*4bd0*/  IMAD.MOV.U32 R3, RZ, RZ, R19 ;  /* 0x000000ffff037224 */ /* 0x000fcc00078e0013 */
        /* <DEDUP_REMOVED lines=15> */
.L_x_436:
[----:B------:R-:W-:Y:S05]  /*4cd0*/  BSYNC.RECONVERGENT B2 ;  /* 0x0000000000027941 */ /* 0x000fea0003800200 */
.L_x_435:
[----:B------:R-:W-:Y:S01]  /*4ce0*/  VIADD R12, R12, 0x400 ;  /* 0x000004000c0c7836 */ /* 0x000fe20000000000 */
[----:B------:R-:W-:Y:S01]  /*4cf0*/  IADD3 R14, P1, PT, R8, 0x4000, RZ ;  /* 0x00004000080e7810 */ /* 0x000fe20007f3e0ff */
[----:B------:R-:W-:-:S03]  /*4d00*/  VIADD R15, R15, 0x400 ;  /* 0x000004000f0f7836 */ /* 0x000fc60000000000 */
[----:B------:R-:W-:Y:S01]  /*4d10*/  ISETP.GE.AND P0, PT, R12, R13, PT ;  /* 0x0000000d0c00720c */ /* 0x000fe20003f06270 */
[----:B------:R-:W-:-:S12]  /*4d20*/  IMAD.X R17, RZ, RZ, R9, P1 ;  /* 0x000000ffff117224 */ /* 0x000fd800008e0609 */
[----:B------:R-:W-:Y:S05]  /*4d30*/  @!P0 BRA `(.L_x_437) ;  /* 0xfffffff8005c8947 */ /* 0x000fea000383ffff */
.L_x_423:
[----:B------:R-:W-:Y:S05]  /*4d40*/  BSYNC.RECONVERGENT B1 ;  /* 0x0000000000017941 */ /* 0x000fea0003800200 */
.L_x_422:
        /* <DEDUP_REMOVED lines=32> */
.L_x_439:
[----:B------:R-:W-:Y:S05]  /*4f50*/  BSYNC.RECONVERGENT B1 ;  /* 0x0000000000017941 */ /* 0x000fea0003800200 */
.L_x_438:
        /* <DEDUP_REMOVED lines=12> */
[----:B---3--:R-:W-:Y:S01]  /*5020*/  IMAD.MOV.U32 R8, RZ, RZ, R14 ;  /* 0x000000ffff087224 */ /* 0x008fe200078e000e */
[----:B------:R-:W-:Y:S01]  /*5030*/  MOV R2, R4 ;  /* 0x0000000400027202 */ /* 0x000fe20000000f00 */
[----:B----4-:R-:W-:Y:S02]  /*5040*/  IMAD.MOV.U32 R9, RZ, RZ, R13 ;  /* 0x000000ffff097224 */ /* 0x010fe400078e000d */
        /* <DEDUP_REMOVED lines=16> */
.L_x_441:
[----:B------:R-:W-:Y:S05]  /*5150*/  BSYNC.RECONVERGENT B1 ;  /* 0x0000000000017941 */ /* 0x000fea0003800200 */
.L_x_440:
[----:B------:R-:W-:Y:S01]  /*5160*/  ISETP.GT.AND P0, PT, R10, 0x1b, PT ;  /* 0x0000001b0a00780c */ /* 0x000fe20003f04270 */
[----:B0-----:R0:W0:Y:S01]  /*5170*/  SHFL.DOWN PT, R6, R2, 0x4, 0x1f ;  /* 0x08801f0002067f89 */ /* 0x00102200000e0000 */
[----:B------:R-:W-:Y:S01]  /*5180*/  BSSY.RECONVERGENT B1, `(.L_x_442) ;  /* 0x000001d000017945 */ /* 0x000fe20003800200 */
[----:B------:R-:W-:Y:S02]  /*5190*/  IMAD.MOV.U32 R11, RZ, RZ, R8 ;  /* 0x000000ffff0b7224 */ /* 0x000fe400078e0008 */
[----:B------:R0:W0:Y:S01]  /*51a0*/  SHFL.DOWN PT, R7, R3, 0x4, 0x1f ;  /* 0x08801f0003077f89 */ /* 0x00002200000e0000 */
[----:B------:R-:W-:Y:S02]  /*51b0*/  IMAD.MOV.U32 R12, RZ, RZ, R9 ;  /* 0x000000ffff0c7224 */ /* 0x000fe400078e0009 */
[----:B-1----:R-:W-:Y:S01]  /*51c0*/  IMAD.MOV.U32 R4, RZ, RZ, R2 ;  /* 0x000000ffff047224 */ /* 0x002fe200078e0002 */
[----:B----4-:R1:W4:Y:S01]  /*51d0*/  SHFL.DOWN PT, R13, R8, 0x4, 0x1f ;  /* 0x08801f00080d7f89 */ /* 0x01032200000e0000 */
[----:B--2---:R-:W-:-:S03]  /*51e0*/  IMAD.MOV.U32 R5, RZ, RZ, R3 ;  /* 0x000000ffff057224 */ /* 0x004fc600078e0003 */
[----:B---3--:R1:W2:Y:S01]  /*51f0*/  SHFL.DOWN PT, R14, R9, 0x4, 0x1f ;  /* 0x08801f00090e7f89 */ /* 0x0082a200000e0000 */
[----:B------:R-:W-:Y:S05]  /*5200*/  @P0 BRA `(.L_x_443) ;  /* 0x0000000000500947 */ /* 0x000fea0003800000 */
[----:B0-----:R-:W-:Y:S01]  /*5210*/  DSETP.GEU.AND P0, PT, |R2|, |R6|, PT ;  /* 0x400000060200722a */ /* 0x001fe20003f0e200 */
[----:B----4-:R-:W-:Y:S02]  /*5220*/  IMAD.MOV.U32 R11, RZ, RZ, R13 ;  /* 0x000000ffff0b7224 */ /* 0x010fe400078e000d */
        /* <DEDUP_REMOVED lines=18> */
.L_x_443:
[----:B------:R-:W-:Y:S05]  /*5350*/  BSYNC.RECONVERGENT B1 ;  /* 0x0000000000017941 */ /* 0x000fea0003800200 */
.L_x_442:
[----:B------:R-:W-:Y:S01]  /*5360*/  ISETP.GT.AND P0, PT, R10, 0x17, PT ;  /* 0x000000170a00780c */ /* 0x000fe20003f04270 */
[----:B0-----:R0:W3:Y:S01]  /*5370*/  SHFL.DOWN PT, R2, R4, 0x8, 0x1f ;  /* 0x09001f0004027f89 */ /* 0x0010e200000e0000 */
[----:B------:R-:W-:Y:S01]  /*5380*/  BSSY.RECONVERGENT B1, `(.L_x_444) ;  /* 0x000001d000017945 */ /* 0x000fe20003800200 */
[----:B-1----:R-:W-:Y:S02]  /*5390*/  IMAD.MOV.U32 R8, RZ, RZ, R11 ;  /* 0x000000ffff087224 */ /* 0x002fe400078e000b */
[----:B------:R0:W1:Y:S01]  /*53a0*/  SHFL.DOWN PT, R3, R5, 0x8, 0x1f ;  /* 0x09001f0005037f89 */ /* 0x00006200000e0000 */
[----:B------:R-:W-:Y:S02]  /*53b0*/  IMAD.MOV.U32 R9, RZ, RZ, R12 ;  /* 0x000000ffff097224 */ /* 0x000fe400078e000c */
[----:B------:R-:W-:Y:S01]  /*53c0*/  IMAD.MOV.U32 R6, RZ, RZ, R4 ;  /* 0x000000ffff067224 */ /* 0x000fe200078e0004 */
[----:B--2---:R0:W2:Y:S01]  /*53d0*/  SHFL.DOWN PT, R14, R11, 0x8, 0x1f ;  /* 0x09001f000b0e7f89 */ /* 0x0040a200000e0000 */
[----:B------:R-:W-:-:S03]  /*53e0*/  IMAD.MOV.U32 R7, RZ, RZ, R5 ;  /* 0x000000ffff077224 */ /* 0x000fc600078e0005 */
[----:B----4-:R0:W4:Y:S01]  /*53f0*/  SHFL.DOWN PT, R13, R12, 0x8, 0x1f ;  /* 0x09001f000c0d7f89 */ /* 0x01012200000e0000 */
[----:B------:R-:W-:Y:S05]  /*5400*/  @P0 BRA `(.L_x_445) ;  /* 0x0000000000500947 */ /* 0x000fea0003800000 */
[----:B-1-3--:R-:W-:Y:S01]  /*5410*/  DSETP.GEU.AND P0, PT, |R4|, |R2|, PT ;  /* 0x400000020400722a */ /* 0x00afe20003f0e200 */
[----:B--2---:R-:W-:Y:S01]  /*5420*/  IMAD.MOV.U32 R8, RZ, RZ, R14 ;  /* 0x000000ffff087224 */ /* 0x004fe200078e000e */
        /* <DEDUP_REMOVED lines=18> */
.L_x_445:
[----:B------:R-:W-:Y:S05]  /*5550*/  BSYNC.RECONVERGENT B1 ;  /* 0x0000000000017941 */ /* 0x000fea0003800200 */
.L_x_444:
[----:B------:R-:W-:Y:S01]  /*5560*/  ISETP.GT.AND P0, PT, R10, 0xf, PT ;  /* 0x0000000f0a00780c */ /* 0x000fe20003f04270 */
[----:B0-----:R0:W0:Y:S01]  /*5570*/  SHFL.DOWN PT, R4, R6, 0x10, 0x1f ;  /* 0x0a001f0006047f89 */ /* 0x00102200000e0000 */
[----:B------:R-:W-:Y:S01]  /*5580*/  BSSY.RECONVERGENT B1, `(.L_x_446) ;  /* 0x000001d000017945 */ /* 0x000fe20003800200 */
[----:B--2---:R-:W-:Y:S02]  /*5590*/  IMAD.MOV.U32 R14, RZ, RZ, R8 ;  /* 0x000000ffff0e7224 */ /* 0x004fe400078e0008 */
[----:B------:R2:W0:Y:S01]  /*55a0*/  SHFL.DOWN PT, R5, R7, 0x10, 0x1f ;  /* 0x0a001f0007057f89 */ /* 0x00042200000e0000 */
[----:B------:R-:W-:Y:S02]  /*55b0*/  IMAD.MOV.U32 R15, RZ, RZ, R9 ;  /* 0x000000ffff0f7224 */ /* 0x000fe400078e0009 */
[----:B---3--:R-:W-:Y:S01]  /*55c0*/  IMAD.MOV.U32 R2, RZ, RZ, R6 ;  /* 0x000000ffff027224 */ /* 0x008fe200078e0006 */
[----:B------:R2:W3:Y:S01]  /*55d0*/  SHFL.DOWN PT, R11, R8, 0x10, 0x1f ;  /* 0x0a001f00080b7f89 */ /* 0x0004e200000e0000 */
[----:B-1----:R-:W-:-:S03]  /*55e0*/  IMAD.MOV.U32 R3, RZ, RZ, R7 ;  /* 0x000000ffff037224 */ /* 0x002fc600078e0007 */
[----:B------:R2:W1:Y:S01]  /*55f0*/  SHFL.DOWN PT, R12, R9, 0x10, 0x1f ;  /* 0x0a001f00090c7f89 */ /* 0x00046200000e0000 */
[----:B------:R-:W-:Y:S05]  /*5600*/  @P0 BRA `(.L_x_447) ;  /* 0x0000000000500947 */ /* 0x000fea0003800000 */
[----:B0-----:R-:W-:Y:S01]  /*5610*/  DSETP.GEU.AND P0, PT, |R6|, |R4|, PT ;  /* 0x400000040600722a */ /* 0x001fe20003f0e200 */
[----:B---3--:R-:W-:Y:S02]  /*5620*/  IMAD.MOV.U32 R14, RZ, RZ, R11 ;  /* 0x000000ffff0e7224 */ /* 0x008fe400078e000b */
[----:B-1----:R-:W-:Y:S02]  /*5630*/  IMAD.MOV.U32 R15, RZ, RZ, R12 ;  /* 0x000000ffff0f7224 */ /* 0x002fe400078e000c */
        /* <DEDUP_REMOVED lines=17> */
.L_x_447:
[----:B------:R-:W-:Y:S05]  /*5750*/  BSYNC.RECONVERGENT B1 ;  /* 0x0000000000017941 */ /* 0x000fea0003800200 */
.L_x_446:
        /* <DEDUP_REMOVED lines=11> */
.L_x_449:
[----:B------:R-:W-:Y:S05]  /*5810*/  BSYNC.RECONVERGENT B1 ;  /* 0x0000000000017941 */ /* 0x000fea0003800200 */
.L_x_448:
        /* <DEDUP_REMOVED lines=8> */
[----:B--2---:R-:W2:Y:S04]  /*58a0*/  LDS.128 R4, [R0+0x20] ;  /* 0x0000200000047984 */ /* 0x004ea80000000c00 */
[----:B-1--4-:R1:W4:Y:S04]  /*58b0*/  LDS.64 R12, [R0+0x80] ;  /* 0x00008000000c7984 */ /* 0x0123280000000a00 */
[----:B---3--:R1:W3:Y:S01]  /*58c0*/  LDS.128 R8, [R0+0x30] ;  /* 0x0000300000087984 */ /* 0x0082e20000000c00 */
[----:B0-----:R-:W-:Y:S01]  /*58d0*/  DSETP.GEU.AND P0, PT, |R2|, |R16|, PT ;  /* 0x400000100200722a */ /* 0x001fe20003f0e200 */
[----:B------:R-:W-:-:S02]  /*58e0*/  IMAD.MOV.U32 R24, RZ, RZ, R16 ;  /* 0x000000ffff187224 */ /* 0x000fc400078e0010 */
[----:B------:R-:W-:Y:S02]  /*58f0*/  IMAD.MOV.U32 R25, RZ, RZ, R17 ;  /* 0x000000ffff197224 */ /* 0x000fe400078e0011 */
[----:B--2---:R-:W-:Y:S02]  /*5900*/  IMAD.MOV.U32 R27, RZ, RZ, R4 ;  /* 0x000000ffff1b7224 */ /* 0x004fe400078e0004 */
[----:B------:R-:W-:-:S07]  /*5910*/  IMAD.MOV.U32 R29, RZ, RZ, R5 ;  /* 0x000000ffff1d7224 */ /* 0x000fce00078e0005 */
[----:B-1-34-:R-:W-:Y:S05]  /*5920*/  @!P0 BRA `(.L_x_451) ;  /* 0x0000000000388947 */ /* 0x01afea0003800000 */
        /* <DEDUP_REMOVED lines=14> */
.L_x_451:
[----:B------:R-:W-:Y:S05]  /*5a10*/  BSYNC.RECONVERGENT B1 ;  /* 0x0000000000017941 */ /* 0x000fea0003800200 */
.L_x_450:
        /* <DEDUP_REMOVED lines=23> */
.L_x_453:
[----:B------:R-:W-:Y:S05]  /*5b90*/  BSYNC.RECONVERGENT B1 ;  /* 0x0000000000017941 */ /* 0x000fea0003800200 */
.L_x_452:
        /* <DEDUP_REMOVED lines=21> */
.L_x_455:
[----:B------:R-:W-:Y:S05]  /*5cf0*/  BSYNC.RECONVERGENT B1 ;  /* 0x0000000000017941 */ /* 0x000fea0003800200 */
.L_x_454:
        /* <DEDUP_REMOVED lines=23> */
.L_x_457:
[----:B------:R-:W-:Y:S05]  /*5e70*/  BSYNC.RECONVERGENT B1 ;  /* 0x0000000000017941 */ /* 0x000fea0003800200 */
.L_x_456:
[----:B------:R-:W-:Y:S01]  /*5e80*/  DSETP.GEU.AND P0, PT, |R14|, |R22|, PT ;  /* 0x400000160e00722a */ /* 0x000fe20003f0e200 */
[----:B------:R-:W-:Y:S01]  /*5e90*/  BSSY.RECONVERGENT B1, `(.L_x_458) ;  /* 0x0000014000017945 */ /* 0x000fe20003800200 */
[----:B------:R-:W-:Y:S01]  /*5ea0*/  MOV R2, R22 ;  /* 0x0000001600027202 */ /* 0x000fe20000000f00 */
[----:B------:R-:W-:Y:S02]  /*5eb0*/  IMAD.MOV.U32 R3, RZ, RZ, R23 ;  /* 0x000000ffff037224 */ /* 0x000fe400078e0017 */
[----:B-1----:R-:W-:Y:S02]  /*5ec0*/  IMAD.MOV.U32 R19, RZ, RZ, R8 ;  /* 0x000000ffff137224 */ /* 0x002fe400078e0008 */
        /* <DEDUP_REMOVED lines=16> */
.L_x_459:
[----:B------:R-:W-:Y:S05]  /*5fd0*/  BSYNC.RECONVERGENT B1 ;  /* 0x0000000000017941 */ /* 0x000fea0003800200 */
.L_x_458:
        /* <DEDUP_REMOVED lines=21> */
.L_x_461:
[----:B------:R-:W-:Y:S05]  /*6130*/  BSYNC.RECONVERGENT B1 ;  /* 0x0000000000017941 */ /* 0x000fea0003800200 */
.L_x_460:
        /* <DEDUP_REMOVED lines=20> */
.L_x_383:
[----:B------:R-:W-:Y:S05]  /*6280*/  BSYNC.RECONVERGENT B0 ;  /* 0x0000000000007941 */ /* 0x000fea0003800200 */
.L_x_350:
[----:B------:R-:W-:Y:S05]  /*6290*/  @P1 EXIT ;  /* 0x000000000000194d */ /* 0x000fea0003800000 */
[----:B01----:R-:W0:Y:S02]  /*62a0*/  LDC.64 R4, c[0x0][0x388] ;  /* 0x0000e200ff047b82 */ /* 0x003e240000000a00 */
[----:B0-----:R-:W-:Y:S04]  /*62b0*/  STG.E.64 desc[UR6][R4.64], R2 ;  /* 0x0000000204007986 */ /* 0x001fe8000c101b06 */
[----:B------:R-:W-:Y:S01]  /*62c0*/  STG.E.64 desc[UR6][R4.64+0x8], R14 ;  /* 0x0000080e04007986 */ /* 0x000fe2000c101b06 */
[----:B------:R-:W-:Y:S05]  /*62d0*/  EXIT ;  /* 0x000000000000794d */ /* 0x000fea0003800000 */
.L_x_462:
        /* <DEDUP_REMOVED lines=10> */
.L_x_769:


//--------------------- .text._ZN6thrust24THRUST_300001_SM_1000_NS8cuda_cub4core6detail13_kernel_agentINS1_8__reduce10DrainAgentIiEEJN3cub18CUB_300001_SM_10009GridQueueIjEEiEEEvDpT0_ --------------------------
	.section	.text._ZN6thrust24THRUST_300001_SM_1000_NS8cuda_cub4core6detail13_kernel_agentINS1_8__reduce10DrainAgentIiEEJN3cub18CUB_300001_SM_10009GridQueueIjEEiEEEvDpT0_,"ax",@progbits
	.align	128
        .global         _ZN6thrust24THRUST_300001_SM_1000_NS8cuda_cub4core6detail13_kernel_agentINS1_8__reduce10DrainAgentIiEEJN3cub18CUB_300001_SM_10009GridQueueIjEEiEEEvDpT0_
        .type           _ZN6thrust24THRUST_300001_SM_1000_NS8cuda_cub4core6detail13_kernel_agentINS1_8__reduce10DrainAgentIiEEJN3cub18CUB_300001_SM_10009GridQueueIjEEiEEEvDpT0_,@function
        .size           _ZN6thrust24THRUST_300001_SM_1000_NS8cuda_cub4core6detail13_kernel_agentINS1_8__reduce10DrainAgentIiEEJN3cub18CUB_300001_SM_10009GridQueueIjEEiEEEvDpT0_,(.L_x_770 - _ZN6thrust24THRUST_300001_SM_1000_NS8cuda_cub4core6detail13_kernel_agentINS1_8__reduce10DrainAgentIiEEJN3cub18CUB_300001_SM_10009GridQueueIjEEiEEEvDpT0_)
        .other          _ZN6thrust24THRUST_300001_SM_1000_NS8cuda_cub4core6detail13_kernel_agentINS1_8__reduce10DrainAgentIiEEJN3cub18CUB_300001_SM_10009GridQueueIjEEiEEEvDpT0_,@"STO_CUDA_ENTRY STV_DEFAULT"
_ZN6thrust24THRUST_300001_SM_1000_NS8cuda_cub4core6detail13_kernel_agentINS1_8__reduce10DrainAgentIiEEJN3cub18CUB_300001_SM_10009GridQueueIjEEiEEEvDpT0_:
.text._ZN6thrust24THRUST_300001_SM_1000_NS8cuda_cub4core6detail13_kernel_agentINS1_8__reduce10DrainAgentIiEEJN3cub18CUB_300001_SM_10009GridQueueIjEEiEEEvDpT0_:
[----:B------:R-:W-:Y:S08]  /*0000*/  LDC R1, c[0x0][0x37c] ;  /* 0x0000df00ff017b82 */ /* 0x000ff00000000800 */
[----:B------:R-:W0:Y:S01]  /*0010*/  LDC.64 R2, c[0x0][0x380] ;  /* 0x0000e000ff027b82 */ /* 0x000e220000000a00 */
[----:B------:R-:W0:Y:S07]  /*0020*/  LDCU.64 UR4, c[0x0][0x358] ;  /* 0x00006b00ff0477ac */ /* 0x000e2e0008000a00 */
[----:B------:R-:W1:Y:S01]  /*0030*/  LDC R5, c[0x0][0x388] ;  /* 0x0000e200ff057b82 */ /* 0x000e620000000800 */
[----:B0-----:R-:W-:Y:S04]  /*0040*/  STG.E desc[UR4][R2.64+0x4], RZ ;  /* 0x000004ff02007986 */ /* 0x001fe8000c101904 */
[----:B-1----:R-:W-:Y:S01]  /*0050*/  STG.E desc[UR4][R2.64], R5 ;  /* 0x0000000502007986 */ /* 0x002fe2000c101904 */
[----:B------:R-:W-:Y:S05]  /*0060*/  EXIT ;  /* 0x000000000000794d */ /* 0x000fea0003800000 */
.L_x_463:
        /* <DEDUP_REMOVED lines=9> */
.L_x_770:


//--------------------- .text._ZN6thrust24THRUST_300001_SM_1000_NS8cuda_cub4core6detail13_kernel_agentINS1_8__reduce11ReduceAgentINS0_12zip_iteratorIN4cuda3std3__45tupleIJNS0_10device_ptrIdEENS0_17counting_iteratorIlNS0_11use_defaultESF_SF_EEEEEEEPNSB_IJdlEEESJ_iNS1_9__extrema9arg_max_fIdl10comparisonEEEEJSI_SK_iN3cub18CUB_300001_SM_100013GridEvenShareIiEENSR_9GridQueueIjEESO_EEEvDpT0_ --------------------------
	.section	.text._ZN6thrust24THRUST_300001_SM_1000_NS8cuda_cub4core6detail13_kernel_agentINS1_8__reduce11ReduceAgentINS0_12zip_iteratorIN4cuda3std3__45tupleIJNS0_10device_ptrIdEENS0_17counting_iteratorIlNS0_11use_defaultESF_SF_EEEEEEEPNSB_IJdlEEESJ_iNS1_9__extrema9arg_max_fIdl10comparisonEEEEJSI_SK_iN3cub18CUB_300001_SM_100013GridEvenShareIiEENSR_9GridQueueIjEESO_EEEvDpT0_,"ax",@progbits
	.align	128
        .global         _ZN6thrust24THRUST_300001_SM_1000_NS8cuda_cub4core6detail13_kernel_agentINS1_8__reduce11ReduceAgentINS0_12zip_iteratorIN4cuda3std3__45tupleIJNS0_10device_ptrIdEENS0_17counting_iteratorIlNS0_11use_defaultESF_SF_EEEEEEEPNSB_IJdlEEESJ_iNS1_9__extrema9arg_max_fIdl10comparisonEEEEJSI_SK_iN3cub18CUB_300001_SM_100013GridEvenShareIiEENSR_9GridQueueIjEESO_EEEvDpT0_
        .type           _ZN6thrust24THRUST_300001_SM_1000_NS8cuda_cub4core6detail13_kernel_agentINS1_8__reduce11ReduceAgentINS0_12zip_iteratorIN4cuda3std3__45tupleIJNS0_10device_ptrIdEENS0_17counting_iteratorIlNS0_11use_defaultESF_SF_EEEEEEEPNSB_IJdlEEESJ_iNS1_9__extrema9arg_max_fIdl10comparisonEEEEJSI_SK_iN3cub18CUB_300001_SM_100013GridEvenShareIiEENSR_9GridQueueIjEESO_EEEvDpT0_,@function
        .size           _ZN6thrust24THRUST_300001_SM_1000_NS8cuda_cub4core6detail13_kernel_agentINS1_8__reduce11ReduceAgentINS0_12zip_iteratorIN4cuda3std3__45tupleIJNS0_10device_ptrIdEENS0_17counting_iteratorIlNS0_11use_defaultESF_SF_EEEEEEEPNSB_IJdlEEESJ_iNS1_9__extrema9arg_max_fIdl10comparisonEEEEJSI_SK_iN3cub18CUB_300001_SM_100013GridEvenShareIiEENSR_9GridQueueIjEESO_EEEvDpT0_,(.L_x_771 - _ZN6thrust24THRUST_300001_SM_1000_NS8cuda_cub4core6detail13_kernel_agentINS1_8__reduce11ReduceAgentINS0_12zip_iteratorIN4cuda3std3__45tupleIJNS0_10device_ptrIdEENS0_17counting_iteratorIlNS0_11use_defaultESF_SF_EEEEEEEPNSB_IJdlEEESJ_iNS1_9__extrema9arg_max_fIdl10comparisonEEEEJSI_SK_iN3cub18CUB_300001_SM_100013GridEvenShareIiEENSR_9GridQueueIjEESO_EEEvDpT0_)
        .other          _ZN6thrust24THRUST_300001_SM_1000_NS8cuda_cub4core6detail13_kernel_agentINS1_8__reduce11ReduceAgentINS0_12zip_iteratorIN4cuda3std3__45tupleIJNS0_10device_ptrIdEENS0_17counting_iteratorIlNS0_11use_defaultESF_SF_EEEEEEEPNSB_IJdlEEESJ_iNS1_9__extrema9arg_max_fIdl10comparisonEEEEJSI_SK_iN3cub18CUB_300001_SM_100013GridEvenShareIiEENSR_9GridQueueIjEESO_EEEvDpT0_,@"STO_CUDA_ENTRY STV_DEFAULT"
_ZN6thrust24THRUST_300001_SM_1000_NS8cuda_cub4core6detail13_kernel_agentINS1_8__reduce11ReduceAgentINS0_12zip_iteratorIN4cuda3std3__45tupleIJNS0_10device_ptrIdEENS0_17counting_iteratorIlNS0_11use_defaultESF_SF_EEEEEEEPNSB_IJdlEEESJ_iNS1_9__extrema9arg_max_fIdl10comparisonEEEEJSI_SK_iN3cub18CUB_300001_SM_100013GridEvenShareIiEENSR_9GridQueueIjEESO_EEEvDpT0_:
.text._ZN6thrust24THRUST_300001_SM_1000_NS8cuda_cub4core6detail13_kernel_agentINS1_8__reduce11ReduceAgentINS0_12zip_iteratorIN4cuda3std3__45tupleIJNS0_10device_ptrIdEENS0_17counting_iteratorIlNS0_11use_defaultESF_SF_EEEEEEEPNSB_IJdlEEESJ_iNS1_9__extrema9arg_max_fIdl10comparisonEEEEJSI_SK_iN3cub18CUB_300001_SM_100013GridEvenShareIiEENSR_9GridQueueIjEESO_EEEvDpT0_:
[----:B------:R-:W-:Y:S01]  /*0000*/  LDC R1, c[0x0][0x37c] ;  /* 0x0000df00ff017b82 */ /* 0x000fe20000000800 */
[----:B------:R-:W0:Y:S01]  /*0010*/  S2R R0, SR_CTAID.X ;  /* 0x0000000000007919 */ /* 0x000e220000002500 */
[----:B------:R-:W1:Y:S01]  /*0020*/  LDCU UR4, c[0x0][0x398] ;  /* 0x00007300ff0477ac */ /* 0x000e620008000800 */
[----:B------:R-:W-:Y:S01]  /*0030*/  BSSY.RECONVERGENT B0, `(.L_x_464) ;  /* 0x000066d000007945 */ /* 0x000fe20003800200 */
[----:B------:R-:W2:Y:S01]  /*0040*/  LDCU UR6, c[0x0][0x370] ;  /* 0x00006e00ff0677ac */ /* 0x000ea20008000800 */
[----:B------:R-:W3:Y:S01]  /*0050*/  LDCU.64 UR10, c[0x0][0x358] ;  /* 0x00006b00ff0a77ac */ /* 0x000ee20008000a00 */
[----:B-1----:R-:W-:Y:S01]  /*0060*/  IMAD.U32 R7, RZ, RZ, UR4 ;  /* 0x00000004ff077e24 */ /* 0x002fe2000f8e00ff */
[----:B--2---:R-:W-:Y:S01]  /*0070*/  UIMAD UR6, UR6, 0x500, URZ ;  /* 0x00000500060678a4 */ /* 0x004fe2000f8e02ff */
[----:B0-----:R-:W-:-:S04]  /*0080*/  IMAD R10, R0, 0x500, RZ ;  /* 0x00000500000a7824 */ /* 0x001fc800078e02ff */
[----:B------:R-:W-:-:S05]  /*0090*/  VIADD R2, R10, 0x500 ;  /* 0x000005000a027836 */ /* 0x000fca0000000000 */
[----:B------:R-:W-:-:S13]  /*00a0*/  ISETP.GT.AND P0, PT, R2, R7, PT ;  /* 0x000000070200720c */ /* 0x000fda0003f04270 */
[----:B---3--:R-:W-:Y:S05]  /*00b0*/  @!P0 BRA `(.L_x_465) ;  /* 0x0000003800d08947 */ /* 0x008fea0003800000 */
[----:B------:R-:W0:Y:S01]  /*00c0*/  S2R R5, SR_TID.X ;  /* 0x0000000000057919 */ /* 0x000e220000002100 */
[----:B------:R-:W-:Y:S01]  /*00d0*/  IMAD.IADD R4, R7, 0x1, -R10 ;  /* 0x0000000107047824 */ /* 0x000fe200078e0a0a */
[----:B------:R-:W1:Y:S01]  /*00e0*/  LDCU.64 UR6, c[0x0][0x388] ;  /* 0x00007100ff0677ac */ /* 0x000e620008000a00 */
[----:B------:R-:W-:Y:S01]  /*00f0*/  BSSY.RECONVERGENT B1, `(.L_x_466) ;  /* 0x0000010000017945 */ /* 0x000fe20003800200 */
[----:B------:R-:W-:Y:S01]  /*0100*/  IMAD.MOV.U32 R8, RZ, RZ, RZ ;  /* 0x000000ffff087224 */ /* 0x000fe200078e00ff */
[----:B------:R-:W-:Y:S01]  /*0110*/  CS2R R2, SRZ ;  /* 0x0000000000027805 */ /* 0x000fe2000001ff00 */
[----:B------:R-:W2:Y:S01]  /*0120*/  LDCU.64 UR8, c[0x0][0x388] ;  /* 0x00007100ff0877ac */ /* 0x000ea20008000a00 */
[----:B------:R-:W-:Y:S01]  /*0130*/  IMAD.MOV.U32 R6, RZ, RZ, RZ ;  /* 0x000000ffff067224 */ /* 0x000fe200078e00ff */
[----:B0-----:R-:W-:Y:S01]  /*0140*/  ISETP.GE.AND P0, PT, R5, R4, PT ;  /* 0x000000040500720c */ /* 0x001fe20003f06270 */
[----:B------:R-:W-:-:S12]  /*0150*/  IMAD.MOV.U32 R9, RZ, RZ, R5 ;  /* 0x000000ffff097224 */ /* 0x000fd800078e0005 */
[----:B-12---:R-:W-:Y:S05]  /*0160*/  @P0 BRA `(.L_x_467) ;  /* 0x0000000000200947 */ /* 0x006fea0003800000 */
[----:B------:R-:W0:Y:S01]  /*0170*/  LDC.64 R2, c[0x0][0x380] ;  /* 0x0000e000ff027b82 */ /* 0x000e220000000a00 */
[----:B------:R-:W-:Y:S01]  /*0180*/  IMAD.IADD R11, R10, 0x1, R5 ;  /* 0x000000010a0b7824 */ /* 0x000fe200078e0205 */
[----:B------:R-:W1:Y:S03]  /*0190*/  LDCU.64 UR4, c[0x0][0x388] ;  /* 0x00007100ff0477ac */ /* 0x000e660008000a00 */
[----:B0-----:R-:W-:-:S06]  /*01a0*/  IMAD.WIDE R2, R11, 0x8, R2 ;  /* 0x000000080b027825 */ /* 0x001fcc00078e0202 */
[----:B------:R-:W5:Y:S01]  /*01b0*/  LDG.E.64 R2, desc[UR10][R2.64] ;  /* 0x0000000a02027981 */ /* 0x000f62000c1e1b00 */
[----:B-1----:R-:W-:Y:S01]  /*01c0*/  IADD3 R8, P0, PT, R11, UR4, RZ ;  /* 0x000000040b087c10 */ /* 0x002fe2000ff1e0ff */
[----:B------:R-:W-:-:S03]  /*01d0*/  VIADD R9, R5, 0x100 ;  /* 0x0000010005097836 */ /* 0x000fc60000000000 */
[----:B------:R-:W-:-:S09]  /*01e0*/  LEA.HI.X.SX32 R6, R11, UR5, 0x1, P0 ;  /* 0x000000050b067c11 */ /* 0x000fd200080f0eff */
.L_x_467:
[----:B------:R-:W-:Y:S05]  /*01f0*/  BSYNC.RECONVERGENT B1 ;  /* 0x0000000000017941 */ /* 0x000fea0003800200 */
.L_x_466:
        /* <DEDUP_REMOVED lines=9> */
[----:B------:R-:W0:Y:S01]  /*0290*/  LDC.64 R12, c[0x0][0x380] ;  /* 0x0000e000ff0c7b82 */ /* 0x000e220000000a00 */
[----:B------:R-:W-:Y:S01]  /*02a0*/  LEA.HI R7, R18, 0x1, RZ, 0x18 ;  /* 0x0000000112077811 */ /* 0x000fe200078fc0ff */
[----:B------:R-:W-:-:S03]  /*02b0*/  IMAD.IADD R11, R10, 0x1, R9 ;  /* 0x000000010a0b7824 */ /* 0x000fc600078e0209 */
[----:B------:R-:W-:-:S05]  /*02c0*/  LOP3.LUT R7, R7, 0x3, RZ, 0xc0, !PT ;  /* 0x0000000307077812 */ /* 0x000fca00078ec0ff */
[----:B------:R-:W-:-:S07]  /*02d0*/  IMAD.MOV R7, RZ, RZ, -R7 ;  /* 0x000000ffff077224 */ /* 0x000fce00078e0a07 */
.L_x_474:
[----:B0-----:R-:W-:-:S06]  /*02e0*/  IMAD.WIDE R14, R11, 0x8, R12 ;  /* 0x000000080b0e7825 */ /* 0x001fcc00078e020c */
[----:B------:R-:W2:Y:S01]  /*02f0*/  LDG.E.64 R14, desc[UR10][R14.64] ;  /* 0x0000000a0e0e7981 */ /* 0x000ea2000c1e1b00 */
[----:B------:R-:W-:Y:S01]  /*0300*/  IADD3 R22, P1, PT, R11, UR6, RZ ;  /* 0x000000060b167c10 */ /* 0x000fe2000ff3e0ff */
[----:B------:R-:W-:Y:S01]  /*0310*/  VIADD R7, R7, 0x1 ;  /* 0x0000000107077836 */ /* 0x000fe20000000000 */
[----:B------:R-:W-:Y:S01]  /*0320*/  BSSY.RECONVERGENT B3, `(.L_x_472) ;  /* 0x000001b000037945 */ /* 0x000fe20003800200 */
[----:B------:R-:W-:Y:S01]  /*0330*/  IMAD.MOV.U32 R19, RZ, RZ, R8 ;  /* 0x000000ffff137224 */ /* 0x000fe200078e0008 */
[----:B------:R-:W-:Y:S01]  /*0340*/  LEA.HI.X.SX32 R21, R11, UR7, 0x1, P1 ;  /* 0x000000070b157c11 */ /* 0x000fe200088f0eff */
[----:B------:R-:W-:Y:S01]  /*0350*/  IMAD.MOV.U32 R20, RZ, RZ, R6 ;  /* 0x000000ffff147224 */ /* 0x000fe200078e0006 */
[----:B------:R-:W-:Y:S01]  /*0360*/  ISETP.NE.AND P2, PT, R7, RZ, PT ;  /* 0x000000ff0700720c */ /* 0x000fe20003f45270 */
[----:B-----5:R-:W-:Y:S02]  /*0370*/  IMAD.MOV.U32 R16, RZ, RZ, R2 ;  /* 0x000000ffff107224 */ /* 0x020fe400078e0002 */
[----:B------:R-:W-:-:S02]  /*0380*/  IMAD.MOV.U32 R17, RZ, RZ, R3 ;  /* 0x000000ffff117224 */ /* 0x000fc400078e0003 */
[----:B------:R-:W-:Y:S02]  /*0390*/  IMAD.MOV.U32 R8, RZ, RZ, R22 ;  /* 0x000000ffff087224 */ /* 0x000fe400078e0016 */
        /* <DEDUP_REMOVED lines=19> */
.L_x_473:
[----:B------:R-:W-:Y:S05]  /*04d0*/  BSYNC.RECONVERGENT B3 ;  /* 0x0000000000037941 */ /* 0x000fea0003800200 */
.L_x_472:
[----:B------:R-:W-:Y:S02]  /*04e0*/  VIADD R9, R9, 0x100 ;  /* 0x0000010009097836 */ /* 0x000fe40000000000 */
[----:B------:R-:W-:Y:S01]  /*04f0*/  VIADD R11, R11, 0x100 ;  /* 0x000001000b0b7836 */ /* 0x000fe20000000000 */
[----:B------:R-:W-:Y:S06]  /*0500*/  @P2 BRA `(.L_x_474) ;  /* 0xfffffffc00742947 */ /* 0x000fec000383ffff */
.L_x_471:
[----:B------:R-:W-:Y:S05]  /*0510*/  BSYNC.RECONVERGENT B2 ;  /* 0x0000000000027941 */ /* 0x000fea0003800200 */
.L_x_470:
[----:B------:R-:W-:-:S13]  /*0520*/  ISETP.GE.U32.AND P0, PT, R18, 0x300, PT ;  /* 0x000003001200780c */ /* 0x000fda0003f06070 */
[----:B------:R-:W-:Y:S05]  /*0530*/  @!P0 BRA `(.L_x_469) ;  /* 0x0000000400cc8947 */ /* 0x000fea0003800000 */
[----:B------:R-:W0:Y:S01]  /*0540*/  LDC.64 R12, c[0x0][0x380] ;  /* 0x0000e000ff0c7b82 */ /* 0x000e220000000a00 */
[----:B------:R-:W-:-:S04]  /*0550*/  IMAD.IADD R7, R10, 0x1, R9 ;  /* 0x000000010a077824 */ /* 0x000fc800078e0209 */
[C---:B------:R-:W-:Y:S02]  /*0560*/  VIADD R27, R7.reuse, 0x100 ;  /* 0x00000100071b7836 */ /* 0x040fe40000000000 */
[C---:B------:R-:W-:Y:S02]  /*0570*/  VIADD R26, R7.reuse, 0x200 ;  /* 0x00000200071a7836 */ /* 0x040fe40000000000 */
[----:B------:R-:W-:Y:S01]  /*0580*/  VIADD R25, R7, 0x300 ;  /* 0x0000030007197836 */ /* 0x000fe20000000000 */
[----:B0-----:R-:W-:-:S05]  /*0590*/  IADD3 R10, P0, PT, R12, 0x1000, RZ ;  /* 0x000010000c0a7810 */ /* 0x001fca0007f1e0ff */
[----:B------:R-:W-:-:S08]  /*05a0*/  IMAD.X R11, RZ, RZ, R13, P0 ;  /* 0x000000ffff0b7224 */ /* 0x000fd000000e060d */
.L_x_483:
[----:B------:R-:W-:-:S05]  /*05b0*/  IMAD.WIDE R22, R7, 0x8, R10 ;  /* 0x0000000807167825 */ /* 0x000fca00078e020a */
[----:B------:R-:W2:Y:S04]  /*05c0*/  LDG.E.64 R20, desc[UR10][R22.64+-0x1000] ;  /* 0xfff0000a16147981 */ /* 0x000ea8000c1e1b00 */
[----:B-----5:R0:W5:Y:S04]  /*05d0*/  LDG.E.64 R16, desc[UR10][R22.64+-0x800] ;  /* 0xfff8000a16107981 */ /* 0x020168000c1e1b00 */
[----:B------:R0:W5:Y:S04]  /*05e0*/  LDG.E.64 R14, desc[UR10][R22.64] ;  /* 0x0000000a160e7981 */ /* 0x000168000c1e1b00 */
[----:B------:R0:W5:Y:S01]  /*05f0*/  LDG.E.64 R12, desc[UR10][R22.64+0x800] ;  /* 0x0008000a160c7981 */ /* 0x000162000c1e1b00 */
[C---:B------:R-:W-:Y:S01]  /*0600*/  IADD3 R29, P1, PT, R7.reuse, UR8, RZ ;  /* 0x00000008071d7c10 */ /* 0x040fe2000ff3e0ff */
[----:B------:R-:W-:Y:S03]  /*0610*/  BSSY.RECONVERGENT B2, `(.L_x_475) ;  /* 0x0000016000027945 */ /* 0x000fe60003800200 */
[----:B------:R-:W-:Y:S01]  /*0620*/  LEA.HI.X.SX32 R31, R7, UR9, 0x1, P1 ;  /* 0x00000009071f7c11 */ /* 0x000fe200088f0eff */
[----:B------:R-:W-:-:S03]  /*0630*/  IMAD.MOV.U32 R24, RZ, RZ, R29 ;  /* 0x000000ffff187224 */ /* 0x000fc600078e001d */
[----:B------:R-:W-:Y:S01]  /*0640*/  MOV R28, R31 ;  /* 0x0000001f001c7202 */ /* 0x000fe20000000f00 */
        /* <DEDUP_REMOVED lines=18> */
.L_x_476:
[----:B------:R-:W-:Y:S05]  /*0770*/  BSYNC.RECONVERGENT B2 ;  /* 0x0000000000027941 */ /* 0x000fea0003800200 */
.L_x_475:
[----:B-----5:R-:W-:Y:S01]  /*0780*/  DSETP.GEU.AND P0, PT, |R18|, |R16|, PT ;  /* 0x400000101200722a */ /* 0x020fe20003f0e200 */
[C---:B------:R-:W-:Y:S01]  /*0790*/  IADD3 R21, P1, PT, R27.reuse, UR8, RZ ;  /* 0x000000081b157c10 */ /* 0x040fe2000ff3e0ff */
[----:B------:R-:W-:Y:S01]  /*07a0*/  BSSY.RECONVERGENT B2, `(.L_x_477) ;  /* 0x0000015000027945 */ /* 0x000fe20003800200 */
[----:B------:R-:W-:Y:S02]  /*07b0*/  IMAD.MOV.U32 R2, RZ, RZ, R16 ;  /* 0x000000ffff027224 */ /* 0x000fe400078e0010 */
[----:B------:R-:W-:Y:S01]  /*07c0*/  LEA.HI.X.SX32 R23, R27, UR9, 0x1, P1 ;  /* 0x000000091b177c11 */ /* 0x000fe200088f0eff */
[----:B------:R-:W-:Y:S02]  /*07d0*/  IMAD.MOV.U32 R6, RZ, RZ, R21 ;  /* 0x000000ffff067224 */ /* 0x000fe400078e0015 */
[----:B------:R-:W-:Y:S02]  /*07e0*/  IMAD.MOV.U32 R3, RZ, RZ, R17 ;  /* 0x000000ffff037224 */ /* 0x000fe400078e0011 */
[----:B------:R-:W-:-:S04]  /*07f0*/  IMAD.MOV.U32 R8, RZ, RZ, R23 ;  /* 0x000000ffff087224 */ /* 0x000fc800078e0017 */
        /* <DEDUP_REMOVED lines=15> */
.L_x_478:
[----:B------:R-:W-:Y:S05]  /*08f0*/  BSYNC.RECONVERGENT B2 ;  /* 0x0000000000027941 */ /* 0x000fea0003800200 */
.L_x_477:
[----:B------:R-:W-:Y:S01]  /*0900*/  DSETP.GEU.AND P0, PT, |R2|, |R14|, PT ;  /* 0x4000000e0200722a */ /* 0x000fe20003f0e200 */
[C---:B------:R-:W-:Y:S01]  /*0910*/  IADD3 R21, P1, PT, R26.reuse, UR8, RZ ;  /* 0x000000081a157c10 */ /* 0x040fe2000ff3e0ff */
[----:B------:R-:W-:Y:S01]  /*0920*/  BSSY.RECONVERGENT B2, `(.L_x_479) ;  /* 0x0000016000027945 */ /* 0x000fe20003800200 */
[----:B------:R-:W-:Y:S01]  /*0930*/  IADD3 R29, P2, PT, R25, UR8, RZ ;  /* 0x00000008191d7c10 */ /* 0x000fe2000ff5e0ff */
[----:B------:R-:W-:Y:S01]  /*0940*/  IMAD.MOV.U32 R16, RZ, RZ, R14 ;  /* 0x000000ffff107224 */ /* 0x000fe200078e000e */
        /* <DEDUP_REMOVED lines=19> */
.L_x_480:
[----:B------:R-:W-:Y:S05]  /*0a80*/  BSYNC.RECONVERGENT B2 ;  /* 0x0000000000027941 */ /* 0x000fea0003800200 */
.L_x_479:
[----:B------:R-:W-:Y:S01]  /*0a90*/  DSETP.GEU.AND P0, PT, |R16|, |R12|, PT ;  /* 0x4000000c1000722a */ /* 0x000fe20003f0e200 */
[----:B------:R-:W-:Y:S01]  /*0aa0*/  LEA.HI.X.SX32 R14, R25, UR9, 0x1, P2 ;  /* 0x00000009190e7c11 */ /* 0x000fe200090f0eff */
[----:B------:R-:W-:Y:S01]  /*0ab0*/  BSSY.RECONVERGENT B2, `(.L_x_481) ;  /* 0x0000014000027945 */ /* 0x000fe20003800200 */
[----:B------:R-:W-:Y:S02]  /*0ac0*/  IMAD.MOV.U32 R8, RZ, RZ, R29 ;  /* 0x000000ffff087224 */ /* 0x000fe400078e001d */
[----:B------:R-:W-:Y:S02]  /*0ad0*/  IMAD.MOV.U32 R2, RZ, RZ, R12 ;  /* 0x000000ffff027224 */ /* 0x000fe400078e000c */
[----:B------:R-:W-:Y:S02]  /*0ae0*/  IMAD.MOV.U32 R6, RZ, RZ, R14 ;  /* 0x000000ffff067224 */ /* 0x000fe400078e000e */
[----:B------:R-:W-:-:S05]  /*0af0*/  IMAD.MOV.U32 R3, RZ, RZ, R13 ;  /* 0x000000ffff037224 */ /* 0x000fca00078e000d */
        /* <DEDUP_REMOVED lines=15> */
.L_x_482:
[----:B------:R-:W-:Y:S05]  /*0bf0*/  BSYNC.RECONVERGENT B2 ;  /* 0x0000000000027941 */ /* 0x000fea0003800200 */
.L_x_481:
[----:B------:R-:W-:Y:S02]  /*0c00*/  VIADD R9, R9, 0x400 ;  /* 0x0000040009097836 */ /* 0x000fe40000000000 */
[----:B------:R-:W-:Y:S02]  /*0c10*/  VIADD R27, R27, 0x400 ;  /* 0x000004001b1b7836 */ /* 0x000fe40000000000 */
[----:B------:R-:W-:Y:S01]  /*0c20*/  VIADD R26, R26, 0x400 ;  /* 0x000004001a1a7836 */ /* 0x000fe20000000000 */
[----:B------:R-:W-:Y:S01]  /*0c30*/  ISETP.GE.AND P0, PT, R9, R4, PT ;  /* 0x000000040900720c */ /* 0x000fe20003f06270 */
[----:B------:R-:W-:Y:S02]  /*0c40*/  VIADD R25, R25, 0x400 ;  /* 0x0000040019197836 */ /* 0x000fe40000000000 */
[----:B------:R-:W-:-:S10]  /*0c50*/  VIADD R7, R7, 0x400 ;  /* 0x0000040007077836 */ /* 0x000fd40000000000 */
[----:B------:R-:W-:Y:S05]  /*0c60*/  @!P0 BRA `(.L_x_483) ;  /* 0xfffffff800508947 */ /* 0x000fea000383ffff */
.L_x_469:
[----:B------:R-:W-:Y:S05]  /*0c70*/  BSYNC.RECONVERGENT B1 ;  /* 0x0000000000017941 */ /* 0x000fea0003800200 */
.L_x_468:
        /* <DEDUP_REMOVED lines=34> */
.L_x_486:
[----:B------:R-:W-:Y:S05]  /*0ea0*/  BSYNC.RECONVERGENT B1 ;  /* 0x0000000000017941 */ /* 0x000fea0003800200 */
.L_x_485:
        /* <DEDUP_REMOVED lines=31> */
.L_x_488:
[----:B------:R-:W-:Y:S05]  /*10a0*/  BSYNC.RECONVERGENT B1 ;  /* 0x0000000000017941 */ /* 0x000fea0003800200 */
.L_x_487:
[----:B------:R-:W-:Y:S01]  /*10b0*/  ISETP.GT.AND P0, PT, R15, 0x1b, PT ;  /* 0x0000001b0f00780c */ /* 0x000fe20003f04270 */
[----:B---3--:R3:W3:Y:S01]  /*10c0*/  SHFL.DOWN PT, R8, R2, 0x4, 0x1f ;  /* 0x08801f0002087f89 */ /* 0x0086e200000e0000 */
[----:B------:R-:W-:Y:S01]  /*10d0*/  BSSY.RECONVERGENT B1, `(.L_x_489) ;  /* 0x000001d000017945 */ /* 0x000fe20003800200 */
[----:B0-----:R-:W-:Y:S01]  /*10e0*/  MOV R11, R4 ;  /* 0x00000004000b7202 */ /* 0x001fe20000000f00 */
[----:B------:R-:W-:Y:S01]  /*10f0*/  IMAD.MOV.U32 R12, RZ, RZ, R13 ;  /* 0x000000ffff0c7224 */ /* 0x000fe200078e000d */
[----:B------:R0:W0:Y:S01]  /*1100*/  SHFL.DOWN PT, R9, R3, 0x4, 0x1f ;  /* 0x08801f0003097f89 */ /* 0x00002200000e0000 */
[----:B-1----:R-:W-:Y:S02]  /*1110*/  IMAD.MOV.U32 R6, RZ, RZ, R2 ;  /* 0x000000ffff067224 */ /* 0x002fe400078e0002 */
[----:B--2---:R-:W-:Y:S01]  /*1120*/  IMAD.MOV.U32 R7, RZ, RZ, R3 ;  /* 0x000000ffff077224 */ /* 0x004fe200078e0003 */
[----:B----4-:R1:W2:Y:S04]  /*1130*/  SHFL.DOWN PT, R17, R4, 0x4, 0x1f ;  /* 0x08801f0004117f89 */ /* 0x0102a800000e0000 */
[----:B------:R1:W4:Y:S01]  /*1140*/  SHFL.DOWN PT, R10, R13, 0x4, 0x1f ;  /* 0x08801f000d0a7f89 */ /* 0x00032200000e0000 */
        /* <DEDUP_REMOVED lines=21> */
.L_x_490:
[----:B------:R-:W-:Y:S05]  /*12a0*/  BSYNC.RECONVERGENT B1 ;  /* 0x0000000000017941 */ /* 0x000fea0003800200 */
.L_x_489:
[----:B------:R-:W-:Y:S01]  /*12b0*/  ISETP.GT.AND P0, PT, R15, 0x17, PT ;  /* 0x000000170f00780c */ /* 0x000fe20003f04270 */
[----:B---3--:R3:W2:Y:S01]  /*12c0*/  SHFL.DOWN PT, R8, R6, 0x8, 0x1f ;  /* 0x09001f0006087f89 */ /* 0x0086a200000e0000 */
[----:B------:R-:W-:Y:S01]  /*12d0*/  BSSY.RECONVERGENT B1, `(.L_x_491) ;  /* 0x000001d000017945 */ /* 0x000fe20003800200 */
[----:B-1----:R-:W-:Y:S02]  /*12e0*/  IMAD.MOV.U32 R4, RZ, RZ, R11 ;  /* 0x000000ffff047224 */ /* 0x002fe400078e000b */
[----:B0-----:R3:W0:Y:S01]  /*12f0*/  SHFL.DOWN PT, R9, R7, 0x8, 0x1f ;  /* 0x09001f0007097f89 */ /* 0x00162200000e0000 */
[----:B----4-:R-:W-:Y:S02]  /*1300*/  IMAD.MOV.U32 R10, RZ, RZ, R12 ;  /* 0x000000ffff0a7224 */ /* 0x010fe400078e000c */
[----:B------:R-:W-:Y:S01]  /*1310*/  IMAD.MOV.U32 R2, RZ, RZ, R6 ;  /* 0x000000ffff027224 */ /* 0x000fe200078e0006 */
[----:B------:R3:W1:Y:S01]  /*1320*/  SHFL.DOWN PT, R14, R11, 0x8, 0x1f ;  /* 0x09001f000b0e7f89 */ /* 0x00066200000e0000 */
[----:B------:R-:W-:-:S03]  /*1330*/  IMAD.MOV.U32 R3, RZ, RZ, R7 ;  /* 0x000000ffff037224 */ /* 0x000fc600078e0007 */
[----:B------:R3:W4:Y:S01]  /*1340*/  SHFL.DOWN PT, R13, R12, 0x8, 0x1f ;  /* 0x09001f000c0d7f89 */ /* 0x00072200000e0000 */
[----:B------:R-:W-:Y:S05]  /*1350*/  @P0 BRA `(.L_x_492) ;  /* 0x0000000000500947 */ /* 0x000fea0003800000 */
[----:B0-2---:R-:W-:Y:S01]  /*1360*/  DSETP.GEU.AND P0, PT, |R6|, |R8|, PT ;  /* 0x400000080600722a */ /* 0x005fe20003f0e200 */
[----:B-1----:R-:W-:Y:S02]  /*1370*/  IMAD.MOV.U32 R4, RZ, RZ, R14 ;  /* 0x000000ffff047224 */ /* 0x002fe400078e000e */
        /* <DEDUP_REMOVED lines=18> */
.L_x_492:
[----:B------:R-:W-:Y:S05]  /*14a0*/  BSYNC.RECONVERGENT B1 ;  /* 0x0000000000017941 */ /* 0x000fea0003800200 */
.L_x_491:
[----:B------:R-:W-:Y:S01]  /*14b0*/  ISETP.GT.AND P0, PT, R15, 0xf, PT ;  /* 0x0000000f0f00780c */ /* 0x000fe20003f04270 */
[----:B---3--:R3:W1:Y:S01]  /*14c0*/  SHFL.DOWN PT, R6, R2, 0x10, 0x1f ;  /* 0x0a001f0002067f89 */ /* 0x00866200000e0000 */
[----:B------:R-:W-:Y:S01]  /*14d0*/  BSSY.RECONVERGENT B1, `(.L_x_493) ;  /* 0x000001d000017945 */ /* 0x000fe20003800200 */
[----:B--2---:R-:W-:Y:S02]  /*14e0*/  IMAD.MOV.U32 R17, RZ, RZ, R4 ;  /* 0x000000ffff117224 */ /* 0x004fe400078e0004 */
[----:B------:R3:W2:Y:S01]  /*14f0*/  SHFL.DOWN PT, R7, R3, 0x10, 0x1f ;  /* 0x0a001f0003077f89 */ /* 0x0006a200000e0000 */
[----:B------:R-:W-:Y:S02]  /*1500*/  IMAD.MOV.U32 R19, RZ, RZ, R10 ;  /* 0x000000ffff137224 */ /* 0x000fe400078e000a */
[----:B------:R-:W-:Y:S01]  /*1510*/  IMAD.MOV.U32 R12, RZ, RZ, R2 ;  /* 0x000000ffff0c7224 */ /* 0x000fe200078e0002 */
[----:B0-----:R3:W0:Y:S01]  /*1520*/  SHFL.DOWN PT, R9, R4, 0x10, 0x1f ;  /* 0x0a001f0004097f89 */ /* 0x00162200000e0000 */
[----:B----4-:R-:W-:-:S03]  /*1530*/  IMAD.MOV.U32 R13, RZ, RZ, R3 ;  /* 0x000000ffff0d7224 */ /* 0x010fc600078e0003 */
[----:B------:R3:W4:Y:S01]  /*1540*/  SHFL.DOWN PT, R11, R10, 0x10, 0x1f ;  /* 0x0a001f000a0b7f89 */ /* 0x00072200000e0000 */
[----:B------:R-:W-:Y:S05]  /*1550*/  @P0 BRA `(.L_x_494) ;  /* 0x0000000000500947 */ /* 0x000fea0003800000 */
[----:B-12---:R-:W-:Y:S01]  /*1560*/  DSETP.GEU.AND P0, PT, |R2|, |R6|, PT ;  /* 0x400000060200722a */ /* 0x006fe20003f0e200 */
[----:B0-----:R-:W-:Y:S01]  /*1570*/  IMAD.MOV.U32 R17, RZ, RZ, R9 ;  /* 0x000000ffff117224 */ /* 0x001fe200078e0009 */
        /* <DEDUP_REMOVED lines=18> */
.L_x_494:
[----:B------:R-:W-:Y:S05]  /*16a0*/  BSYNC.RECONVERGENT B1 ;  /* 0x0000000000017941 */ /* 0x000fea0003800200 */
.L_x_493:
[----:B------:R-:W-:Y:S01]  /*16b0*/  ISETP.NE.AND P0, PT, R15, RZ, PT ;  /* 0x000000ff0f00720c */ /* 0x000fe20003f05270 */
[----:B------:R-:W-:-:S12]  /*16c0*/  BSSY.RECONVERGENT B1, `(.L_x_495) ;  /* 0x000000b000017945 */ /* 0x000fd80003800200 */
[----:B------:R-:W-:Y:S05]  /*16d0*/  @P0 BRA `(.L_x_496) ;  /* 0x0000000000240947 */ /* 0x000fea0003800000 */
[----:B---3--:R-:W3:Y:S01]  /*16e0*/  S2R R4, SR_CgaCtaId ;  /* 0x0000000000047919 */ /* 0x008ee20000008800 */
[----:B------:R-:W-:Y:S01]  /*16f0*/  MOV R3, 0x400 ;  /* 0x0000040000037802 */ /* 0x000fe20000000f00 */
[----:B------:R-:W-:Y:S01]  /*1700*/  IMAD.MOV.U32 R18, RZ, RZ, R17 ;  /* 0x000000ffff127224 */ /* 0x000fe200078e0011 */
[----:B------:R-:W-:-:S04]  /*1710*/  SHF.R.U32.HI R2, RZ, 0x1, R5 ;  /* 0x00000001ff027819 */ /* 0x000fc80000011605 */
[----:B------:R-:W-:Y:S02]  /*1720*/  LOP3.LUT R2, R2, 0x1f0, RZ, 0xc0, !PT ;  /* 0x000001f002027812 */ /* 0x000fe400078ec0ff */
[----:B---3--:R-:W-:-:S05]  /*1730*/  LEA R3, R4, R3, 0x18 ;  /* 0x0000000304037211 */ /* 0x008fca00078ec0ff */
[----:B------:R-:W-:-:S05]  /*1740*/  IMAD.IADD R3, R2, 0x1, R3 ;  /* 0x0000000102037824 */ /* 0x000fca00078e0203 */
[----:B------:R3:W-:Y:S04]  /*1750*/  STS.64 [R3+0x10], R18 ;  /* 0x0000101203007388 */ /* 0x0007e80000000a00 */
[----:B------:R3:W-:Y:S02]  /*1760*/  STS.64 [R3+0x8], R12 ;  /* 0x0000080c03007388 */ /* 0x0007e40000000a00 */
.L_x_496:
[----:B------:R-:W-:Y:S05]  /*1770*/  BSYNC.RECONVERGENT B1 ;  /* 0x0000000000017941 */ /* 0x000fea0003800200 */
.L_x_495:
[----:B------:R-:W-:Y:S01]  /*1780*/  BAR.SYNC.DEFER_BLOCKING 0x0 ;  /* 0x0000000000007b1d */ /* 0x000fe20000010000 */
[----:B------:R-:W-:-:S13]  /*1790*/  ISETP.NE.AND P1, PT, R5, RZ, PT ;  /* 0x000000ff0500720c */ /* 0x000fda0003f25270 */
[----:B------:R-:W-:Y:S05]  /*17a0*/  @P1 BRA `(.L_x_497) ;  /* 0x0000004c00d41947 */ /* 0x000fea0003800000 */
[----:B---3--:R-:W3:Y:S01]  /*17b0*/  S2R R3, SR_CgaCtaId ;  /* 0x0000000000037919 */ /* 0x008ee20000008800 */
[----:B------:R-:W-:Y:S01]  /*17c0*/  MOV R2, 0x400 ;  /* 0x0000040000027802 */ /* 0x000fe20000000f00 */
[----:B------:R-:W-:Y:S03]  /*17d0*/  BSSY.RECONVERGENT B1, `(.L_x_498) ;  /* 0x000001a000017945 */ /* 0x000fe60003800200 */
[----:B---3--:R-:W-:-:S05]  /*17e0*/  LEA R32, R3, R2, 0x18 ;  /* 0x0000000203207211 */ /* 0x008fca00078ec0ff */
[----:B-1----:R-:W1:Y:S04]  /*17f0*/  LDS.64 R14, [R32+0x18] ;  /* 0x00001800200e7984 */ /* 0x002e680000000a00 */
[----:B0---4-:R-:W0:Y:S04]  /*1800*/  LDS.128 R8, [R32+0x20] ;  /* 0x0000200020087984 */ /* 0x011e280000000c00 */
[----:B------:R3:W4:Y:S04]  /*1810*/  LDS.64 R2, [R32+0x80] ;  /* 0x0000800020027984 */ /* 0x0007280000000a00 */
[----:B--2---:R3:W2:Y:S01]  /*1820*/  LDS.128 R4, [R32+0x30] ;  /* 0x0000300020047984 */ /* 0x0046a20000000c00 */
        /* <DEDUP_REMOVED lines=20> */
.L_x_499:
[----:B------:R-:W-:Y:S05]  /*1970*/  BSYNC.RECONVERGENT B1 ;  /* 0x0000000000017941 */ /* 0x000fea0003800200 */
.L_x_498:
[----:B------:R0:W1:Y:S01]  /*1980*/  LDS.128 R12, [R32+0x40] ;  /* 0x00004000200c7984 */ /* 0x0000620000000c00 */
[----:B------:R-:W-:Y:S01]  /*1990*/  DSETP.GEU.AND P0, PT, |R28|, |R10|, PT ;  /* 0x4000000a1c00722a */ /* 0x000fe20003f0e200 */
[----:B------:R-:W-:Y:S01]  /*19a0*/  BSSY.RECONVERGENT B1, `(.L_x_500) ;  /* 0x0000017000017945 */ /* 0x000fe20003800200 */
[----:B------:R-:W-:Y:S01]  /*19b0*/  IMAD.MOV.U32 R33, RZ, RZ, R4 ;  /* 0x000000ffff217224 */ /* 0x000fe200078e0004 */
[----:B------:R0:W2:Y:S01]  /*19c0*/  LDS.128 R16, [R32+0x50] ;  /* 0x0000500020107984 */ /* 0x0000a20000000c00 */
[----:B------:R-:W-:Y:S02]  /*19d0*/  IMAD.MOV.U32 R35, RZ, RZ, R5 ;  /* 0x000000ffff237224 */ /* 0x000fe400078e0005 */
[----:B------:R-:W-:Y:S01]  /*19e0*/  IMAD.MOV.U32 R8, RZ, RZ, R10 ;  /* 0x000000ffff087224 */ /* 0x000fe200078e000a */
[----:B------:R0:W3:Y:S01]  /*19f0*/  LDS.128 R20, [R32+0x60] ;  /* 0x0000600020147984 */ /* 0x0000e20000000c00 */
[----:B------:R-:W-:-:S03]  /*1a00*/  IMAD.MOV.U32 R9, RZ, RZ, R11 ;  /* 0x000000ffff097224 */ /* 0x000fc600078e000b */
[----:B------:R0:W4:Y:S03]  /*1a10*/  LDS.128 R24, [R32+0x70] ;  /* 0x0000700020187984 */ /* 0x0001260000000c00 */
        /* <DEDUP_REMOVED lines=15> */
.L_x_501:
[----:B------:R-:W-:Y:S05]  /*1b10*/  BSYNC.RECONVERGENT B1 ;  /* 0x0000000000017941 */ /* 0x000fea0003800200 */
.L_x_500:
        /* <DEDUP_REMOVED lines=21> */
.L_x_503:
[----:B------:R-:W-:Y:S05]  /*1c70*/  BSYNC.RECONVERGENT B1 ;  /* 0x0000000000017941 */ /* 0x000fea0003800200 */
.L_x_502:
[----:B------:R-:W-:Y:S01]  /*1c80*/  DSETP.GEU.AND P0, PT, |R4|, |R14|, PT ;  /* 0x4000000e0400722a */ /* 0x000fe20003f0e200 */
[----:B------:R-:W-:Y:S01]  /*1c90*/  BSSY.RECONVERGENT B1, `(.L_x_504) ;  /* 0x0000014000017945 */ /* 0x000fe20003800200 */
[----:B------:R-:W-:Y:S02]  /*1ca0*/  IMAD.MOV.U32 R6, RZ, RZ, R14 ;  /* 0x000000ffff067224 */ /* 0x000fe400078e000e */
[----:B------:R-:W-:Y:S02]  /*1cb0*/  IMAD.MOV.U32 R7, RZ, RZ, R15 ;  /* 0x000000ffff077224 */ /* 0x000fe400078e000f */
[----:B--2---:R-:W-:Y:S02]  /*1cc0*/  IMAD.MOV.U32 R9, RZ, RZ, R16 ;  /* 0x000000ffff097224 */ /* 0x004fe400078e0010 */
        /* <DEDUP_REMOVED lines=16> */
.L_x_505:
[----:B------:R-:W-:Y:S05]  /*1dd0*/  BSYNC.RECONVERGENT B1 ;  /* 0x0000000000017941 */ /* 0x000fea0003800200 */
.L_x_504:
        /* <DEDUP_REMOVED lines=21> */
.L_x_507:
[----:B------:R-:W-:Y:S05]  /*1f30*/  BSYNC.RECONVERGENT B1 ;  /* 0x0000000000017941 */ /* 0x000fea0003800200 */
.L_x_506:
[----:B------:R-:W-:Y:S01]  /*1f40*/  DSETP.GEU.AND P0, PT, |R4|, |R22|, PT ;  /* 0x400000160400722a */ /* 0x000fe20003f0e200 */
[----:B------:R-:W-:Y:S01]  /*1f50*/  BSSY.RECONVERGENT B1, `(.L_x_508) ;  /* 0x0000014000017945 */ /* 0x000fe20003800200 */
[----:B------:R-:W-:Y:S02]  /*1f60*/  IMAD.MOV.U32 R6, RZ, RZ, R22 ;  /* 0x000000ffff067224 */ /* 0x000fe400078e0016 */
[----:B------:R-:W-:Y:S02]  /*1f70*/  IMAD.MOV.U32 R7, RZ, RZ, R23 ;  /* 0x000000ffff077224 */ /* 0x000fe400078e0017 */
[----:B----4-:R-:W-:Y:S02]  /*1f80*/  IMAD.MOV.U32 R9, RZ, RZ, R24 ;  /* 0x000000ffff097224 */ /* 0x010fe400078e0018 */
        /* <DEDUP_REMOVED lines=16> */
.L_x_509:
[----:B------:R-:W-:Y:S05]  /*2090*/  BSYNC.RECONVERGENT B1 ;  /* 0x0000000000017941 */ /* 0x000fea0003800200 */
.L_x_508:
[----:B------:R-:W-:Y:S01]  /*20a0*/  DSETP.GEU.AND P0, PT, |R6|, |R26|, PT ;  /* 0x4000001a0600722a */ /* 0x000fe20003f0e200 */
[----:B------:R-:W-:Y:S02]  /*20b0*/  IMAD.MOV.U32 R12, RZ, RZ, R26 ;  /* 0x000000ffff0c7224 */ /* 0x000fe400078e001a */
[----:B------:R-:W-:Y:S02]  /*20c0*/  IMAD.MOV.U32 R13, RZ, RZ, R27 ;  /* 0x000000ffff0d7224 */ /* 0x000fe400078e001b */
        /* <DEDUP_REMOVED lines=18> */
.L_x_484:
        /* <DEDUP_REMOVED lines=8> */
[----:B------:R-:W-:Y:S01]  /*2270*/  ISETP.GT.AND P0, PT, R11, R4, PT ;  /* 0x000000040b00720c */ /* 0x000fe20003f04270 */
[----:B------:R-:W-:Y:S02]  /*2280*/  IMAD.IADD R9, R4, 0x1, R9 ;  /* 0x0000000104097824 */ /* 0x000fe400078e0209 */
[----:B------:R-:W-:-:S03]  /*2290*/  IMAD.MOV.U32 R11, RZ, RZ, R3 ;  /* 0x000000ffff0b7224 */ /* 0x000fc600078e0003 */
        /* <DEDUP_REMOVED lines=27> */
.L_x_511:
[----:B------:R-:W-:Y:S05]  /*2450*/  BSYNC.RECONVERGENT B1 ;  /* 0x0000000000017941 */ /* 0x000fea0003800200 */
.L_x_510:
[----:B------:R-:W-:Y:S01]  /*2460*/  VIADD R2, R7, 0x2 ;  /* 0x0000000207027836 */ /* 0x000fe20000000000 */
[----:B--2---:R1:W2:Y:S01]  /*2470*/  SHFL.DOWN PT, R12, R10, 0x2, R9 ;  /* 0x084000000a0c7989 */ /* 0x0042a200000e0009 */
[----:B------:R-:W-:Y:S01]  /*2480*/  BSSY.RECONVERGENT B1, `(.L_x_512) ;  /* 0x000001e000017945 */ /* 0x000fe20003800200 */
[----:B------:R-:W-:Y:S02]  /*2490*/  IMAD.MOV.U32 R8, RZ, RZ, R16 ;  /* 0x000000ffff087224 */ /* 0x000fe400078e0010 */
[----:B------:R-:W-:Y:S01]  /*24a0*/  ISETP.GT.AND P0, PT, R2, R9, PT ;  /* 0x000000090200720c */ /* 0x000fe20003f04270 */
[----:B---3--:R1:W3:Y:S01]  /*24b0*/  SHFL.DOWN PT, R13, R11, 0x2, R9 ;  /* 0x084000000b0d7989 */ /* 0x0082e200000e0009 */
[----:B------:R-:W-:Y:S02]  /*24c0*/  IMAD.MOV.U32 R14, RZ, RZ, R18 ;  /* 0x000000ffff0e7224 */ /* 0x000fe400078e0012 */
[----:B------:R-:W-:Y:S01]  /*24d0*/  IMAD.MOV.U32 R2, RZ, RZ, R10 ;  /* 0x000000ffff027224 */ /* 0x000fe200078e000a */
[----:B----4-:R1:W4:Y:S01]  /*24e0*/  SHFL.DOWN PT, R15, R16, 0x2, R9 ;  /* 0x08400000100f7989 */ /* 0x01032200000e0009 */
[----:B------:R-:W-:-:S03]  /*24f0*/  IMAD.MOV.U32 R3, RZ, RZ, R11 ;  /* 0x000000ffff037224 */ /* 0x000fc600078e000b */
[----:B0-----:R1:W0:Y:S04]  /*2500*/  SHFL.DOWN PT, R17, R18, 0x2, R9 ;  /* 0x0840000012117989 */ /* 0x00122800000e0009 */
[----:B------:R-:W-:Y:S05]  /*2510*/  @P0 BRA `(.L_x_513) ;  /* 0x0000000000500947 */ /* 0x000fea0003800000 */
[----:B--23--:R-:W-:Y:S01]  /*2520*/  DSETP.GEU.AND P0, PT, |R10|, |R12|, PT ;  /* 0x4000000c0a00722a */ /* 0x00cfe20003f0e200 */
[----:B----4-:R-:W-:Y:S02]  /*2530*/  IMAD.MOV.U32 R8, RZ, RZ, R15 ;  /* 0x000000ffff087224 */ /* 0x010fe400078e000f */
[----:B0-----:R-:W-:Y:S02]  /*2540*/  IMAD.MOV.U32 R14, RZ, RZ, R17 ;  /* 0x000000ffff0e7224 */ /* 0x001fe400078e0011 */
        /* <DEDUP_REMOVED lines=17> */
.L_x_513:
[----:B------:R-:W-:Y:S05]  /*2660*/  BSYNC.RECONVERGENT B1 ;  /* 0x0000000000017941 */ /* 0x000fea0003800200 */
.L_x_512:
[----:B------:R-:W-:Y:S01]  /*2670*/  VIADD R6, R7, 0x4 ;  /* 0x0000000407067836 */ /* 0x000fe20000000000 */
[----:B--2---:R2:W2:Y:S01]  /*2680*/  SHFL.DOWN PT, R12, R2, 0x4, R9 ;  /* 0x08800000020c7989 */ /* 0x0044a200000e0009 */
[----:B------:R-:W-:Y:S01]  /*2690*/  BSSY.RECONVERGENT B1, `(.L_x_514) ;  /* 0x000001e000017945 */ /* 0x000fe20003800200 */
[----:B-1----:R-:W-:Y:S02]  /*26a0*/  IMAD.MOV.U32 R16, RZ, RZ, R14 ;  /* 0x000000ffff107224 */ /* 0x002fe400078e000e */
        /* <DEDUP_REMOVED lines=28> */
.L_x_515:
[----:B------:R-:W-:Y:S05]  /*2870*/  BSYNC.RECONVERGENT B1 ;  /* 0x0000000000017941 */ /* 0x000fea0003800200 */
.L_x_514:
[----:B--2---:R-:W-:Y:S01]  /*2880*/  VIADD R2, R7, 0x8 ;  /* 0x0000000807027836 */ /* 0x004fe20000000000 */
[----:B------:R2:W2:Y:S01]  /*2890*/  SHFL.DOWN PT, R12, R10, 0x8, R9 ;  /* 0x090000000a0c7989 */ /* 0x0004a200000e0009 */
        /* <DEDUP_REMOVED lines=30> */
.L_x_517:
[----:B------:R-:W-:Y:S05]  /*2a80*/  BSYNC.RECONVERGENT B1 ;  /* 0x0000000000017941 */ /* 0x000fea0003800200 */
.L_x_516:
[----:B-1----:R-:W-:Y:S01]  /*2a90*/  VIADD R6, R7, 0x10 ;  /* 0x0000001007067836 */ /* 0x002fe20000000000 */
[----:B--2---:R1:W2:Y:S01]  /*2aa0*/  SHFL.DOWN PT, R10, R2, 0x10, R9 ;  /* 0x0a000000020a7989 */ /* 0x0042a200000e0009 */
[----:B------:R-:W-:Y:S01]  /*2ab0*/  BSSY.RECONVERGENT B1, `(.L_x_518) ;  /* 0x000001e000017945 */ /* 0x000fe20003800200 */
[----:B0-----:R-:W-:Y:S01]  /*2ac0*/  IMAD.MOV.U32 R17, RZ, RZ, R8 ;  /* 0x000000ffff117224 */ /* 0x001fe200078e0008 */
[----:B------:R-:W-:Y:S01]  /*2ad0*/  MOV R19, R14 ;  /* 0x0000000e00137202 */ /* 0x000fe20000000f00 */
[----:B------:R1:W0:Y:S01]  /*2ae0*/  SHFL.DOWN PT, R11, R3, 0x10, R9 ;  /* 0x0a000000030b7989 */ /* 0x00022200000e0009 */
[----:B------:R-:W-:Y:S01]  /*2af0*/  ISETP.GT.AND P0, PT, R6, R9, PT ;  /* 0x000000090600720c */ /* 0x000fe20003f04270 */
[----:B------:R-:W-:Y:S02]  /*2b00*/  IMAD.MOV.U32 R12, RZ, RZ, R2 ;  /* 0x000000ffff0c7224 */ /* 0x000fe400078e0002 */
[----:B----4-:R1:W4:Y:S01]  /*2b10*/  SHFL.DOWN PT, R15, R8, 0x10, R9 ;  /* 0x0a000000080f7989 */ /* 0x01032200000e0009 */
[----:B---3--:R-:W-:-:S03]  /*2b20*/  IMAD.MOV.U32 R13, RZ, RZ, R3 ;  /* 0x000000ffff0d7224 */ /* 0x008fc600078e0003 */
[----:B------:R1:W3:Y:S06]  /*2b30*/  SHFL.DOWN PT, R21, R14, 0x10, R9 ;  /* 0x0a0000000e157989 */ /* 0x0002ec00000e0009 */
[----:B------:R-:W-:Y:S05]  /*2b40*/  @P0 BRA `(.L_x_519) ;  /* 0x0000000000500947 */ /* 0x000fea0003800000 */
[----:B0-2---:R-:W-:Y:S01]  /*2b50*/  DSETP.GEU.AND P0, PT, |R2|, |R10|, PT ;  /* 0x4000000a0200722a */ /* 0x005fe20003f0e200 */
        /* <DEDUP_REMOVED lines=19> */
.L_x_519:
[----:B------:R-:W-:Y:S05]  /*2c90*/  BSYNC.RECONVERGENT B1 ;  /* 0x0000000000017941 */ /* 0x000fea0003800200 */
.L_x_518:
[----:B------:R-:W-:Y:S01]  /*2ca0*/  ISETP.NE.AND P0, PT, R7, RZ, PT ;  /* 0x000000ff0700720c */ /* 0x000fe20003f05270 */
[----:B------:R-:W-:-:S12]  /*2cb0*/  BSSY.RECONVERGENT B1, `(.L_x_520) ;  /* 0x000000b000017945 */ /* 0x000fd80003800200 */
[----:B------:R-:W-:Y:S05]  /*2cc0*/  @P0 BRA `(.L_x_521) ;  /* 0x0000000000240947 */ /* 0x000fea0003800000 */
[----:B------:R-:W5:Y:S01]  /*2cd0*/  S2R R6, SR_CgaCtaId ;  /* 0x0000000000067919 */ /* 0x000f620000008800 */
[----:B-1----:R-:W-:Y:S01]  /*2ce0*/  MOV R3, 0x400 ;  /* 0x0000040000037802 */ /* 0x002fe20000000f00 */
[----:B------:R-:W-:Y:S01]  /*2cf0*/  IMAD.MOV.U32 R18, RZ, RZ, R17 ;  /* 0x000000ffff127224 */ /* 0x000fe200078e0011 */
[----:B------:R-:W-:-:S04]  /*2d00*/  SHF.R.U32.HI R2, RZ, 0x1, R5 ;  /* 0x00000001ff027819 */ /* 0x000fc80000011605 */
[----:B------:R-:W-:Y:S02]  /*2d10*/  LOP3.LUT R2, R2, 0x1f0, RZ, 0xc0, !PT ;  /* 0x000001f002027812 */ /* 0x000fe400078ec0ff */
[----:B-----5:R-:W-:-:S05]  /*2d20*/  LEA R3, R6, R3, 0x18 ;  /* 0x0000000306037211 */ /* 0x020fca00078ec0ff */
[----:B------:R-:W-:-:S05]  /*2d30*/  IMAD.IADD R3, R2, 0x1, R3 ;  /* 0x0000000102037824 */ /* 0x000fca00078e0203 */
[----:B------:R1:W-:Y:S04]  /*2d40*/  STS.64 [R3+0x10], R18 ;  /* 0x0000101203007388 */ /* 0x0003e80000000a00 */
[----:B------:R1:W-:Y:S02]  /*2d50*/  STS.64 [R3+0x8], R12 ;  /* 0x0000080c03007388 */ /* 0x0003e40000000a00 */
.L_x_521:
[----:B------:R-:W-:Y:S05]  /*2d60*/  BSYNC.RECONVERGENT B1 ;  /* 0x0000000000017941 */ /* 0x000fea0003800200 */
.L_x_520:
[----:B------:R-:W-:Y:S01]  /*2d70*/  BAR.SYNC.DEFER_BLOCKING 0x0 ;  /* 0x0000000000007b1d */ /* 0x000fe20000010000 */
[----:B------:R-:W-:-:S13]  /*2d80*/  ISETP.NE.AND P1, PT, R5, RZ, PT ;  /* 0x000000ff0500720c */ /* 0x000fda0003f25270 */
[----:B------:R-:W-:Y:S05]  /*2d90*/  @P1 BRA `(.L_x_497) ;  /* 0x0000003800581947 */ /* 0x000fea0003800000 */
[----:B------:R-:W-:Y:S01]  /*2da0*/  ISETP.GE.AND P0, PT, R4, 0x21, PT ;  /* 0x000000210400780c */ /* 0x000fe20003f06270 */
[----:B0-----:R-:W-:Y:S02]  /*2db0*/  IMAD.MOV.U32 R11, RZ, RZ, R17 ;  /* 0x000000ffff0b7224 */ /* 0x001fe400078e0011 */
[----:B-1----:R-:W-:Y:S02]  /*2dc0*/  IMAD.MOV.U32 R14, RZ, RZ, R19 ;  /* 0x000000ffff0e7224 */ /* 0x002fe400078e0013 */
        /* <DEDUP_REMOVED lines=29> */
.L_x_523:
[----:B------:R-:W-:Y:S05]  /*2fa0*/  BSYNC.RECONVERGENT B1 ;  /* 0x0000000000017941 */ /* 0x000fea0003800200 */
.L_x_522:
[----:B------:R-:W-:Y:S01]  /*2fb0*/  ISETP.GE.AND P0, PT, R4, 0x41, PT ;  /* 0x000000410400780c */ /* 0x000fe20003f06270 */
[----:B------:R-:W-:Y:S02]  /*2fc0*/  IMAD.MOV.U32 R5, RZ, RZ, R11 ;  /* 0x000000ffff057224 */ /* 0x000fe400078e000b */
[----:B--2---:R-:W-:Y:S02]  /*2fd0*/  IMAD.MOV.U32 R10, RZ, RZ, R14 ;  /* 0x000000ffff0a7224 */ /* 0x004fe400078e000e */
        /* <DEDUP_REMOVED lines=29> */
.L_x_525:
[----:B------:R-:W-:Y:S05]  /*31b0*/  BSYNC.RECONVERGENT B1 ;  /* 0x0000000000017941 */ /* 0x000fea0003800200 */
.L_x_524:
        /* <DEDUP_REMOVED lines=32> */
.L_x_527:
[----:B------:R-:W-:Y:S05]  /*33c0*/  BSYNC.RECONVERGENT B1 ;  /* 0x0000000000017941 */ /* 0x000fea0003800200 */
.L_x_526:
        /* <DEDUP_REMOVED lines=32> */
.L_x_529:
[----:B------:R-:W-:Y:S05]  /*35d0*/  BSYNC.RECONVERGENT B1 ;  /* 0x0000000000017941 */ /* 0x000fea0003800200 */
.L_x_528:
        /* <DEDUP_REMOVED lines=32> */
.L_x_531:
[----:B------:R-:W-:Y:S05]  /*37e0*/  BSYNC.RECONVERGENT B1 ;  /* 0x0000000000017941 */ /* 0x000fea0003800200 */
.L_x_530:
        /* <DEDUP_REMOVED lines=32> */
.L_x_533:
[----:B------:R-:W-:Y:S05]  /*39f0*/  BSYNC.RECONVERGENT B1 ;  /* 0x0000000000017941 */ /* 0x000fea0003800200 */
.L_x_532:
        /* <DEDUP_REMOVED lines=32> */
.L_x_465:
[----:B------:R-:W0:Y:S01]  /*3c00*/  S2R R4, SR_TID.X ;  /* 0x0000000000047919 */ /* 0x000e220000002100 */
[----:B------:R-:W1:Y:S01]  /*3c10*/  LDCU.128 UR12, c[0x0][0x380] ;  /* 0x00007000ff0c77ac */ /* 0x000e620008000c00 */
[----:B------:R-:W-:Y:S02]  /*3c20*/  SHF.R.S32.HI R5, RZ, 0x1f, R10 ;  /* 0x0000001fff057819 */ /* 0x000fe4000001140a */
[----:B0-----:R-:W-:-:S04]  /*3c30*/  IADD3 R2, P0, PT, R10, R4, RZ ;  /* 0x000000040a027210 */ /* 0x001fc80007f1e0ff */
[----:B-1----:R-:W-:Y:S01]  /*3c40*/  LEA R8, P1, R2, UR12, 0x3 ;  /* 0x0000000c02087c11 */ /* 0x002fe2000f8218ff */
[----:B------:R-:W-:-:S05]  /*3c50*/  IMAD.X R3, RZ, RZ, R5, P0 ;  /* 0x000000ffff037224 */ /* 0x000fca00000e0605 */
[----:B------:R-:W-:-:S05]  /*3c60*/  LEA.HI.X R9, R2, UR13, R3, 0x3, P1 ;  /* 0x0000000d02097c11 */ /* 0x000fca00088f1c03 */
[----:B------:R-:W2:Y:S04]  /*3c70*/  LDG.E.64 R12, desc[UR10][R8.64] ;  /* 0x0000000a080c7981 */ /* 0x000ea8000c1e1b00 */
[----:B------:R-:W2:Y:S04]  /*3c80*/  LDG.E.64 R14, desc[UR10][R8.64+0x800] ;  /* 0x0008000a080e7981 */ /* 0x000ea8000c1e1b00 */
[----:B------:R-:W3:Y:S04]  /*3c90*/  LDG.E.64 R16, desc[UR10][R8.64+0x1000] ;  /* 0x0010000a08107981 */ /* 0x000ee8000c1e1b00 */
[----:B------:R-:W4:Y:S04]  /*3ca0*/  LDG.E.64 R18, desc[UR10][R8.64+0x1800] ;  /* 0x0018000a08127981 */ /* 0x000f28000c1e1b00 */
[----:B------:R0:W5:Y:S01]  /*3cb0*/  LDG.E.64 R2, desc[UR10][R8.64+0x2000] ;  /* 0x0020000a08027981 */ /* 0x000162000c1e1b00 */
[----:B------:R-:W-:Y:S01]  /*3cc0*/  BSSY.RECONVERGENT B1, `(.L_x_534) ;  /* 0x000001f000017945 */ /* 0x000fe20003800200 */
[C---:B0-----:R-:W-:Y:S01]  /*3cd0*/  LOP3.LUT R8, R4.reuse, 0x400, RZ, 0xfc, !PT ;  /* 0x0000040004087812 */ /* 0x041fe200078efcff */
[----:B------:R-:W-:Y:S01]  /*3ce0*/  VIADD R9, R4, 0x200 ;  /* 0x0000020004097836 */ /* 0x000fe20000000000 */
[----:B--2---:R-:W-:-:S06]  /*3cf0*/  DSETP.GEU.AND P0, PT, |R12|, |R14|, PT ;  /* 0x4000000e0c00722a */ /* 0x004fcc0003f0e200 */
[----:B------:R-:W-:Y:S02]  /*3d00*/  FSEL R12, R12, R14, P0 ;  /* 0x0000000e0c0c7208 */ /* 0x000fe40000000000 */
[----:B------:R-:W-:Y:S02]  /*3d10*/  FSEL R13, R13, R15, P0 ;  /* 0x0000000f0d0d7208 */ /* 0x000fe40000000000 */
[----:B------:R-:W-:-:S04]  /*3d20*/  IADD3 R14, P1, PT, R10, UR14, RZ ;  /* 0x0000000e0a0e7c10 */ /* 0x000fc8000ff3e0ff */
[----:B---3--:R-:W-:Y:S01]  /*3d30*/  DSETP.GEU.AND P2, PT, |R12|, |R16|, PT ;  /* 0x400000100c00722a */ /* 0x008fe20003f4e200 */
[----:B------:R-:W-:-:S05]  /*3d40*/  IADD3 R6, P5, PT, R8, R14, RZ ;  /* 0x0000000e08067210 */ /* 0x000fca0007fbe0ff */
[----:B------:R-:W-:Y:S02]  /*3d50*/  FSEL R12, R12, R16, P2 ;  /* 0x000000100c0c7208 */ /* 0x000fe40001000000 */
[----:B------:R-:W-:-:S06]  /*3d60*/  FSEL R13, R13, R17, P2 ;  /* 0x000000110d0d7208 */ /* 0x000fcc0001000000 */
[----:B----4-:R-:W-:-:S06]  /*3d70*/  DSETP.GEU.AND P3, PT, |R12|, |R18|, PT ;  /* 0x400000120c00722a */ /* 0x010fcc0003f6e200 */
[----:B------:R-:W-:Y:S02]  /*3d80*/  FSEL R10, R12, R18, P3 ;  /* 0x000000120c0a7208 */ /* 0x000fe40001800000 */
[----:B------:R-:W-:Y:S02]  /*3d90*/  FSEL R11, R13, R19, P3 ;  /* 0x000000130d0b7208 */ /* 0x000fe40001800000 */
[----:B------:R-:W-:Y:S01]  /*3da0*/  IADD3.X R12, PT, PT, R5, UR15, RZ, P1, !PT ;  /* 0x0000000f050c7c10 */ /* 0x000fe20008ffe4ff */
[C---:B------:R-:W-:Y:S01]  /*3db0*/  VIADD R5, R4.reuse, 0x100 ;  /* 0x0000010004057836 */ /* 0x040fe20000000000 */
[----:B------:R-:W-:Y:S02]  /*3dc0*/  ISETP.LE.AND P1, PT, R7, UR6, PT ;  /* 0x0000000607007c0c */ /* 0x000fe4000bf23270 */
[----:B-----5:R-:W-:Y:S02]  /*3dd0*/  DSETP.GEU.AND P4, PT, |R10|, |R2|, PT ;  /* 0x400000020a00722a */ /* 0x020fe40003f8e200 */
[----:B------:R-:W-:Y:S01]  /*3de0*/  @P2 SEL R9, R4, R5, P0 ;  /* 0x0000000504092207 */ /* 0x000fe20000000000 */
[----:B------:R-:W-:-:S02]  /*3df0*/  IMAD.X R5, RZ, RZ, R12, P5 ;  /* 0x000000ffff057224 */ /* 0x000fc400028e060c */
[----:B------:R-:W-:-:S09]  /*3e00*/  @!P3 VIADD R9, R4, 0x300 ;  /* 0x000003000409b836 */ /* 0x000fd20000000000 */
        /* <DEDUP_REMOVED lines=10> */
.L_x_535:
[----:B------:R-:W-:Y:S05]  /*3eb0*/  BSYNC.RECONVERGENT B1 ;  /* 0x0000000000017941 */ /* 0x000fea0003800200 */
.L_x_534:
        /* <DEDUP_REMOVED lines=12> */
[----:B------:R-:W-:-:S05]  /*3f80*/  IMAD.MOV.U32 R11, RZ, RZ, 0x500 ;  /* 0x00000500ff0b7424 */ /* 0x000fca00078e00ff */
[----:B------:R-:W2:Y:S01]  /*3f90*/  ATOMG.E.ADD.STRONG.GPU PT, R10, desc[UR10][R8.64], R11 ;  /* 0x8000000b080a79a8 */ /* 0x000ea200081ef10a */
[----:B------:R-:W0:Y:S01]  /*3fa0*/  S2UR UR5, SR_CgaCtaId ;  /* 0x00000000000579c3 */ /* 0x000e220000008800 */
[----:B------:R-:W-:Y:S02]  /*3fb0*/  UMOV UR4, 0x400 ;  /* 0x0000040000047882 */ /* 0x000fe40000000000 */
[----:B0-----:R-:W-:Y:S01]  /*3fc0*/  ULEA UR4, UR5, UR4, 0x18 ;  /* 0x0000000405047291 */ /* 0x001fe2000f8ec0ff */
[----:B--2---:R-:W-:-:S08]  /*3fd0*/  VIADD R10, R10, UR6 ;  /* 0x000000060a0a7c36 */ /* 0x004fd00008000000 */
[----:B------:R0:W-:Y:S03]  /*3fe0*/  STS [UR4+0x98], R10 ;  /* 0x0000980aff007988 */ /* 0x0001e60008000804 */
.L_x_538:
[----:B------:R-:W-:Y:S05]  /*3ff0*/  BSYNC.RECONVERGENT B1 ;  /* 0x0000000000017941 */ /* 0x000fea0003800200 */
.L_x_537:
[----:B------:R-:W1:Y:S08]  /*4000*/  S2UR UR5, SR_CgaCtaId ;  /* 0x00000000000579c3 */ /* 0x000e700000008800 */
[----:B------:R-:W-:Y:S06]  /*4010*/  BAR.SYNC.DEFER_BLOCKING 0x0 ;  /* 0x0000000000007b1d */ /* 0x000fec0000010000 */
[----:B------:R-:W-:-:S02]  /*4020*/  UMOV UR4, 0x400 ;  /* 0x0000040000047882 */ /* 0x000fc40000000000 */
[----:B-1----:R-:W-:-:S06]  /*4030*/  ULEA UR4, UR5, UR4, 0x18 ;  /* 0x0000000405047291 */ /* 0x002fcc000f8ec0ff */
[----:B------:R-:W-:-:S05]  /*4040*/  IMAD.U32 R14, RZ, RZ, UR4 ;  /* 0x00000004ff0e7e24 */ /* 0x000fca000f8e00ff */
[----:B------:R-:W0:Y:S02]  /*4050*/  LDS R12, [R14+0x98] ;  /* 0x000098000e0c7984 */ /* 0x000e240000000800 */
[----:B0-----:R-:W-:-:S05]  /*4060*/  VIADD R10, R12, 0x500 ;  /* 0x000005000c0a7836 */ /* 0x001fca0000000000 */
[----:B------:R-:W-:-:S13]  /*4070*/  ISETP.GT.AND P0, PT, R10, R7, PT ;  /* 0x000000070a00720c */ /* 0x000fda0003f04270 */
[----:B------:R-:W-:Y:S05]  /*4080*/  @P0 BRA `(.L_x_539) ;  /* 0x0000000400900947 */ /* 0x000fea0003800000 */
[----:B------:R-:W-:Y:S01]  /*4090*/  BSSY.RECONVERGENT B1, `(.L_x_539) ;  /* 0x0000063000017945 */ /* 0x000fe20003800200 */
[----:B------:R-:W-:Y:S01]  /*40a0*/  IMAD.MOV.U32 R20, RZ, RZ, R2 ;  /* 0x000000ffff147224 */ /* 0x000fe200078e0002 */
[----:B------:R-:W0:Y:S01]  /*40b0*/  LDCU UR7, c[0x0][0x398] ;  /* 0x00007300ff0777ac */ /* 0x000e220008000800 */
[----:B------:R-:W-:Y:S02]  /*40c0*/  IMAD.MOV.U32 R21, RZ, RZ, R3 ;  /* 0x000000ffff157224 */ /* 0x000fe400078e0003 */
[----:B------:R-:W-:Y:S01]  /*40d0*/  IMAD.MOV.U32 R27, RZ, RZ, R6 ;  /* 0x000000ffff1b7224 */ /* 0x000fe200078e0006 */
[----:B------:R-:W1:Y:S01]  /*40e0*/  LDCU.128 UR12, c[0x0][0x380] ;  /* 0x00007000ff0c77ac */ /* 0x000e620008000c00 */
[----:B------:R-:W-:-:S07]  /*40f0*/  IMAD.MOV.U32 R22, RZ, RZ, R5 ;  /* 0x000000ffff167224 */ /* 0x000fce00078e0005 */
.L_x_542:
[----:B------:R-:W-:-:S04]  /*4100*/  IADD3 R28, P0, PT, R4, R12, RZ ;  /* 0x0000000c041c7210 */ /* 0x000fc80007f1e0ff */
[----:B------:R-:W-:Y:S02]  /*4110*/  LEA.HI.X.SX32 R25, R12, RZ, 0x1, P0 ;  /* 0x000000ff0c197211 */ /* 0x000fe400000f0eff */
[----:B-1----:R-:W-:-:S04]  /*4120*/  LEA R6, P0, R28, UR12, 0x3 ;  /* 0x0000000c1c067c11 */ /* 0x002fc8000f8018ff */
[----:B------:R-:W-:-:S05]  /*4130*/  LEA.HI.X R7, R28, UR13, R25, 0x3, P0 ;  /* 0x0000000d1c077c11 */ /* 0x000fca00080f1c19 */
[----:B------:R-:W2:Y:S04]  /*4140*/  LDG.E.64 R18, desc[UR10][R6.64] ;  /* 0x0000000a06127981 */ /* 0x000ea8000c1e1b00 */
[----:B------:R-:W3:Y:S04]  /*4150*/  LDG.E.64 R16, desc[UR10][R6.64+0x800] ;  /* 0x0008000a06107981 */ /* 0x000ee8000c1e1b00 */
[----:B------:R-:W4:Y:S04]  /*4160*/  LDG.E.64 R12, desc[UR10][R6.64+0x1000] ;  /* 0x0010000a060c7981 */ /* 0x000f28000c1e1b00 */
[----:B------:R-:W4:Y:S01]  /*4170*/  LDG.E.64 R10, desc[UR10][R6.64+0x1800] ;  /* 0x0018000a060a7981 */ /* 0x000f22000c1e1b00 */
[----:B------:R-:W-:-:S03]  /*4180*/  IADD3 R28, P0, PT, R28, UR14, RZ ;  /* 0x0000000e1c1c7c10 */ /* 0x000fc6000ff1e0ff */
[----:B------:R1:W5:Y:S01]  /*4190*/  LDG.E.64 R2, desc[UR10][R6.64+0x2000] ;  /* 0x0020000a06027981 */ /* 0x000362000c1e1b00 */
[----:B------:R-:W-:Y:S01]  /*41a0*/  IADD3.X R25, PT, PT, R25, UR15, RZ, P0, !PT ;  /* 0x0000000f19197c10 */ /* 0x000fe200087fe4ff */
[----:B------:R-:W-:Y:S01]  /*41b0*/  BSSY.RECONVERGENT B2, `(.L_x_540) ;  /* 0x0000038000027945 */ /* 0x000fe20003800200 */
[----:B------:R-:W-:Y:S01]  /*41c0*/  BAR.SYNC.DEFER_BLOCKING 0x0 ;  /* 0x0000000000007b1d */ /* 0x000fe20000010000 */
[C---:B------:R-:W-:Y:S02]  /*41d0*/  IADD3 R24, P4, PT, R28.reuse, 0x200, RZ ;  /* 0x000002001c187810 */ /* 0x040fe40007f9e0ff */
[C---:B------:R-:W-:Y:S02]  /*41e0*/  IADD3 R15, P5, PT, R28.reuse, 0x300, RZ ;  /* 0x000003001c0f7810 */ /* 0x040fe40007fbe0ff */
[C---:B------:R-:W-:Y:S02]  /*41f0*/  IADD3 R23, P3, PT, R28.reuse, 0x100, RZ ;  /* 0x000001001c177810 */ /* 0x040fe40007f7e0ff */
[----:B-1----:R-:W-:-:S02]  /*4200*/  IADD3 R6, P6, PT, R28, 0x400, RZ ;  /* 0x000004001c067810 */ /* 0x002fc40007fde0ff */
[----:B------:R-:W-:Y:S01]  /*4210*/  IADD3.X R26, PT, PT, RZ, R25, RZ, P3, !PT ;  /* 0x00000019ff1a7210 */ /* 0x000fe20001ffe4ff */
[----:B--2---:R-:W-:-:S14]  /*4220*/  DSETP.GEU.AND P2, PT, |R20|, |R18|, PT ;  /* 0x400000121400722a */ /* 0x004fdc0003f4e200 */
[----:B------:R-:W-:-:S04]  /*4230*/  @P2 ISETP.GE.U32.AND P0, PT, R27, R28, PT ;  /* 0x0000001c1b00220c */ /* 0x000fc80003f06070 */
[----:B------:R-:W-:-:S13]  /*4240*/  @P2 ISETP.GE.AND.EX P0, PT, R22, R25, PT, P0 ;  /* 0x000000191600220c */ /* 0x000fda0003f06300 */
[----:B------:R-:W-:-:S06]  /*4250*/  @P2 DSETP.LT.OR P0, PT, |R18|, |R20|, !P0 ;  /* 0x400000141200222a */ /* 0x000fcc0004701600 */
[----:B------:R-:W-:Y:S02]  /*4260*/  @P2 FSEL R5, R20, R18, P0 ;  /* 0x0000001214052208 */ /* 0x000fe40000000000 */
[----:B------:R-:W-:Y:S01]  /*4270*/  @P2 FSEL R20, R21, R19, P0 ;  /* 0x0000001315142208 */ /* 0x000fe20000000000 */
[----:B------:R-:W-:Y:S01]  /*4280*/  IMAD.X R21, RZ, RZ, R25, P4 ;  /* 0x000000ffff157224 */ /* 0x000fe200020e0619 */
[----:B------:R-:W-:Y:S01]  /*4290*/  @P2 SEL R28, R27, R28, P0 ;  /* 0x0000001c1b1c2207 */ /* 0x000fe20000000000 */
[----:B------:R-:W-:Y:S02]  /*42a0*/  @P2 IMAD.MOV.U32 R18, RZ, RZ, R5 ;  /* 0x000000ffff122224 */ /* 0x000fe400078e0005 */
[----:B------:R-:W-:Y:S02]  /*42b0*/  @P2 IMAD.MOV.U32 R19, RZ, RZ, R20 ;  /* 0x000000ffff132224 */ /* 0x000fe400078e0014 */
[--C-:B------:R-:W-:Y:S02]  /*42c0*/  IMAD.X R20, RZ, RZ, R25.reuse, P5 ;  /* 0x000000ffff147224 */ /* 0x100fe400028e0619 */
[----:B------:R-:W-:Y:S01]  /*42d0*/  IMAD.X R5, RZ, RZ, R25, P6 ;  /* 0x000000ffff057224 */ /* 0x000fe200030e0619 */
[----:B------:R-:W-:Y:S01]  /*42e0*/  @P2 SEL R25, R22, R25, P0 ;  /* 0x0000001916192207 */ /* 0x000fe20000000000 */
        /* <DEDUP_REMOVED lines=20> */
[----:B------:R-:W-:-:S05]  /*4430*/  ISETP.NE.AND P2, PT, R4, RZ, PT ;  /* 0x000000ff0400720c */ /* 0x000fca0003f45270 */
[----:B------:R-:W-:-:S14]  /*4440*/  DSETP.GEU.AND P1, PT, |R12|, |R10|, PT ;  /* 0x4000000a0c00722a */ /* 0x000fdc0003f2e200 */
[----:B------:R-:W-:-:S04]  /*4450*/  @P1 ISETP.GE.U32.AND P0, PT, R24, R15, PT ;  /* 0x0000000f1800120c */ /* 0x000fc80003f06070 */
[----:B------:R-:W-:-:S13]  /*4460*/  @P1 ISETP.GE.AND.EX P0, PT, R21, R20, PT, P0 ;  /* 0x000000141500120c */ /* 0x000fda0003f06300 */
[----:B------:R-:W-:-:S06]  /*4470*/  @P1 DSETP.LT.OR P0, PT, |R10|, |R12|, !P0 ;  /* 0x4000000c0a00122a */ /* 0x000fcc0004701600 */
[----:B------:R-:W-:Y:S02]  /*4480*/  @P1 FSEL R16, R12, R10, P0 ;  /* 0x0000000a0c101208 */ /* 0x000fe40000000000 */
[----:B------:R-:W-:Y:S01]  /*4490*/  @P1 FSEL R13, R13, R11, P0 ;  /* 0x0000000b0d0d1208 */ /* 0x000fe20000000000 */
[----:B------:R-:W-:Y:S06]  /*44a0*/  @P2 BRA `(.L_x_541) ;  /* 0x0000000000202947 */ /* 0x000fec0003800000 */
[----:B------:R-:W-:-:S05]  /*44b0*/  IMAD.MOV.U32 R17, RZ, RZ, 0x500 ;  /* 0x00000500ff117424 */ /* 0x000fca00078e00ff */
[----:B------:R-:W2:Y:S01]  /*44c0*/  ATOMG.E.ADD.STRONG.GPU PT, R7, desc[UR10][R8.64], R17 ;  /* 0x80000011080779a8 */ /* 0x000ea200081ef10a */
[----:B------:R-:W1:Y:S01]  /*44d0*/  S2UR UR5, SR_CgaCtaId ;  /* 0x00000000000579c3 */ /* 0x000e620000008800 */
[----:B------:R-:W-:Y:S02]  /*44e0*/  UMOV UR4, 0x400 ;  /* 0x0000040000047882 */ /* 0x000fe40000000000 */
[----:B-1----:R-:W-:-:S06]  /*44f0*/  ULEA UR4, UR5, UR4, 0x18 ;  /* 0x0000000405047291 */ /* 0x002fcc000f8ec0ff */
[----:B------:R-:W-:Y:S02]  /*4500*/  IMAD.U32 R14, RZ, RZ, UR4 ;  /* 0x00000004ff0e7e24 */ /* 0x000fe4000f8e00ff */
[----:B--2---:R-:W-:-:S05]  /*4510*/  VIADD R7, R7, UR6 ;  /* 0x0000000607077c36 */ /* 0x004fca0008000000 */
[----:B------:R1:W-:Y:S02]  /*4520*/  STS [R14+0x98], R7 ;  /* 0x000098070e007388 */ /* 0x0003e40000000800 */
.L_x_541:
[----:B0-----:R-:W-:Y:S05]  /*4530*/  BSYNC.RECONVERGENT B2 ;  /* 0x0000000000027941 */ /* 0x001fea0003800200 */
.L_x_540:
[----:B------:R-:W-:Y:S01]  /*4540*/  BAR.SYNC.DEFER_BLOCKING 0x0 ;  /* 0x0000000000007b1d */ /* 0x000fe20000010000 */
[----:B------:R-:W-:Y:S01]  /*4550*/  @P1 IMAD.MOV.U32 R10, RZ, RZ, R16 ;  /* 0x000000ffff0a1224 */ /* 0x000fe200078e0010 */
[----:B------:R-:W-:Y:S01]  /*4560*/  @P1 SEL R15, R24, R15, P0 ;  /* 0x0000000f180f1207 */ /* 0x000fe20000000000 */
[----:B------:R-:W-:Y:S01]  /*4570*/  @P1 IMAD.MOV.U32 R11, RZ, RZ, R13 ;  /* 0x000000ffff0b1224 */ /* 0x000fe200078e000d */
[----:B------:R-:W-:Y:S01]  /*4580*/  @P1 SEL R20, R21, R20, P0 ;  /* 0x0000001415141207 */ /* 0x000fe20000000000 */
[----:B-1----:R-:W-:-:S04]  /*4590*/  IMAD.U32 R7, RZ, RZ, UR7 ;  /* 0x00000007ff077e24 */ /* 0x002fc8000f8e00ff */
[----:B-----5:R-:W-:-:S14]  /*45a0*/  DSETP.GEU.AND P2, PT, |R10|, |R2|, PT ;  /* 0x400000020a00722a */ /* 0x020fdc0003f4e200 */
[----:B------:R-:W-:Y:S01]  /*45b0*/  @P2 ISETP.GE.U32.AND P0, PT, R15, R6, PT ;  /* 0x000000060f00220c */ /* 0x000fe20003f06070 */
[----:B------:R-:W0:Y:S03]  /*45c0*/  LDS R12, [R14+0x98] ;  /* 0x000098000e0c7984 */ /* 0x000e260000000800 */
        /* <DEDUP_REMOVED lines=9> */
[----:B------:R-:W-:-:S02]  /*4660*/  IMAD.MOV.U32 R22, RZ, RZ, R5 ;  /* 0x000000ffff167224 */ /* 0x000fc400078e0005 */
[----:B------:R-:W-:Y:S02]  /*4670*/  IMAD.MOV.U32 R20, RZ, RZ, R2 ;  /* 0x000000ffff147224 */ /* 0x000fe400078e0002 */
[----:B------:R-:W-:Y:S02]  /*4680*/  IMAD.MOV.U32 R21, RZ, RZ, R3 ;  /* 0x000000ffff157224 */ /* 0x000fe400078e0003 */
[----:B0-----:R-:W-:-:S05]  /*4690*/  VIADD R10, R12, 0x500 ;  /* 0x000005000c0a7836 */ /* 0x001fca0000000000 */
[----:B------:R-:W-:-:S13]  /*46a0*/  ISETP.GT.AND P0, PT, R10, R7, PT ;  /* 0x000000070a00720c */ /* 0x000fda0003f04270 */
[----:B------:R-:W-:Y:S05]  /*46b0*/  @!P0 BRA `(.L_x_542) ;  /* 0xfffffff800908947 */ /* 0x000fea000383ffff */
[----:B------:R-:W-:Y:S05]  /*46c0*/  BSYNC.RECONVERGENT B1 ;  /* 0x0000000000017941 */ /* 0x000fea0003800200 */
.L_x_539:
[----:B------:R-:W-:Y:S01]  /*46d0*/  ISETP.GE.AND P0, PT, R12, R7, PT ;  /* 0x000000070c00720c */ /* 0x000fe20003f06270 */
[----:B------:R-:W0:Y:S01]  /*46e0*/  LDCU.64 UR6, c[0x0][0x388] ;  /* 0x00007100ff0677ac */ /* 0x000e220008000a00 */
[----:B------:R-:W-:Y:S01]  /*46f0*/  BSSY.RECONVERGENT B1, `(.L_x_536) ;  /* 0x00000ac000017945 */ /* 0x000fe20003800200 */
[----:B------:R-:W1:Y:S10]  /*4700*/  LDCU.64 UR4, c[0x0][0x388] ;  /* 0x00007100ff0477ac */ /* 0x000e740008000a00 */
[----:B------:R-:W-:Y:S05]  /*4710*/  @P0 BRA `(.L_x_543) ;  /* 0x0000000800a40947 */ /* 0x000fea0003800000 */
[----:B------:R-:W-:-:S05]  /*4720*/  IMAD.IADD R9, R7, 0x1, -R12 ;  /* 0x0000000107097824 */ /* 0x000fca00078e0a0c */
[----:B------:R-:W-:-:S13]  /*4730*/  ISETP.GE.AND P0, PT, R4, R9, PT ;  /* 0x000000090400720c */ /* 0x000fda0003f06270 */
[----:B------:R-:W-:Y:S05]  /*4740*/  @P0 BRA `(.L_x_543) ;  /* 0x0000000800980947 */ /* 0x000fea0003800000 */
[----:B------:R-:W-:Y:S01]  /*4750*/  LOP3.LUT R8, RZ, R4, RZ, 0x33, !PT ;  /* 0x00000004ff087212 */ /* 0x000fe200078e33ff */
[----:B------:R-:W-:Y:S03]  /*4760*/  BSSY.RECONVERGENT B2, `(.L_x_544) ;  /* 0x000002f000027945 */ /* 0x000fe60003800200 */
[----:B------:R-:W-:Y:S01]  /*4770*/  IADD3 R18, PT, PT, -R12, R7, R8 ;  /* 0x000000070c127210 */ /* 0x000fe20007ffe108 */
[----:B------:R-:W-:-:S03]  /*4780*/  IMAD.MOV.U32 R8, RZ, RZ, R4 ;  /* 0x000000ffff087224 */ /* 0x000fc600078e0004 */
[----:B------:R-:W-:-:S04]  /*4790*/  LOP3.LUT R7, R18, 0x300, RZ, 0xc0, !PT ;  /* 0x0000030012077812 */ /* 0x000fc800078ec0ff */
[----:B------:R-:W-:-:S13]  /*47a0*/  ISETP.NE.AND P0, PT, R7, 0x300, PT ;  /* 0x000003000700780c */ /* 0x000fda0003f05270 */
[----:B------:R-:W-:Y:S05]  /*47b0*/  @!P0 BRA `(.L_x_545) ;  /* 0x0000000000a48947 */ /* 0x000fea0003800000 */
[----:B------:R-:W2:Y:S01]  /*47c0*/  LDC.64 R10, c[0x0][0x380] ;  /* 0x0000e000ff0a7b82 */ /* 0x000ea20000000a00 */
[----:B------:R-:W-:Y:S01]  /*47d0*/  LEA.HI R7, R18, 0x1, RZ, 0x18 ;  /* 0x0000000112077811 */ /* 0x000fe200078fc0ff */
[----:B------:R-:W-:Y:S02]  /*47e0*/  IMAD.IADD R13, R4, 0x1, R12 ;  /* 0x00000001040d7824 */ /* 0x000fe400078e020c */
[----:B------:R-:W-:Y:S01]  /*47f0*/  IMAD.MOV.U32 R8, RZ, RZ, R4 ;  /* 0x000000ffff087224 */ /* 0x000fe200078e0004 */
[----:B------:R-:W-:-:S05]  /*4800*/  LOP3.LUT R7, R7, 0x3, RZ, 0xc0, !PT ;  /* 0x0000000307077812 */ /* 0x000fca00078ec0ff */
[----:B------:R-:W-:-:S07]  /*4810*/  IMAD.MOV R7, RZ, RZ, -R7 ;  /* 0x000000ffff077224 */ /* 0x000fce00078e0a07 */
.L_x_548:
[----:B--2---:R-:W-:-:S06]  /*4820*/  IMAD.WIDE R14, R13, 0x8, R10 ;  /* 0x000000080d0e7825 */ /* 0x004fcc00078e020a */
[----:B------:R-:W2:Y:S01]  /*4830*/  LDG.E.64 R14, desc[UR10][R14.64] ;  /* 0x0000000a0e0e7981 */ /* 0x000ea2000c1e1b00 */
[----:B-1----:R-:W-:Y:S01]  /*4840*/  IADD3 R22, P1, PT, R13, UR4, RZ ;  /* 0x000000040d167c10 */ /* 0x002fe2000ff3e0ff */
[----:B------:R-:W-:Y:S01]  /*4850*/  VIADD R7, R7, 0x1 ;  /* 0x0000000107077836 */ /* 0x000fe20000000000 */
[----:B------:R-:W-:Y:S01]  /*4860*/  BSSY.RECONVERGENT B3, `(.L_x_546) ;  /* 0x000001b000037945 */ /* 0x000fe20003800200 */
[----:B------:R-:W-:Y:S01]  /*4870*/  IMAD.MOV.U32 R19, RZ, RZ, R6 ;  /* 0x000000ffff137224 */ /* 0x000fe200078e0006 */
[----:B------:R-:W-:Y:S01]  /*4880*/  LEA.HI.X.SX32 R21, R13, UR5, 0x1, P1 ;  /* 0x000000050d157c11 */ /* 0x000fe200088f0eff */
[----:B------:R-:W-:Y:S01]  /*4890*/  IMAD.MOV.U32 R20, RZ, RZ, R5 ;  /* 0x000000ffff147224 */ /* 0x000fe200078e0005 */
[----:B------:R-:W-:Y:S01]  /*48a0*/  MOV R16, R2 ;  /* 0x0000000200107202 */ /* 0x000fe20000000f00 */
[----:B------:R-:W-:Y:S01]  /*48b0*/  IMAD.MOV.U32 R17, RZ, RZ, R3 ;  /* 0x000000ffff117224 */ /* 0x000fe200078e0003 */
[----:B------:R-:W-:Y:S01]  /*48c0*/  ISETP.NE.AND P2, PT, R7, RZ, PT ;  /* 0x000000ff0700720c */ /* 0x000fe20003f45270 */
        /* <DEDUP_REMOVED lines=20> */
.L_x_547:
[----:B0-----:R-:W-:Y:S05]  /*4a10*/  BSYNC.RECONVERGENT B3 ;  /* 0x0000000000037941 */ /* 0x001fea0003800200 */
.L_x_546:
[----:B------:R-:W-:Y:S02]  /*4a20*/  VIADD R8, R8, 0x100 ;  /* 0x0000010008087836 */ /* 0x000fe40000000000 */
[----:B------:R-:W-:Y:S01]  /*4a30*/  VIADD R13, R13, 0x100 ;  /* 0x000001000d0d7836 */ /* 0x000fe20000000000 */
[----:B------:R-:W-:Y:S06]  /*4a40*/  @P2 BRA `(.L_x_548) ;  /* 0xfffffffc00742947 */ /* 0x000fec000383ffff */
.L_x_545:
[----:B01----:R-:W-:Y:S05]  /*4a50*/  BSYNC.RECONVERGENT B2 ;  /* 0x0000000000027941 */ /* 0x003fea0003800200 */
.L_x_544:
        /* <DEDUP_REMOVED lines=9> */
.L_x_557:
[----:B------:R-:W-:-:S05]  /*4af0*/  IMAD.WIDE R22, R7, 0x8, R10 ;  /* 0x0000000807167825 */ /* 0x000fca00078e020a */
[----:B------:R-:W2:Y:S04]  /*4b00*/  LDG.E.64 R20, desc[UR10][R22.64+-0x1000] ;  /* 0xfff0000a16147981 */ /* 0x000ea8000c1e1b00 */
[----:B------:R0:W5:Y:S04]  /*4b10*/  LDG.E.64 R16, desc[UR10][R22.64+-0x800] ;  /* 0xfff8000a16107981 */ /* 0x000168000c1e1b00 */
[----:B------:R0:W5:Y:S04]  /*4b20*/  LDG.E.64 R14, desc[UR10][R22.64] ;  /* 0x0000000a160e7981 */ /* 0x000168000c1e1b00 */
[----:B------:R0:W5:Y:S01]  /*4b30*/  LDG.E.64 R12, desc[UR10][R22.64+0x800] ;  /* 0x0008000a160c7981 */ /* 0x000162000c1e1b00 */
[C---:B------:R-:W-:Y:S01]  /*4b40*/  IADD3 R29, P1, PT, R7.reuse, UR6, RZ ;  /* 0x00000006071d7c10 */ /* 0x040fe2000ff3e0ff */
[----:B------:R-:W-:Y:S03]  /*4b50*/  BSSY.RECONVERGENT B2, `(.L_x_549) ;  /* 0x0000016000027945 */ /* 0x000fe60003800200 */
[----:B------:R-:W-:Y:S01]  /*4b60*/  LEA.HI.X.SX32 R30, R7, UR7, 0x1, P1 ;  /* 0x00000007071e7c11 */ /* 0x000fe200088f0eff */
        /* <DEDUP_REMOVED lines=20> */
.L_x_550:
[----:B------:R-:W-:Y:S05]  /*4cb0*/  BSYNC.RECONVERGENT B2 ;  /* 0x0000000000027941 */ /* 0x000fea0003800200 */
.L_x_549:
        /* <DEDUP_REMOVED lines=23> */
.L_x_552:
[----:B------:R-:W-:Y:S05]  /*4e30*/  BSYNC.RECONVERGENT B2 ;  /* 0x0000000000027941 */ /* 0x000fea0003800200 */
.L_x_551:
        /* <DEDUP_REMOVED lines=24> */
.L_x_554:
[----:B------:R-:W-:Y:S05]  /*4fc0*/  BSYNC.RECONVERGENT B2 ;  /* 0x0000000000027941 */ /* 0x000fea0003800200 */
.L_x_553:
        /* <DEDUP_REMOVED lines=22> */
.L_x_556:
[----:B------:R-:W-:Y:S05]  /*5130*/  BSYNC.RECONVERGENT B2 ;  /* 0x0000000000027941 */ /* 0x000fea0003800200 */
.L_x_555:
[----:B------:R-:W-:Y:S02]  /*5140*/  VIADD R8, R8, 0x400 ;  /* 0x0000040008087836 */ /* 0x000fe40000000000 */
[----:B------:R-:W-:Y:S02]  /*5150*/  VIADD R27, R27, 0x400 ;  /* 0x000004001b1b7836 */ /* 0x000fe40000000000 */
[----:B------:R-:W-:Y:S01]  /*5160*/  VIADD R26, R26, 0x400 ;  /* 0x000004001a1a7836 */ /* 0x000fe20000000000 */
[----:B------:R-:W-:Y:S01]  /*5170*/  ISETP.GE.AND P0, PT, R8, R9, PT ;  /* 0x000000090800720c */ /* 0x000fe20003f06270 */
[----:B------:R-:W-:Y:S02]  /*5180*/  VIADD R25, R25, 0x400 ;  /* 0x0000040019197836 */ /* 0x000fe40000000000 */
[----:B------:R-:W-:-:S10]  /*5190*/  VIADD R7, R7, 0x400 ;  /* 0x0000040007077836 */ /* 0x000fd40000000000 */
[----:B------:R-:W-:Y:S05]  /*51a0*/  @!P0 BRA `(.L_x_557) ;  /* 0xfffffff800508947 */ /* 0x000fea000383ffff */
.L_x_543:
[----:B01----:R-:W-:Y:S05]  /*51b0*/  BSYNC.RECONVERGENT B1 ;  /* 0x0000000000017941 */ /* 0x003fea0003800200 */
.L_x_536:
        /* <DEDUP_REMOVED lines=13> */
[----:B------:R-:W-:Y:S01]  /*5290*/  MOV R12, R7 ;  /* 0x00000007000c7202 */ /* 0x000fe20000000f00 */
[----:B------:R-:W-:Y:S02]  /*52a0*/  IMAD.MOV.U32 R13, RZ, RZ, R16 ;  /* 0x000000ffff0d7224 */ /* 0x000fe400078e0010 */
        /* <DEDUP_REMOVED lines=17> */
.L_x_559:
[----:B------:R-:W-:Y:S05]  /*53c0*/  BSYNC.RECONVERGENT B1 ;  /* 0x0000000000017941 */ /* 0x000fea0003800200 */
.L_x_558:
        /* <DEDUP_REMOVED lines=31> */
.L_x_561:
[----:B------:R-:W-:Y:S05]  /*55c0*/  BSYNC.RECONVERGENT B1 ;  /* 0x0000000000017941 */ /* 0x000fea0003800200 */
.L_x_560:
[----:B------:R-:W-:Y:S01]  /*55d0*/  ISETP.GT.AND P0, PT, R14, 0x1b, PT ;  /* 0x0000001b0e00780c */ /* 0x000fe20003f04270 */
[----:B0-----:R0:W0:Y:S01]  /*55e0*/  SHFL.DOWN PT, R8, R2, 0x4, 0x1f ;  /* 0x08801f0002087f89 */ /* 0x00102200000e0000 */
[----:B------:R-:W-:Y:S01]  /*55f0*/  BSSY.RECONVERGENT B1, `(.L_x_562) ;  /* 0x000001d000017945 */ /* 0x000fe20003800200 */
[----:B---3--:R-:W-:Y:S02]  /*5600*/  IMAD.MOV.U32 R11, RZ, RZ, R5 ;  /* 0x000000ffff0b7224 */ /* 0x008fe400078e0005 */
[----:B------:R3:W0:Y:S01]  /*5610*/  SHFL.DOWN PT, R9, R3, 0x4, 0x1f ;  /* 0x08801f0003097f89 */ /* 0x00062200000e0000 */
[----:B------:R-:W-:Y:S02]  /*5620*/  IMAD.MOV.U32 R12, RZ, RZ, R10 ;  /* 0x000000ffff0c7224 */ /* 0x000fe400078e000a */
[----:B-1----:R-:W-:Y:S01]  /*5630*/  IMAD.MOV.U32 R6, RZ, RZ, R2 ;  /* 0x000000ffff067224 */ /* 0x002fe200078e0002 */
[----:B----4-:R3:W1:Y:S01]  /*5640*/  SHFL.DOWN PT, R16, R5, 0x4, 0x1f ;  /* 0x08801f0005107f89 */ /* 0x01066200000e0000 */
[----:B--2---:R-:W-:-:S03]  /*5650*/  IMAD.MOV.U32 R7, RZ, RZ, R3 ;  /* 0x000000ffff077224 */ /* 0x004fc600078e0003 */
[----:B------:R3:W2:Y:S01]  /*5660*/  SHFL.DOWN PT, R13, R10, 0x4, 0x1f ;  /* 0x08801f000a0d7f89 */ /* 0x0006a200000e0000 */
[----:B------:R-:W-:Y:S05]  /*5670*/  @P0 BRA `(.L_x_563) ;  /* 0x0000000000500947 */ /* 0x000fea0003800000 */
[----:B0-----:R-:W-:Y:S01]  /*5680*/  DSETP.GEU.AND P0, PT, |R2|, |R8|, PT ;  /* 0x400000080200722a */ /* 0x001fe20003f0e200 */
[----:B-1----:R-:W-:Y:S02]  /*5690*/  IMAD.MOV.U32 R11, RZ, RZ, R16 ;  /* 0x000000ffff0b7224 */ /* 0x002fe400078e0010 */
[----:B--2---:R-:W-:Y:S02]  /*56a0*/  IMAD.MOV.U32 R12, RZ, RZ, R13 ;  /* 0x000000ffff0c7224 */ /* 0x004fe400078e000d */
        /* <DEDUP_REMOVED lines=17> */
.L_x_563:
[----:B------:R-:W-:Y:S05]  /*57c0*/  BSYNC.RECONVERGENT B1 ;  /* 0x0000000000017941 */ /* 0x000fea0003800200 */
.L_x_562:
[----:B------:R-:W-:Y:S01]  /*57d0*/  ISETP.GT.AND P0, PT, R14, 0x17, PT ;  /* 0x000000170e00780c */ /* 0x000fe20003f04270 */
[----:B0-----:R0:W4:Y:S01]  /*57e0*/  SHFL.DOWN PT, R8, R6, 0x8, 0x1f ;  /* 0x09001f0006087f89 */ /* 0x00112200000e0000 */
[----:B------:R-:W-:Y:S01]  /*57f0*/  BSSY.RECONVERGENT B1, `(.L_x_564) ;  /* 0x000001d000017945 */ /* 0x000fe20003800200 */
[----:B---3--:R-:W-:Y:S02]  /*5800*/  IMAD.MOV.U32 R5, RZ, RZ, R11 ;  /* 0x000000ffff057224 */ /* 0x008fe400078e000b */
[----:B------:R0:W3:Y:S01]  /*5810*/  SHFL.DOWN PT, R9, R7, 0x8, 0x1f ;  /* 0x09001f0007097f89 */ /* 0x0000e200000e0000 */
[----:B------:R-:W-:Y:S02]  /*5820*/  IMAD.MOV.U32 R10, RZ, RZ, R12 ;  /* 0x000000ffff0a7224 */ /* 0x000fe400078e000c */
[----:B------:R-:W-:Y:S01]  /*5830*/  IMAD.MOV.U32 R2, RZ, RZ, R6 ;  /* 0x000000ffff027224 */ /* 0x000fe200078e0006 */
[----:B-1----:R0:W1:Y:S01]  /*5840*/  SHFL.DOWN PT, R16, R11, 0x8, 0x1f ;  /* 0x09001f000b107f89 */ /* 0x00206200000e0000 */
[----:B------:R-:W-:-:S03]  /*5850*/  IMAD.MOV.U32 R3, RZ, RZ, R7 ;  /* 0x000000ffff037224 */ /* 0x000fc600078e0007 */
[----:B--2---:R0:W2:Y:S01]  /*5860*/  SHFL.DOWN PT, R13, R12, 0x8, 0x1f ;  /* 0x09001f000c0d7f89 */ /* 0x0040a200000e0000 */
[----:B------:R-:W-:Y:S05]  /*5870*/  @P0 BRA `(.L_x_565) ;  /* 0x0000000000500947 */ /* 0x000fea0003800000 */
[----:B---34-:R-:W-:Y:S01]  /*5880*/  DSETP.GEU.AND P0, PT, |R6|, |R8|, PT ;  /* 0x400000080600722a */ /* 0x018fe20003f0e200 */
[----:B-1----:R-:W-:Y:S02]  /*5890*/  IMAD.MOV.U32 R5, RZ, RZ, R16 ;  /* 0x000000ffff057224 */ /* 0x002fe400078e0010 */
        /* <DEDUP_REMOVED lines=18> */
.L_x_565:
[----:B------:R-:W-:Y:S05]  /*59c0*/  BSYNC.RECONVERGENT B1 ;  /* 0x0000000000017941 */ /* 0x000fea0003800200 */
.L_x_564:
[----:B------:R-:W-:Y:S01]  /*59d0*/  ISETP.GT.AND P0, PT, R14, 0xf, PT ;  /* 0x0000000f0e00780c */ /* 0x000fe20003f04270 */
[----:B0-----:R0:W0:Y:S01]  /*59e0*/  SHFL.DOWN PT, R6, R2, 0x10, 0x1f ;  /* 0x0a001f0002067f89 */ /* 0x00102200000e0000 */
[----:B------:R-:W-:Y:S01]  /*59f0*/  BSSY.RECONVERGENT B1, `(.L_x_566) ;  /* 0x000001d000017945 */ /* 0x000fe20003800200 */
[----:B------:R-:W-:Y:S02]  /*5a00*/  IMAD.MOV.U32 R17, RZ, RZ, R5 ;  /* 0x000000ffff117224 */ /* 0x000fe400078e0005 */
[----:B------:R0:W0:Y:S01]  /*5a10*/  SHFL.DOWN PT, R7, R3, 0x10, 0x1f ;  /* 0x0a001f0003077f89 */ /* 0x00002200000e0000 */
[----:B------:R-:W-:Y:S02]  /*5a20*/  IMAD.MOV.U32 R19, RZ, RZ, R10 ;  /* 0x000000ffff137224 */ /* 0x000fe400078e000a */
[----:B------:R-:W-:Y:S01]  /*5a30*/  IMAD.MOV.U32 R12, RZ, RZ, R2 ;  /* 0x000000ffff0c7224 */ /* 0x000fe200078e0002 */
[----:B----4-:R4:W0:Y:S01]  /*5a40*/  SHFL.DOWN PT, R8, R5, 0x10, 0x1f ;  /* 0x0a001f0005087f89 */ /* 0x01082200000e0000 */
[----:B--2---:R-:W-:-:S03]  /*5a50*/  IMAD.MOV.U32 R13, RZ, RZ, R3 ;  /* 0x000000ffff0d7224 */ /* 0x004fc600078e0003 */
[----:B---3--:R4:W2:Y:S01]  /*5a60*/  SHFL.DOWN PT, R9, R10, 0x10, 0x1f ;  /* 0x0a001f000a097f89 */ /* 0x0088a200000e0000 */
[----:B------:R-:W-:Y:S05]  /*5a70*/  @P0 BRA `(.L_x_567) ;  /* 0x0000000000500947 */ /* 0x000fea0003800000 */
[----:B0-----:R-:W-:Y:S01]  /*5a80*/  DSETP.GEU.AND P0, PT, |R2|, |R6|, PT ;  /* 0x400000060200722a */ /* 0x001fe20003f0e200 */
[----:B------:R-:W-:Y:S02]  /*5a90*/  IMAD.MOV.U32 R17, RZ, RZ, R8 ;  /* 0x000000ffff117224 */ /* 0x000fe400078e0008 */
        /* <DEDUP_REMOVED lines=18> */
.L_x_567:
[----:B------:R-:W-:Y:S05]  /*5bc0*/  BSYNC.RECONVERGENT B1 ;  /* 0x0000000000017941 */ /* 0x000fea0003800200 */
.L_x_566:
[----:B------:R-:W-:Y:S01]  /*5bd0*/  ISETP.NE.AND P0, PT, R14, RZ, PT ;  /* 0x000000ff0e00720c */ /* 0x000fe20003f05270 */
[----:B------:R-:W-:-:S12]  /*5be0*/  BSSY.RECONVERGENT B1, `(.L_x_568) ;  /* 0x000000b000017945 */ /* 0x000fd80003800200 */
[----:B------:R-:W-:Y:S05]  /*5bf0*/  @P0 BRA `(.L_x_569) ;  /* 0x0000000000240947 */ /* 0x000fea0003800000 */
[----:B0-----:R-:W0:Y:S01]  /*5c00*/  S2R R6, SR_CgaCtaId ;  /* 0x0000000000067919 */ /* 0x001e220000008800 */
[----:B------:R-:W-:Y:S01]  /*5c10*/  MOV R3, 0x400 ;  /* 0x0000040000037802 */ /* 0x000fe20000000f00 */
[----:B------:R-:W-:Y:S01]  /*5c20*/  IMAD.MOV.U32 R18, RZ, RZ, R17 ;  /* 0x000000ffff127224 */ /* 0x000fe200078e0011 */
[----:B------:R-:W-:-:S04]  /*5c30*/  SHF.R.U32.HI R2, RZ, 0x1, R4 ;  /* 0x00000001ff027819 */ /* 0x000fc80000011604 */
[----:B------:R-:W-:Y:S02]  /*5c40*/  LOP3.LUT R2, R2, 0x1f0, RZ, 0xc0, !PT ;  /* 0x000001f002027812 */ /* 0x000fe400078ec0ff */
[----:B0-----:R-:W-:-:S05]  /*5c50*/  LEA R3, R6, R3, 0x18 ;  /* 0x0000000306037211 */ /* 0x001fca00078ec0ff */
[----:B------:R-:W-:-:S05]  /*5c60*/  IMAD.IADD R3, R2, 0x1, R3 ;  /* 0x0000000102037824 */ /* 0x000fca00078e0203 */
[----:B------:R3:W-:Y:S04]  /*5c70*/  STS.64 [R3+0x10], R18 ;  /* 0x0000101203007388 */ /* 0x0007e80000000a00 */
[----:B------:R3:W-:Y:S02]  /*5c80*/  STS.64 [R3+0x8], R12 ;  /* 0x0000080c03007388 */ /* 0x0007e40000000a00 */
.L_x_569:
[----:B------:R-:W-:Y:S05]  /*5c90*/  BSYNC.RECONVERGENT B1 ;  /* 0x0000000000017941 */ /* 0x000fea0003800200 */
.L_x_568:
[----:B------:R-:W-:Y:S01]  /*5ca0*/  BAR.SYNC.DEFER_BLOCKING 0x0 ;  /* 0x0000000000007b1d */ /* 0x000fe20000010000 */
[----:B------:R-:W-:-:S13]  /*5cb0*/  ISETP.NE.AND P1, PT, R4, RZ, PT ;  /* 0x000000ff0400720c */ /* 0x000fda0003f25270 */
[----:B------:R-:W-:Y:S05]  /*5cc0*/  @P1 BRA `(.L_x_497) ;  /* 0x00000008008c1947 */ /* 0x000fea0003800000 */
[----:B0--3--:R-:W0:Y:S01]  /*5cd0*/  S2R R3, SR_CgaCtaId ;  /* 0x0000000000037919 */ /* 0x009e220000008800 */
[----:B------:R-:W-:Y:S01]  /*5ce0*/  MOV R2, 0x400 ;  /* 0x0000040000027802 */ /* 0x000fe20000000f00 */
[----:B------:R-:W-:Y:S03]  /*5cf0*/  BSSY.RECONVERGENT B1, `(.L_x_570) ;  /* 0x000001a000017945 */ /* 0x000fe60003800200 */
[----:B0-----:R-:W-:-:S05]  /*5d00*/  LEA R30, R3, R2, 0x18 ;  /* 0x00000002031e7211 */ /* 0x001fca00078ec0ff */
[----:B------:R-:W0:Y:S04]  /*5d10*/  LDS.64 R14, [R30+0x18] ;  /* 0x000018001e0e7984 */ /* 0x000e280000000a00 */
[----:B----4-:R-:W3:Y:S04]  /*5d20*/  LDS.128 R4, [R30+0x20] ;  /* 0x000020001e047984 */ /* 0x010ee80000000c00 */
[----:B------:R4:W1:Y:S04]  /*5d30*/  LDS.64 R28, [R30+0x80] ;  /* 0x000080001e1c7984 */ /* 0x0008680000000a00 */
[----:B--2---:R4:W2:Y:S01]  /*5d40*/  LDS.128 R8, [R30+0x30] ;  /* 0x000030001e087984 */ /* 0x0048a20000000c00 */
[----:B0-----:R-:W-:Y:S01]  /*5d50*/  DSETP.GEU.AND P0, PT, |R12|, |R14|, PT ;  /* 0x4000000e0c00722a */ /* 0x001fe20003f0e200 */
[----:B------:R-:W-:Y:S01]  /*5d60*/  MOV R2, R14 ;  /* 0x0000000e00027202 */ /* 0x000fe20000000f00 */
[----:B------:R-:W-:-:S02]  /*5d70*/  IMAD.MOV.U32 R3, RZ, RZ, R15 ;  /* 0x000000ffff037224 */ /* 0x000fc400078e000f */
[----:B---3--:R-:W-:Y:S02]  /*5d80*/  IMAD.MOV.U32 R31, RZ, RZ, R4 ;  /* 0x000000ffff1f7224 */ /* 0x008fe400078e0004 */
[----:B------:R-:W-:-:S08]  /*5d90*/  IMAD.MOV.U32 R33, RZ, RZ, R5 ;  /* 0x000000ffff217224 */ /* 0x000fd000078e0005 */
[----:B-12-4-:R-:W-:Y:S05]  /*5da0*/  @!P0 BRA `(.L_x_571) ;  /* 0x0000000000388947 */ /* 0x016fea0003800000 */
        /* <DEDUP_REMOVED lines=14> */
.L_x_571:
[----:B------:R-:W-:Y:S05]  /*5e90*/  BSYNC.RECONVERGENT B1 ;  /* 0x0000000000017941 */ /* 0x000fea0003800200 */
.L_x_570:
        /* <DEDUP_REMOVED lines=25> */
.L_x_573:
[----:B------:R-:W-:Y:S05]  /*6030*/  BSYNC.RECONVERGENT B1 ;  /* 0x0000000000017941 */ /* 0x000fea0003800200 */
.L_x_572:
        /* <DEDUP_REMOVED lines=21> */
.L_x_575:
[----:B------:R-:W-:Y:S05]  /*6190*/  BSYNC.RECONVERGENT B1 ;  /* 0x0000000000017941 */ /* 0x000fea0003800200 */
.L_x_574:
        /* <DEDUP_REMOVED lines=21> */
.L_x_577:
[----:B------:R-:W-:Y:S05]  /*62f0*/  BSYNC.RECONVERGENT B1 ;  /* 0x0000000000017941 */ /* 0x000fea0003800200 */
.L_x_576:
        /* <DEDUP_REMOVED lines=21> */
.L_x_579:
[----:B------:R-:W-:Y:S05]  /*6450*/  BSYNC.RECONVERGENT B1 ;  /* 0x0000000000017941 */ /* 0x000fea0003800200 */
.L_x_578:
        /* <DEDUP_REMOVED lines=21> */
.L_x_581:
[----:B------:R-:W-:Y:S05]  /*65b0*/  BSYNC.RECONVERGENT B1 ;  /* 0x0000000000017941 */ /* 0x000fea0003800200 */
.L_x_580:
        /* <DEDUP_REMOVED lines=20> */
.L_x_497:
[----:B------:R-:W-:Y:S05]  /*6700*/  BSYNC.RECONVERGENT B0 ;  /* 0x0000000000007941 */ /* 0x000fea0003800200 */
.L_x_464:
[----:B------:R-:W-:Y:S05]  /*6710*/  @P1 EXIT ;  /* 0x000000000000194d */ /* 0x000fea0003800000 */
[----:B01-3--:R-:W0:Y:S01]  /*6720*/  LDC.64 R2, c[0x0][0x390] ;  /* 0x0000e400ff027b82 */ /* 0x00be220000000a00 */
[----:B------:R-:W-:Y:S02]  /*6730*/  IMAD.MOV.U32 R18, RZ, RZ, R17 ;  /* 0x000000ffff127224 */ /* 0x000fe400078e0011 */
[----:B0-----:R-:W-:-:S05]  /*6740*/  IMAD.WIDE.U32 R2, R0, 0x10, R2 ;  /* 0x0000001000027825 */ /* 0x001fca00078e0002 */
[----:B------:R-:W-:Y:S04]  /*6750*/  STG.E.64 desc[UR10][R2.64], R12 ;  /* 0x0000000c02007986 */ /* 0x000fe8000c101b0a */
[----:B------:R-:W-:Y:S01]  /*6760*/  STG.E.64 desc[UR10][R2.64+0x8], R18 ;  /* 0x0000081202007986 */ /* 0x000fe2000c101b0a */
[----:B------:R-:W-:Y:S05]  /*6770*/  EXIT ;  /* 0x000000000000794d */ /* 0x000fea0003800000 */
.L_x_582:
        /* <DEDUP_REMOVED lines=16> */
.L_x_771:


//--------------------- .text._ZN6thrust24THRUST_300001_SM_1000_NS8cuda_cub4core6detail13_kernel_agentINS1_8__reduce11ReduceAgentINS0_12zip_iteratorIN4cuda3std3__45tupleIJNS0_10device_ptrIdEENS0_17counting_iteratorIlNS0_11use_defaultESF_SF_EEEEEEEPNSB_IJdlEEESJ_iNS1_9__extrema9arg_max_fIdl10comparisonEEEEJSI_SK_iSO_EEEvDpT0_ --------------------------
	.section	.text._ZN6thrust24THRUST_300001_SM_1000_NS8cuda_cub4core6detail13_kernel_agentINS1_8__reduce11ReduceAgentINS0_12zip_iteratorIN4cuda3std3__45tupleIJNS0_10device_ptrIdEENS0_17counting_iteratorIlNS0_11use_defaultESF_SF_EEEEEEEPNSB_IJdlEEESJ_iNS1_9__extrema9arg_max_fIdl10comparisonEEEEJSI_SK_iSO_EEEvDpT0_,"ax",@progbits
	.align	128
        .global         _ZN6thrust24THRUST_300001_SM_1000_NS8cuda_cub4core6detail13_kernel_agentINS1_8__reduce11ReduceAgentINS0_12zip_iteratorIN4cuda3std3__45tupleIJNS0_10device_ptrIdEENS0_17counting_iteratorIlNS0_11use_defaultESF_SF_EEEEEEEPNSB_IJdlEEESJ_iNS1_9__extrema9arg_max_fIdl10comparisonEEEEJSI_SK_iSO_EEEvDpT0_
        .type           _ZN6thrust24THRUST_300001_SM_1000_NS8cuda_cub4core6detail13_kernel_agentINS1_8__reduce11ReduceAgentINS0_12zip_iteratorIN4cuda3std3__45tupleIJNS0_10device_ptrIdEENS0_17counting_iteratorIlNS0_11use_defaultESF_SF_EEEEEEEPNSB_IJdlEEESJ_iNS1_9__extrema9arg_max_fIdl10comparisonEEEEJSI_SK_iSO_EEEvDpT0_,@function
        .size           _ZN6thrust24THRUST_300001_SM_1000_NS8cuda_cub4core6detail13_kernel_agentINS1_8__reduce11ReduceAgentINS0_12zip_iteratorIN4cuda3std3__45tupleIJNS0_10device_ptrIdEENS0_17counting_iteratorIlNS0_11use_defaultESF_SF_EEEEEEEPNSB_IJdlEEESJ_iNS1_9__extrema9arg_max_fIdl10comparisonEEEEJSI_SK_iSO_EEEvDpT0_,(.L_x_772 - _ZN6thrust24THRUST_300001_SM_1000_NS8cuda_cub4core6detail13_kernel_agentINS1_8__reduce11ReduceAgentINS0_12zip_iteratorIN4cuda3std3__45tupleIJNS0_10device_ptrIdEENS0_17counting_iteratorIlNS0_11use_defaultESF_SF_EEEEEEEPNSB_IJdlEEESJ_iNS1_9__extrema9arg_max_fIdl10comparisonEEEEJSI_SK_iSO_EEEvDpT0_)
        .other          _ZN6thrust24THRUST_300001_SM_1000_NS8cuda_cub4core6detail13_kernel_agentINS1_8__reduce11ReduceAgentINS0_12zip_iteratorIN4cuda3std3__45tupleIJNS0_10device_ptrIdEENS0_17counting_iteratorIlNS0_11use_defaultESF_SF_EEEEEEEPNSB_IJdlEEESJ_iNS1_9__extrema9arg_max_fIdl10comparisonEEEEJSI_SK_iSO_EEEvDpT0_,@"STO_CUDA_ENTRY STV_DEFAULT"
_ZN6thrust24THRUST_300001_SM_1000_NS8cuda_cub4core6detail13_kernel_agentINS1_8__reduce11ReduceAgentINS0_12zip_iteratorIN4cuda3std3__45tupleIJNS0_10device_ptrIdEENS0_17counting_iteratorIlNS0_11use_defaultESF_SF_EEEEEEEPNSB_IJdlEEESJ_iNS1_9__extrema9arg_max_fIdl10comparisonEEEEJSI_SK_iSO_EEEvDpT0_:
.text._ZN6thrust24THRUST_300001_SM_1000_NS8cuda_cub4core6detail13_kernel_agentINS1_8__reduce11ReduceAgentINS0_12zip_iteratorIN4cuda3std3__45tupleIJNS0_10device_ptrIdEENS0_17counting_iteratorIlNS0_11use_defaultESF_SF_EEEEEEEPNSB_IJdlEEESJ_iNS1_9__extrema9arg_max_fIdl10comparisonEEEEJSI_SK_iSO_EEEvDpT0_:
        /* <DEDUP_REMOVED lines=23> */
.L_x_586:
[----:B0-----:R-:W-:Y:S05]  /*0170*/  BSYNC.RECONVERGENT B1 ;  /* 0x0000000000017941 */ /* 0x001fea0003800200 */
.L_x_585:
        /* <DEDUP_REMOVED lines=19> */
.L_x_593:
        /* <DEDUP_REMOVED lines=31> */
.L_x_592:
[----:B------:R-:W-:Y:S05]  /*04a0*/  BSYNC.RECONVERGENT B3 ;  /* 0x0000000000037941 */ /* 0x000fea0003800200 */
.L_x_591:
[----:B------:R-:W-:Y:S01]  /*04b0*/  IADD3 R14, P0, PT, R14, 0x100, RZ ;  /* 0x000001000e0e7810 */ /* 0x000fe20007f1e0ff */
[----:B------:R-:W-:Y:S02]  /*04c0*/  VIADD R10, R10, 0x100 ;  /* 0x000001000a0a7836 */ /* 0x000fe40000000000 */
[----:B------:R-:W-:Y:S02]  /*04d0*/  IMAD.X R13, RZ, RZ, R13, P3 ;  /* 0x000000ffff0d7224 */ /* 0x000fe400018e060d */
[----:B------:R-:W-:Y:S01]  /*04e0*/  IMAD.X R15, RZ, RZ, R15, P0 ;  /* 0x000000ffff0f7224 */ /* 0x000fe200000e060f */
[----:B------:R-:W-:Y:S07]  /*04f0*/  @P2 BRA `(.L_x_593) ;  /* 0xfffffffc006c2947 */ /* 0x000fee000383ffff */
.L_x_590:
[----:B------:R-:W-:Y:S05]  /*0500*/  BSYNC.RECONVERGENT B2 ;  /* 0x0000000000027941 */ /* 0x000fea0003800200 */
.L_x_589:
[----:B------:R-:W-:-:S13]  /*0510*/  ISETP.GE.U32.AND P0, PT, R16, 0x300, PT ;  /* 0x000003001000780c */ /* 0x000fda0003f06070 */
[----:B------:R-:W-:Y:S05]  /*0520*/  @!P0 BRA `(.L_x_588) ;  /* 0x0000000400bc8947 */ /* 0x000fea0003800000 */
[----:B------:R-:W0:Y:S01]  /*0530*/  LDC.64 R4, c[0x0][0x380] ;  /* 0x0000e000ff047b82 */ /* 0x000e220000000a00 */
[----:B------:R-:W-:-:S07]  /*0540*/  VIADD R20, R10, 0x200 ;  /* 0x000002000a147836 */ /* 0x000fce0000000000 */
[----:B------:R-:W1:Y:S02]  /*0550*/  LDC.64 R6, c[0x0][0x388] ;  /* 0x0000e200ff067b82 */ /* 0x000e640000000a00 */
.L_x_602:
        /* <DEDUP_REMOVED lines=30> */
.L_x_595:
[----:B------:R-:W-:Y:S05]  /*0740*/  BSYNC.RECONVERGENT B2 ;  /* 0x0000000000027941 */ /* 0x000fea0003800200 */
.L_x_594:
[----:B-----5:R-:W-:Y:S01]  /*0750*/  DSETP.GEU.AND P0, PT, |R16|, |R14|, PT ;  /* 0x4000000e1000722a */ /* 0x020fe20003f0e200 */
[C---:B------:R-:W-:Y:S01]  /*0760*/  IADD3 R19, P1, PT, R23.reuse, R6, RZ ;  /* 0x0000000617137210 */ /* 0x040fe20007f3e0ff */
[----:B------:R-:W-:Y:S01]  /*0770*/  BSSY.RECONVERGENT B2, `(.L_x_596) ;  /* 0x0000015000027945 */ /* 0x000fe20003800200 */
[----:B------:R-:W-:Y:S02]  /*0780*/  IMAD.MOV.U32 R2, RZ, RZ, R14 ;  /* 0x000000ffff027224 */ /* 0x000fe400078e000e */
[----:B------:R-:W-:Y:S01]  /*0790*/  LEA.HI.X.SX32 R18, R23, R7, 0x1, P1 ;  /* 0x0000000717127211 */ /* 0x000fe200008f0eff */
[----:B------:R-:W-:Y:S02]  /*07a0*/  IMAD.MOV.U32 R9, RZ, RZ, R19 ;  /* 0x000000ffff097224 */ /* 0x000fe400078e0013 */
[----:B------:R-:W-:Y:S02]  /*07b0*/  IMAD.MOV.U32 R3, RZ, RZ, R15 ;  /* 0x000000ffff037224 */ /* 0x000fe400078e000f */
[----:B------:R-:W-:-:S04]  /*07c0*/  IMAD.MOV.U32 R8, RZ, RZ, R18 ;  /* 0x000000ffff087224 */ /* 0x000fc800078e0012 */
        /* <DEDUP_REMOVED lines=15> */
.L_x_597:
[----:B------:R-:W-:Y:S05]  /*08c0*/  BSYNC.RECONVERGENT B2 ;  /* 0x0000000000027941 */ /* 0x000fea0003800200 */
.L_x_596:
        /* <DEDUP_REMOVED lines=25> */
.L_x_599:
[----:B------:R-:W-:Y:S05]  /*0a60*/  BSYNC.RECONVERGENT B2 ;  /* 0x0000000000027941 */ /* 0x000fea0003800200 */
.L_x_598:
        /* <DEDUP_REMOVED lines=22> */
.L_x_601:
[----:B------:R-:W-:Y:S05]  /*0bd0*/  BSYNC.RECONVERGENT B2 ;  /* 0x0000000000027941 */ /* 0x000fea0003800200 */
.L_x_600:
[C---:B------:R-:W-:Y:S01]  /*0be0*/  VIADD R10, R20.reuse, 0x200 ;  /* 0x00000200140a7836 */ /* 0x040fe20000000000 */
[----:B------:R-:W-:-:S04]  /*0bf0*/  IADD3 R20, PT, PT, R20, 0x400, RZ ;  /* 0x0000040014147810 */ /* 0x000fc80007ffe0ff */
[----:B------:R-:W-:-:S13]  /*0c00*/  ISETP.GE.AND P0, PT, R10, UR5, PT ;  /* 0x000000050a007c0c */ /* 0x000fda000bf06270 */
[----:B------:R-:W-:Y:S05]  /*0c10*/  @!P0 BRA `(.L_x_602) ;  /* 0xfffffff800508947 */ /* 0x000fea000383ffff */
.L_x_588:
[----:B------:R-:W-:Y:S05]  /*0c20*/  BSYNC.RECONVERGENT B1 ;  /* 0x0000000000017941 */ /* 0x000fea0003800200 */
.L_x_587:
        /* <DEDUP_REMOVED lines=35> */
.L_x_605:
[----:B------:R-:W-:Y:S05]  /*0e60*/  BSYNC.RECONVERGENT B1 ;  /* 0x0000000000017941 */ /* 0x000fea0003800200 */
.L_x_604:
        /* <DEDUP_REMOVED lines=31> */
.L_x_607:
[----:B------:R-:W-:Y:S05]  /*1060*/  BSYNC.RECONVERGENT B1 ;  /* 0x0000000000017941 */ /* 0x000fea0003800200 */
.L_x_606:
        /* <DEDUP_REMOVED lines=31> */
.L_x_609:
[----:B------:R-:W-:Y:S05]  /*1260*/  BSYNC.RECONVERGENT B1 ;  /* 0x0000000000017941 */ /* 0x000fea0003800200 */
.L_x_608:
[----:B------:R-:W-:Y:S01]  /*1270*/  ISETP.GT.AND P0, PT, R10, 0x17, PT ;  /* 0x000000170a00780c */ /* 0x000fe20003f04270 */
[----:B-1----:R1:W1:Y:S01]  /*1280*/  SHFL.DOWN PT, R2, R4, 0x8, 0x1f ;  /* 0x09001f0004027f89 */ /* 0x00226200000e0000 */
[----:B------:R-:W-:Y:S01]  /*1290*/  BSSY.RECONVERGENT B1, `(.L_x_610) ;  /* 0x000001d000017945 */ /* 0x000fe20003800200 */
[----:B0-----:R-:W-:Y:S02]  /*12a0*/  IMAD.MOV.U32 R8, RZ, RZ, R11 ;  /* 0x000000ffff087224 */ /* 0x001fe400078e000b */
[----:B------:R0:W0:Y:S01]  /*12b0*/  SHFL.DOWN PT, R3, R5, 0x8, 0x1f ;  /* 0x09001f0005037f89 */ /* 0x00002200000e0000 */
[----:B------:R-:W-:Y:S02]  /*12c0*/  IMAD.MOV.U32 R9, RZ, RZ, R12 ;  /* 0x000000ffff097224 */ /* 0x000fe400078e000c */
[----:B------:R-:W-:Y:S01]  /*12d0*/  IMAD.MOV.U32 R6, RZ, RZ, R4 ;  /* 0x000000ffff067224 */ /* 0x000fe200078e0004 */
[----:B---3--:R3:W0:Y:S01]  /*12e0*/  SHFL.DOWN PT, R14, R11, 0x8, 0x1f ;  /* 0x09001f000b0e7f89 */ /* 0x00862200000e0000 */
[----:B--2---:R-:W-:-:S03]  /*12f0*/  IMAD.MOV.U32 R7, RZ, RZ, R5 ;  /* 0x000000ffff077224 */ /* 0x004fc600078e0005 */
[----:B----4-:R3:W2:Y:S01]  /*1300*/  SHFL.DOWN PT, R13, R12, 0x8, 0x1f ;  /* 0x09001f000c0d7f89 */ /* 0x0106a200000e0000 */
[----:B------:R-:W-:Y:S05]  /*1310*/  @P0 BRA `(.L_x_611) ;  /* 0x0000000000500947 */ /* 0x000fea0003800000 */
[----:B01----:R-:W-:Y:S01]  /*1320*/  DSETP.GEU.AND P0, PT, |R4|, |R2|, PT ;  /* 0x400000020400722a */ /* 0x003fe20003f0e200 */
[----:B------:R-:W-:Y:S01]  /*1330*/  IMAD.MOV.U32 R8, RZ, RZ, R14 ;  /* 0x000000ffff087224 */ /* 0x000fe200078e000e */
[----:B--2---:R-:W-:Y:S01]  /*1340*/  MOV R9, R13 ;  /* 0x0000000d00097202 */ /* 0x004fe20000000f00 */
        /* <DEDUP_REMOVED lines=17> */
.L_x_611:
[----:B------:R-:W-:Y:S05]  /*1460*/  BSYNC.RECONVERGENT B1 ;  /* 0x0000000000017941 */ /* 0x000fea0003800200 */
.L_x_610:
[----:B------:R-:W-:Y:S01]  /*1470*/  ISETP.GT.AND P0, PT, R10, 0xf, PT ;  /* 0x0000000f0a00780c */ /* 0x000fe20003f04270 */
[----:B-1----:R1:W4:Y:S01]  /*1480*/  SHFL.DOWN PT, R4, R6, 0x10, 0x1f ;  /* 0x0a001f0006047f89 */ /* 0x00232200000e0000 */
[----:B------:R-:W-:Y:S01]  /*1490*/  BSSY.RECONVERGENT B1, `(.L_x_612) ;  /* 0x000001d000017945 */ /* 0x000fe20003800200 */
[----:B0-----:R-:W-:Y:S02]  /*14a0*/  IMAD.MOV.U32 R14, RZ, RZ, R8 ;  /* 0x000000ffff0e7224 */ /* 0x001fe400078e0008 */
[----:B------:R1:W0:Y:S01]  /*14b0*/  SHFL.DOWN PT, R5, R7, 0x10, 0x1f ;  /* 0x0a001f0007057f89 */ /* 0x00022200000e0000 */
[----:B------:R-:W-:Y:S02]  /*14c0*/  IMAD.MOV.U32 R15, RZ, RZ, R9 ;  /* 0x000000ffff0f7224 */ /* 0x000fe400078e0009 */
[----:B------:R-:W-:Y:S01]  /*14d0*/  IMAD.MOV.U32 R2, RZ, RZ, R6 ;  /* 0x000000ffff027224 */ /* 0x000fe200078e0006 */
[----:B---3--:R1:W3:Y:S01]  /*14e0*/  SHFL.DOWN PT, R11, R8, 0x10, 0x1f ;  /* 0x0a001f00080b7f89 */ /* 0x0082e200000e0000 */
[----:B------:R-:W-:-:S03]  /*14f0*/  IMAD.MOV.U32 R3, RZ, RZ, R7 ;  /* 0x000000ffff037224 */ /* 0x000fc600078e0007 */
[----:B------:R1:W0:Y:S01]  /*1500*/  SHFL.DOWN PT, R12, R9, 0x10, 0x1f ;  /* 0x0a001f00090c7f89 */ /* 0x00022200000e0000 */
[----:B------:R-:W-:Y:S05]  /*1510*/  @P0 BRA `(.L_x_613) ;  /* 0x0000000000500947 */ /* 0x000fea0003800000 */
[----:B0---4-:R-:W-:Y:S01]  /*1520*/  DSETP.GEU.AND P0, PT, |R6|, |R4|, PT ;  /* 0x400000040600722a */ /* 0x011fe20003f0e200 */
[----:B---3--:R-:W-:Y:S02]  /*1530*/  IMAD.MOV.U32 R14, RZ, RZ, R11 ;  /* 0x000000ffff0e7224 */ /* 0x008fe400078e000b */
        /* <DEDUP_REMOVED lines=18> */
.L_x_613:
[----:B------:R-:W-:Y:S05]  /*1660*/  BSYNC.RECONVERGENT B1 ;  /* 0x0000000000017941 */ /* 0x000fea0003800200 */
.L_x_612:
[----:B------:R-:W-:Y:S01]  /*1670*/  ISETP.NE.AND P0, PT, R10, RZ, PT ;  /* 0x000000ff0a00720c */ /* 0x000fe20003f05270 */
[----:B------:R-:W-:-:S12]  /*1680*/  BSSY.RECONVERGENT B1, `(.L_x_614) ;  /* 0x000000a000017945 */ /* 0x000fd80003800200 */
[----:B------:R-:W-:Y:S05]  /*1690*/  @P0 BRA `(.L_x_615) ;  /* 0x0000000000200947 */ /* 0x000fea0003800000 */
[----:B-1----:R-:W1:Y:S01]  /*16a0*/  S2R R6, SR_CgaCtaId ;  /* 0x0000000000067919 */ /* 0x002e620000008800 */
[----:B0-----:R-:W-:Y:S02]  /*16b0*/  MOV R5, 0x400 ;  /* 0x0000040000057802 */ /* 0x001fe40000000f00 */
[----:B----4-:R-:W-:-:S04]  /*16c0*/  SHF.R.U32.HI R4, RZ, 0x1, R0 ;  /* 0x00000001ff047819 */ /* 0x010fc80000011600 */
[----:B------:R-:W-:Y:S02]  /*16d0*/  LOP3.LUT R4, R4, 0x1f0, RZ, 0xc0, !PT ;  /* 0x000001f004047812 */ /* 0x000fe400078ec0ff */
[----:B-1----:R-:W-:-:S05]  /*16e0*/  LEA R5, R6, R5, 0x18 ;  /* 0x0000000506057211 */ /* 0x002fca00078ec0ff */
[----:B------:R-:W-:-:S05]  /*16f0*/  IMAD.IADD R5, R4, 0x1, R5 ;  /* 0x0000000104057824 */ /* 0x000fca00078e0205 */
[----:B------:R0:W-:Y:S04]  /*1700*/  STS.64 [R5+0x10], R14 ;  /* 0x0000100e05007388 */ /* 0x0001e80000000a00 */
[----:B------:R0:W-:Y:S02]  /*1710*/  STS.64 [R5+0x8], R2 ;  /* 0x0000080205007388 */ /* 0x0001e40000000a00 */
.L_x_615:
[----:B------:R-:W-:Y:S05]  /*1720*/  BSYNC.RECONVERGENT B1 ;  /* 0x0000000000017941 */ /* 0x000fea0003800200 */
.L_x_614:
        /* <DEDUP_REMOVED lines=8> */
[----:B-1--4-:R-:W1:Y:S04]  /*17b0*/  LDS.128 R4, [R0+0x20] ;  /* 0x0000200000047984 */ /* 0x012e680000000c00 */
[----:B--2---:R2:W4:Y:S04]  /*17c0*/  LDS.64 R12, [R0+0x80] ;  /* 0x00008000000c7984 */ /* 0x0045280000000a00 */
[----:B---3--:R2:W3:Y:S01]  /*17d0*/  LDS.128 R8, [R0+0x30] ;  /* 0x0000300000087984 */ /* 0x0084e20000000c00 */
[----:B0-----:R-:W-:Y:S01]  /*17e0*/  DSETP.GEU.AND P0, PT, |R2|, |R16|, PT ;  /* 0x400000100200722a */ /* 0x001fe20003f0e200 */
[----:B------:R-:W-:Y:S01]  /*17f0*/  IMAD.MOV.U32 R24, RZ, RZ, R16 ;  /* 0x000000ffff187224 */ /* 0x000fe200078e0010 */
[----:B------:R-:W-:Y:S01]  /*1800*/  MOV R25, R17 ;  /* 0x0000001100197202 */ /* 0x000fe20000000f00 */
[----:B-1----:R-:W-:-:S02]  /*1810*/  IMAD.MOV.U32 R26, RZ, RZ, R4 ;  /* 0x000000ffff1a7224 */ /* 0x002fc400078e0004 */
[----:B------:R-:W-:-:S09]  /*1820*/  IMAD.MOV.U32 R27, RZ, RZ, R5 ;  /* 0x000000ffff1b7224 */ /* 0x000fd200078e0005 */
        /* <DEDUP_REMOVED lines=15> */
.L_x_618:
[----:B------:R-:W-:Y:S05]  /*1920*/  BSYNC.RECONVERGENT B1 ;  /* 0x0000000000017941 */ /* 0x000fea0003800200 */
.L_x_617:
        /* <DEDUP_REMOVED lines=23> */
.L_x_620:
[----:B------:R-:W-:Y:S05]  /*1aa0*/  BSYNC.RECONVERGENT B1 ;  /* 0x0000000000017941 */ /* 0x000fea0003800200 */
.L_x_619:
        /* <DEDUP_REMOVED lines=21> */
.L_x_622:
[----:B------:R-:W-:Y:S05]  /*1c00*/  BSYNC.RECONVERGENT B1 ;  /* 0x0000000000017941 */ /* 0x000fea0003800200 */
.L_x_621:
        /* <DEDUP_REMOVED lines=23> */
.L_x_624:
[----:B------:R-:W-:Y:S05]  /*1d80*/  BSYNC.RECONVERGENT B1 ;  /* 0x0000000000017941 */ /* 0x000fea0003800200 */
.L_x_623:
        /* <DEDUP_REMOVED lines=21> */
.L_x_626:
[----:B------:R-:W-:Y:S05]  /*1ee0*/  BSYNC.RECONVERGENT B1 ;  /* 0x0000000000017941 */ /* 0x000fea0003800200 */
.L_x_625:
[----:B------:R-:W-:Y:S01]  /*1ef0*/  DSETP.GEU.AND P0, PT, |R2|, |R10|, PT ;  /* 0x4000000a0200722a */ /* 0x000fe20003f0e200 */
[----:B------:R-:W-:Y:S01]  /*1f00*/  BSSY.RECONVERGENT B1, `(.L_x_627) ;  /* 0x0000014000017945 */ /* 0x000fe20003800200 */
[----:B------:R-:W-:Y:S01]  /*1f10*/  IMAD.MOV.U32 R8, RZ, RZ, R10 ;  /* 0x000000ffff087224 */ /* 0x000fe200078e000a */
[----:B---3--:R-:W-:Y:S01]  /*1f20*/  MOV R0, R5 ;  /* 0x0000000500007202 */ /* 0x008fe20000000f00 */
        /* <DEDUP_REMOVED lines=17> */
.L_x_628:
[----:B------:R-:W-:Y:S05]  /*2040*/  BSYNC.RECONVERGENT B1 ;  /* 0x0000000000017941 */ /* 0x000fea0003800200 */
.L_x_627:
        /* <DEDUP_REMOVED lines=21> */
.L_x_603:
        /* <DEDUP_REMOVED lines=9> */
[----:B------:R-:W-:Y:S02]  /*2230*/  VIADD R5, R5, UR6 ;  /* 0x0000000605057c36 */ /* 0x000fe40008000000 */
        /* <DEDUP_REMOVED lines=9> */
[----:B----4-:R-:W-:Y:S01]  /*22d0*/  IMAD.MOV.U32 R14, RZ, RZ, R12 ;  /* 0x000000ffff0e7224 */ /* 0x010fe200078e000c */
[----:B------:R-:W-:Y:S01]  /*22e0*/  MOV R6, R10 ;  /* 0x0000000a00067202 */ /* 0x000fe20000000f00 */
[----:B0-----:R-:W-:Y:S02]  /*22f0*/  IMAD.MOV.U32 R16, RZ, RZ, R13 ;  /* 0x000000ffff107224 */ /* 0x001fe400078e000d */
        /* <DEDUP_REMOVED lines=16> */
.L_x_630:
[----:B------:R-:W-:Y:S05]  /*2400*/  BSYNC.RECONVERGENT B1 ;  /* 0x0000000000017941 */ /* 0x000fea0003800200 */
.L_x_629:
        /* <DEDUP_REMOVED lines=32> */
.L_x_632:
[----:B------:R-:W-:Y:S05]  /*2610*/  BSYNC.RECONVERGENT B1 ;  /* 0x0000000000017941 */ /* 0x000fea0003800200 */
.L_x_631:
[----:B-1----:R-:W-:Y:S01]  /*2620*/  VIADD R2, R4, 0x4 ;  /* 0x0000000404027836 */ /* 0x002fe20000000000 */
[----:B------:R1:W4:Y:S01]  /*2630*/  SHFL.DOWN PT, R6, R8, 0x4, R5 ;  /* 0x0880000008067989 */ /* 0x00032200000e0005 */
[----:B------:R-:W-:Y:S01]  /*2640*/  BSSY.RECONVERGENT B1, `(.L_x_633) ;  /* 0x000001e000017945 */ /* 0x000fe20003800200 */
[----:B--2---:R-:W-:Y:S01]  /*2650*/  IMAD.MOV.U32 R14, RZ, RZ, R10 ;  /* 0x000000ffff0e7224 */ /* 0x004fe200078e000a */
[----:B------:R-:W-:Y:S01]  /*2660*/  MOV R16, R12 ;  /* 0x0000000c00107202 */ /* 0x000fe20000000f00 */
[----:B------:R1:W2:Y:S01]  /*2670*/  SHFL.DOWN PT, R7, R9, 0x4, R5 ;  /* 0x0880000009077989 */ /* 0x0002a200000e0005 */
[----:B------:R-:W-:Y:S01]  /*2680*/  ISETP.GT.AND P0, PT, R2, R5, PT ;  /* 0x000000050200720c */ /* 0x000fe20003f04270 */
[----:B------:R-:W-:Y:S02]  /*2690*/  IMAD.MOV.U32 R2, RZ, RZ, R8 ;  /* 0x000000ffff027224 */ /* 0x000fe400078e0008 */
[----:B---3--:R1:W3:Y:S01]  /*26a0*/  SHFL.DOWN PT, R11, R10, 0x4, R5 ;  /* 0x088000000a0b7989 */ /* 0x0082e200000e0005 */
[----:B------:R-:W-:-:S03]  /*26b0*/  IMAD.MOV.U32 R3, RZ, RZ, R9 ;  /* 0x000000ffff037224 */ /* 0x000fc600078e0009 */
[----:B0-----:R1:W0:Y:S06]  /*26c0*/  SHFL.DOWN PT, R13, R12, 0x4, R5 ;  /* 0x088000000c0d7989 */ /* 0x00122c00000e0005 */
        /* <DEDUP_REMOVED lines=21> */
.L_x_634:
[----:B------:R-:W-:Y:S05]  /*2820*/  BSYNC.RECONVERGENT B1 ;  /* 0x0000000000017941 */ /* 0x000fea0003800200 */
.L_x_633:
        /* <DEDUP_REMOVED lines=8> */
[----:B---3--:R3:W1:Y:S01]  /*28b0*/  SHFL.DOWN PT, R11, R14, 0x8, R5 ;  /* 0x090000000e0b7989 */ /* 0x00866200000e0005 */
[----:B--2---:R-:W-:-:S03]  /*28c0*/  IMAD.MOV.U32 R7, RZ, RZ, R3 ;  /* 0x000000ffff077224 */ /* 0x004fc600078e0003 */
[----:B0-----:R3:W0:Y:S04]  /*28d0*/  SHFL.DOWN PT, R13, R16, 0x8, R5 ;  /* 0x09000000100d7989 */ /* 0x00162800000e0005 */
        /* <DEDUP_REMOVED lines=21> */
.L_x_636:
[----:B------:R-:W-:Y:S05]  /*2a30*/  BSYNC.RECONVERGENT B1 ;  /* 0x0000000000017941 */ /* 0x000fea0003800200 */
.L_x_635:
[----:B-1----:R-:W-:Y:S01]  /*2a40*/  VIADD R2, R4, 0x10 ;  /* 0x0000001004027836 */ /* 0x002fe20000000000 */
[----:B----4-:R1:W2:Y:S01]  /*2a50*/  SHFL.DOWN PT, R8, R6, 0x10, R5 ;  /* 0x0a00000006087989 */ /* 0x0102a200000e0005 */
[----:B------:R-:W-:Y:S01]  /*2a60*/  BSSY.RECONVERGENT B1, `(.L_x_637) ;  /* 0x000001e000017945 */ /* 0x000fe20003800200 */
[----:B---3--:R-:W-:Y:S02]  /*2a70*/  IMAD.MOV.U32 R14, RZ, RZ, R10 ;  /* 0x000000ffff0e7224 */ /* 0x008fe400078e000a */
[----:B------:R-:W-:Y:S01]  /*2a80*/  ISETP.GT.AND P0, PT, R2, R5, PT ;  /* 0x000000050200720c */ /* 0x000fe20003f04270 */
[----:B------:R1:W3:Y:S01]  /*2a90*/  SHFL.DOWN PT, R9, R7, 0x10, R5 ;  /* 0x0a00000007097989 */ /* 0x0002e200000e0005 */
[----:B------:R-:W-:Y:S02]  /*2aa0*/  IMAD.MOV.U32 R15, RZ, RZ, R12 ;  /* 0x000000ffff0f7224 */ /* 0x000fe400078e000c */
[----:B------:R-:W-:Y:S01]  /*2ab0*/  IMAD.MOV.U32 R2, RZ, RZ, R6 ;  /* 0x000000ffff027224 */ /* 0x000fe200078e0006 */
[----:B------:R1:W4:Y:S01]  /*2ac0*/  SHFL.DOWN PT, R11, R10, 0x10, R5 ;  /* 0x0a0000000a0b7989 */ /* 0x00032200000e0005 */
        /* <DEDUP_REMOVED lines=23> */
.L_x_638:
[----:B------:R-:W-:Y:S05]  /*2c40*/  BSYNC.RECONVERGENT B1 ;  /* 0x0000000000017941 */ /* 0x000fea0003800200 */
.L_x_637:
        /* <DEDUP_REMOVED lines=11> */
.L_x_640:
[----:B------:R-:W-:Y:S05]  /*2d00*/  BSYNC.RECONVERGENT B1 ;  /* 0x0000000000017941 */ /* 0x000fea0003800200 */
.L_x_639:
[----:B------:R-:W-:Y:S01]  /*2d10*/  BAR.SYNC.DEFER_BLOCKING 0x0 ;  /* 0x0000000000007b1d */ /* 0x000fe20000010000 */
[----:B------:R-:W-:-:S13]  /*2d20*/  ISETP.NE.AND P1, PT, R0, RZ, PT ;  /* 0x000000ff0000720c */ /* 0x000fda0003f25270 */
[----:B------:R-:W-:Y:S05]  /*2d30*/  @P1 BRA `(.L_x_616) ;  /* 0x0000003400d41947 */ /* 0x000fea0003800000 */
[----:B------:R-:W-:Y:S01]  /*2d40*/  UISETP.GE.AND UP0, UPT, UR6, 0x21, UPT ;  /* 0x000000210600788c */ /* 0x000fe2000bf06270 */
[----:B----4-:R-:W-:Y:S02]  /*2d50*/  IMAD.MOV.U32 R11, RZ, RZ, R14 ;  /* 0x000000ffff0b7224 */ /* 0x010fe400078e000e */
[----:B--2---:R-:W-:Y:S02]  /*2d60*/  IMAD.MOV.U32 R8, RZ, RZ, R15 ;  /* 0x000000ffff087224 */ /* 0x004fe400078e000f */
        /* <DEDUP_REMOVED lines=8> */
[----:B0-----:R-:W0:Y:S01]  /*2df0*/  LDS.64 R12, [UR4+0x20] ;  /* 0x00002004ff0c7984 */ /* 0x001e220008000a00 */
[----:B-1----:R-:W-:Y:S01]  /*2e00*/  DSETP.GEU.AND P0, PT, |R2|, |R6|, PT ;  /* 0x400000060200722a */ /* 0x002fe20003f0e200 */
[----:B------:R-:W-:Y:S01]  /*2e10*/  MOV R4, R6 ;  /* 0x0000000600047202 */ /* 0x000fe20000000f00 */
[----:B------:R-:W-:Y:S02]  /*2e20*/  IMAD.MOV.U32 R5, RZ, RZ, R7 ;  /* 0x000000ffff057224 */ /* 0x000fe400078e0007 */
[----:B0-----:R-:W-:Y:S02]  /*2e30*/  IMAD.MOV.U32 R11, RZ, RZ, R12 ;  /* 0x000000ffff0b7224 */ /* 0x001fe400078e000c */
        /* <DEDUP_REMOVED lines=16> */
.L_x_642:
[----:B------:R-:W-:Y:S05]  /*2f40*/  BSYNC.RECONVERGENT B1 ;  /* 0x0000000000017941 */ /* 0x000fea0003800200 */
.L_x_641:
[----:B------:R-:W-:Y:S01]  /*2f50*/  UISETP.GE.AND UP0, UPT, UR6, 0x41, UPT ;  /* 0x000000410600788c */ /* 0x000fe2000bf06270 */
[----:B---3--:R-:W-:Y:S02]  /*2f60*/  IMAD.MOV.U32 R9, RZ, RZ, R11 ;  /* 0x000000ffff097224 */ /* 0x008fe400078e000b */
[----:B------:R-:W-:Y:S02]  /*2f70*/  IMAD.MOV.U32 R0, RZ, RZ, R8 ;  /* 0x000000ffff007224 */ /* 0x000fe400078e0008 */
[----:B------:R-:W-:Y:S02]  /*2f80*/  IMAD.MOV.U32 R2, RZ, RZ, R4 ;  /* 0x000000ffff027224 */ /* 0x000fe400078e0004 */
[----:B------:R-:W-:Y:S02]  /*2f90*/  IMAD.MOV.U32 R3, RZ, RZ, R5 ;  /* 0x000000ffff037224 */ /* 0x000fe400078e0005 */
        /* <DEDUP_REMOVED lines=8> */
[----:B------:R-:W-:Y:S02]  /*3020*/  IMAD.MOV.U32 R2, RZ, RZ, R6 ;  /* 0x000000ffff027224 */ /* 0x000fe400078e0006 */
[----:B------:R-:W-:Y:S02]  /*3030*/  IMAD.MOV.U32 R3, RZ, RZ, R7 ;  /* 0x000000ffff037224 */ /* 0x000fe400078e0007 */
[----:B0-----:R-:W-:-:S02]  /*3040*/  IMAD.MOV.U32 R9, RZ, RZ, R12 ;  /* 0x000000ffff097224 */ /* 0x001fc400078e000c */
        /* <DEDUP_REMOVED lines=16> */
.L_x_644:
[----:B------:R-:W-:Y:S05]  /*3150*/  BSYNC.RECONVERGENT B1 ;  /* 0x0000000000017941 */ /* 0x000fea0003800200 */
.L_x_643:
[----:B------:R-:W-:Y:S01]  /*3160*/  UISETP.GE.AND UP0, UPT, UR6, 0x61, UPT ;  /* 0x000000610600788c */ /* 0x000fe2000bf06270 */
[----:B------:R-:W-:Y:S01]  /*3170*/  IMAD.MOV.U32 R11, RZ, RZ, R9 ;  /* 0x000000ffff0b7224 */ /* 0x000fe200078e0009 */
[----:B------:R-:W-:Y:S01]  /*3180*/  MOV R8, R0 ;  /* 0x0000000000087202 */ /* 0x000fe20000000f00 */
[----:B------:R-:W-:Y:S02]  /*3190*/  IMAD.MOV.U32 R4, RZ, RZ, R2 ;  /* 0x000000ffff047224 */ /* 0x000fe400078e0002 */
[----:B------:R-:W-:-:S04]  /*31a0*/  IMAD.MOV.U32 R5, RZ, RZ, R3 ;  /* 0x000000ffff057224 */ /* 0x000fc800078e0003 */
        /* <DEDUP_REMOVED lines=27> */
.L_x_646:
[----:B------:R-:W-:Y:S05]  /*3360*/  BSYNC.RECONVERGENT B1 ;  /* 0x0000000000017941 */ /* 0x000fea0003800200 */
.L_x_645:
[----:B------:R-:W-:Y:S01]  /*3370*/  UISETP.GE.AND UP0, UPT, UR6, 0x81, UPT ;  /* 0x000000810600788c */ /* 0x000fe2000bf06270 */
[----:B------:R-:W-:Y:S02]  /*3380*/  IMAD.MOV.U32 R9, RZ, RZ, R11 ;  /* 0x000000ffff097224 */ /* 0x000fe400078e000b */
        /* <DEDUP_REMOVED lines=30> */
.L_x_648:
[----:B------:R-:W-:Y:S05]  /*3570*/  BSYNC.RECONVERGENT B1 ;  /* 0x0000000000017941 */ /* 0x000fea0003800200 */
.L_x_647:
        /* <DEDUP_REMOVED lines=32> */
.L_x_650:
[----:B------:R-:W-:Y:S05]  /*3780*/  BSYNC.RECONVERGENT B1 ;  /* 0x0000000000017941 */ /* 0x000fea0003800200 */
.L_x_649:
        /* <DEDUP_REMOVED lines=14> */
[----:B------:R-:W-:Y:S01]  /*3870*/  IMAD.MOV.U32 R7, RZ, RZ, R3 ;  /* 0x000000ffff077224 */ /* 0x000fe200078e0003 */
[----:B0-----:R-:W-:Y:S01]  /*3880*/  MOV R0, R13 ;  /* 0x0000000d00007202 */ /* 0x001fe20000000f00 */
        /* <DEDUP_REMOVED lines=16> */
.L_x_652:
[----:B------:R-:W-:Y:S05]  /*3990*/  BSYNC.RECONVERGENT B1 ;  /* 0x0000000000017941 */ /* 0x000fea0003800200 */
.L_x_651:
[----:B------:R-:W-:Y:S01]  /*39a0*/  UISETP.GE.AND UP0, UPT, UR6, 0xe1, UPT ;  /* 0x000000e10600788c */ /* 0x000fe2000bf06270 */
[----:B------:R-:W-:Y:S02]  /*39b0*/  IMAD.MOV.U32 R14, RZ, RZ, R9 ;  /* 0x000000ffff0e7224 */ /* 0x000fe400078e0009 */
[----:B------:R-:W-:Y:S02]  /*39c0*/  IMAD.MOV.U32 R15, RZ, RZ, R0 ;  /* 0x000000ffff0f7224 */ /* 0x000fe400078e0000 */
[----:B------:R-:W-:Y:S02]  /*39d0*/  IMAD.MOV.U32 R2, RZ, RZ, R6 ;  /* 0x000000ffff027224 */ /* 0x000fe400078e0006 */
[----:B------:R-:W-:Y:S02]  /*39e0*/  IMAD.MOV.U32 R3, RZ, RZ, R7 ;  /* 0x000000ffff037224 */ /* 0x000fe400078e0007 */
[----:B------:R-:W-:Y:S05]  /*39f0*/  BRA.U !UP0, `(.L_x_616) ;  /* 0x0000002908a47547 */ /* 0x000fea000b800000 */
[----:B------:R-:W1:Y:S01]  /*3a00*/  S2UR UR5, SR_CgaCtaId ;  /* 0x00000000000579c3 */ /* 0x000e620000008800 */
[----:B------:R-:W-:Y:S02]  /*3a10*/  UMOV UR4, 0x400 ;  /* 0x0000040000047882 */ /* 0x000fe40000000000 */
[----:B-1----:R-:W-:-:S09]  /*3a20*/  ULEA UR4, UR5, UR4, 0x18 ;  /* 0x0000000405047291 */ /* 0x002fd2000f8ec0ff */
[----:B------:R-:W1:Y:S04]  /*3a30*/  LDS.64 R4, [UR4+0x78] ;  /* 0x00007804ff047984 */ /* 0x000e680008000a00 */
[----:B------:R-:W2:Y:S01]  /*3a40*/  LDS.64 R10, [UR4+0x80] ;  /* 0x00008004ff0a7984 */ /* 0x000ea20008000a00 */
        /* <DEDUP_REMOVED lines=21> */
.L_x_584:
        /* <DEDUP_REMOVED lines=30> */
[----:B------:R-:W-:Y:S02]  /*3d80*/  ISETP.GE.U32.AND.EX P0, PT, RZ, RZ, PT, P0 ;  /* 0x000000ffff00720c */ /* 0x000fe40003f06100 */
[----:B------:R-:W-:-:S11]  /*3d90*/  IADD3.X R7, PT, PT, RZ, UR7, RZ, P1, !PT ;  /* 0x00000007ff077c10 */ /* 0x000fd60008ffe4ff */
[----:B------:R-:W-:-:S06]  /*3da0*/  DSETP.LT.OR P0, PT, |R8|, |R4|, !P0 ;  /* 0x400000040800722a */ /* 0x000fcc0004701600 */
[----:B------:R-:W-:Y:S02]  /*3db0*/  FSEL R8, R4, R8, P0 ;  /* 0x0000000804087208 */ /* 0x000fe40000000000 */
[----:B------:R-:W-:Y:S02]  /*3dc0*/  FSEL R9, R5, R9, P0 ;  /* 0x0000000905097208 */ /* 0x000fe40000000000 */
[----:B------:R-:W-:Y:S02]  /*3dd0*/  SEL R23, R6, R23, P0 ;  /* 0x0000001706177207 */ /* 0x000fe40000000000 */
[----:B------:R-:W-:-:S07]  /*3de0*/  SEL R24, R7, R24, P0 ;  /* 0x0000001807187207 */ /* 0x000fce0000000000 */
.L_x_654:
[----:B------:R-:W-:Y:S05]  /*3df0*/  BSYNC.RECONVERGENT B1 ;  /* 0x0000000000017941 */ /* 0x000fea0003800200 */
.L_x_653:
[----:B------:R-:W-:Y:S01]  /*3e00*/  UISETP.GE.U32.AND UP0, UPT, UR4, 0xa00, UPT ;  /* 0x00000a000400788c */ /* 0x000fe2000bf06070 */
[----:B------:R-:W-:-:S08]  /*3e10*/  IMAD.MOV.U32 R5, RZ, RZ, 0x500 ;  /* 0x00000500ff057424 */ /* 0x000fd000078e00ff */
[----:B------:R-:W-:Y:S05]  /*3e20*/  BRA.U !UP0, `(.L_x_655) ;  /* 0x00000005084c7547 */ /* 0x000fea000b800000 */
[----:B------:R-:W-:Y:S01]  /*3e30*/  IMAD.MOV.U32 R12, RZ, RZ, R8 ;  /* 0x000000ffff0c7224 */ /* 0x000fe200078e0008 */
[----:B------:R-:W0:Y:S01]  /*3e40*/  LDCU UR4, c[0x0][0x398] ;  /* 0x00007300ff0477ac */ /* 0x000e220008000800 */
[----:B------:R-:W-:Y:S02]  /*3e50*/  IMAD.MOV.U32 R13, RZ, RZ, R9 ;  /* 0x000000ffff0d7224 */ /* 0x000fe400078e0009 */
[----:B------:R-:W-:Y:S01]  /*3e60*/  IMAD.MOV.U32 R17, RZ, RZ, 0x500 ;  /* 0x00000500ff117424 */ /* 0x000fe200078e00ff */
[----:B------:R-:W1:Y:S01]  /*3e70*/  LDCU.64 UR6, c[0x0][0x388] ;  /* 0x00007100ff0677ac */ /* 0x000e620008000a00 */
[----:B------:R-:W-:-:S05]  /*3e80*/  NOP ;  /* 0x0000000000007918 */ /* 0x000fca0000000000 */
.L_x_656:
[----:B------:R-:W-:-:S05]  /*3e90*/  IMAD.WIDE.U32 R26, R17, 0x8, R2 ;  /* 0x00000008111a7825 */ /* 0x000fca00078e0002 */
[----:B------:R-:W2:Y:S04]  /*3ea0*/  LDG.E.64 R14, desc[UR8][R26.64] ;  /* 0x000000081a0e7981 */ /* 0x000ea8000c1e1b00 */
[----:B------:R-:W3:Y:S04]  /*3eb0*/  LDG.E.64 R4, desc[UR8][R26.64+0x800] ;  /* 0x000800081a047981 */ /* 0x000ee8000c1e1b00 */
[----:B------:R-:W4:Y:S04]  /*3ec0*/  LDG.E.64 R6, desc[UR8][R26.64+0x1000] ;  /* 0x001000081a067981 */ /* 0x000f28000c1e1b00 */
[----:B------:R-:W5:Y:S04]  /*3ed0*/  LDG.E.64 R10, desc[UR8][R26.64+0x1800] ;  /* 0x001800081a0a7981 */ /* 0x000f68000c1e1b00 */
[----:B------:R-:W5:Y:S01]  /*3ee0*/  LDG.E.64 R8, desc[UR8][R26.64+0x2000] ;  /* 0x002000081a087981 */ /* 0x000f62000c1e1b00 */
[----:B-1----:R-:W-:-:S04]  /*3ef0*/  IADD3 R18, P0, P1, R0, UR6, R17 ;  /* 0x0000000600127c10 */ /* 0x002fc8000f91e011 */
[----:B------:R-:W-:Y:S01]  /*3f00*/  IADD3.X R16, PT, PT, RZ, UR7, RZ, P0, P1 ;  /* 0x00000007ff107c10 */ /* 0x000fe200087e24ff */
[----:B------:R-:W-:Y:S01]  /*3f10*/  IMAD.MOV.U32 R20, RZ, RZ, R18 ;  /* 0x000000ffff147224 */ /* 0x000fe200078e0012 */
[----:B------:R-:W-:-:S03]  /*3f20*/  IADD3 R22, P3, PT, R18, 0x100, RZ ;  /* 0x0000010012167810 */ /* 0x000fc60007f7e0ff */
        /* <DEDUP_REMOVED lines=11> */
[----:B------:R-:W-:Y:S01]  /*3fe0*/  IMAD.X R24, RZ, RZ, R16, P3 ;  /* 0x000000ffff187224 */ /* 0x000fe200018e0610 */
[----:B------:R-:W-:-:S03]  /*3ff0*/  IADD3 R13, P3, PT, R18, 0x200, RZ ;  /* 0x00000200120d7810 */ /* 0x000fc60007f7e0ff */
[----:B---3--:R-:W-:-:S14]  /*4000*/  DSETP.GEU.AND P1, PT, |R14|, |R4|, PT ;  /* 0x400000040e00722a */ /* 0x008fdc0003f2e200 */
[----:B------:R-:W-:-:S04]  /*4010*/  @P1 ISETP.GE.U32.AND P0, PT, R20, R22, PT ;  /* 0x000000161400120c */ /* 0x000fc80003f06070 */
[----:B------:R-:W-:-:S13]  /*4020*/  @P1 ISETP.GE.AND.EX P0, PT, R19, R24, PT, P0 ;  /* 0x000000181300120c */ /* 0x000fda0003f06300 */
[----:B------:R-:W-:-:S06]  /*4030*/  @P1 DSETP.LT.OR P0, PT, |R4|, |R14|, !P0 ;  /* 0x4000000e0400122a */ /* 0x000fcc0004701600 */
[----:B------:R-:W-:Y:S01]  /*4040*/  @P1 FSEL R12, R14, R4, P0 ;  /* 0x000000040e0c1208 */ /* 0x000fe20000000000 */
[----:B------:R-:W-:Y:S01]  /*4050*/  IMAD.X R14, RZ, RZ, R16, P3 ;  /* 0x000000ffff0e7224 */ /* 0x000fe200018e0610 */
[----:B------:R-:W-:Y:S02]  /*4060*/  @P1 FSEL R15, R15, R5, P0 ;  /* 0x000000050f0f1208 */ /* 0x000fe40000000000 */
[----:B------:R-:W-:Y:S01]  /*4070*/  @P1 SEL R22, R20, R22, P0 ;  /* 0x0000001614161207 */ /* 0x000fe20000000000 */
[----:B------:R-:W-:Y:S01]  /*4080*/  @P1 IMAD.MOV.U32 R4, RZ, RZ, R12 ;  /* 0x000000ffff041224 */ /* 0x000fe200078e000c */
[----:B------:R-:W-:Y:S01]  /*4090*/  IADD3 R12, P3, PT, R18, 0x300, RZ ;  /* 0x00000300120c7810 */ /* 0x000fe20007f7e0ff */
[----:B------:R-:W-:Y:S02]  /*40a0*/  @P1 IMAD.MOV.U32 R5, RZ, RZ, R15 ;  /* 0x000000ffff051224 */ /* 0x000fe400078e000f */
[----:B------:R-:W-:Y:S01]  /*40b0*/  IMAD.MOV.U32 R15, RZ, RZ, R24 ;  /* 0x000000ffff0f7224 */ /* 0x000fe200078e0018 */
[----:B------:R-:W-:-:S03]  /*40c0*/  @P1 SEL R15, R19, R24, P0 ;  /* 0x00000018130f1207 */ /* 0x000fc60000000000 */
[----:B----4-:R-:W-:-:S14]  /*40d0*/  DSETP.GEU.AND P2, PT, |R4|, |R6|, PT ;  /* 0x400000060400722a */ /* 0x010fdc0003f4e200 */
[----:B------:R-:W-:-:S04]  /*40e0*/  @P2 ISETP.GE.U32.AND P0, PT, R22, R13, PT ;  /* 0x0000000d1600220c */ /* 0x000fc80003f06070 */
[----:B------:R-:W-:-:S13]  /*40f0*/  @P2 ISETP.GE.AND.EX P0, PT, R15, R14, PT, P0 ;  /* 0x0000000e0f00220c */ /* 0x000fda0003f06300 */
[----:B------:R-:W-:-:S06]  /*4100*/  @P2 DSETP.LT.OR P0, PT, |R6|, |R4|, !P0 ;  /* 0x400000040600222a */ /* 0x000fcc0004701600 */
[----:B------:R-:W-:Y:S02]  /*4110*/  @P2 FSEL R4, R4, R6, P0 ;  /* 0x0000000604042208 */ /* 0x000fe40000000000 */
[----:B------:R-:W-:Y:S02]  /*4120*/  @P2 FSEL R5, R5, R7, P0 ;  /* 0x0000000705052208 */ /* 0x000fe40000000000 */
[----:B------:R-:W-:Y:S01]  /*4130*/  @P2 SEL R14, R15, R14, P0 ;  /* 0x0000000e0f0e2207 */ /* 0x000fe20000000000 */
[----:B------:R-:W-:Y:S02]  /*4140*/  @P2 IMAD.MOV.U32 R6, RZ, RZ, R4 ;  /* 0x000000ffff062224 */ /* 0x000fe400078e0004 */
[----:B------:R-:W-:Y:S02]  /*4150*/  @P2 IMAD.MOV.U32 R7, RZ, RZ, R5 ;  /* 0x000000ffff072224 */ /* 0x000fe400078e0005 */
[----:B------:R-:W-:Y:S01]  /*4160*/  IMAD.MOV.U32 R5, RZ, RZ, R13 ;  /* 0x000000ffff057224 */ /* 0x000fe200078e000d */
[----:B------:R-:W-:Y:S01]  /*4170*/  @P2 SEL R5, R22, R13, P0 ;  /* 0x0000000d16052207 */ /* 0x000fe20000000000 */
        /* <DEDUP_REMOVED lines=13> */
[----:B------:R-:W-:-:S04]  /*4250*/  IADD3 R5, PT, PT, R17, 0xa00, RZ ;  /* 0x00000a0011057810 */ /* 0x000fc80007ffe0ff */
[----:B0-----:R-:W-:Y:S01]  /*4260*/  ISETP.GT.AND P1, PT, R5, UR4, PT ;  /* 0x0000000405007c0c */ /* 0x001fe2000bf24270 */
[----:B------:R-:W-:Y:S01]  /*4270*/  DSETP.GEU.AND P2, PT, |R10|, |R8|, PT ;  /* 0x400000080a00722a */ /* 0x000fe20003f4e200 */
[----:B------:R-:W-:-:S04]  /*4280*/  VIADD R5, R17, 0x500 ;  /* 0x0000050011057836 */ /* 0x000fc80000000000 */
[----:B------:R-:W-:-:S09]  /*4290*/  IMAD.MOV.U32 R17, RZ, RZ, R5 ;  /* 0x000000ffff117224 */ /* 0x000fd200078e0005 */
        /* <DEDUP_REMOVED lines=12> */
.L_x_655:
        /* <DEDUP_REMOVED lines=14> */
[----:B------:R-:W-:Y:S01]  /*4440*/  IMAD.IADD R7, R0, 0x1, R5 ;  /* 0x0000000100077824 */ /* 0x000fe200078e0205 */
[----:B------:R-:W-:-:S04]  /*4450*/  LEA.HI R4, R10, 0x1, RZ, 0x18 ;  /* 0x000000010a047811 */ /* 0x000fc800078fc0ff */
[C---:B------:R-:W-:Y:S02]  /*4460*/  IADD3 R14, P0, PT, R7.reuse, UR6, RZ ;  /* 0x00000006070e7c10 */ /* 0x040fe4000ff1e0ff */
[----:B------:R-:W-:Y:S01]  /*4470*/  LOP3.LUT R6, R4, 0x3, RZ, 0xc0, !PT ;  /* 0x0000000304067812 */ /* 0x000fe200078ec0ff */
[----:B------:R-:W-:Y:S02]  /*4480*/  IMAD.MOV.U32 R4, RZ, RZ, R0 ;  /* 0x000000ffff047224 */ /* 0x000fe400078e0000 */
[----:B------:R-:W-:Y:S02]  /*4490*/  IMAD.X R15, RZ, RZ, UR7, P0 ;  /* 0x00000007ff0f7e24 */ /* 0x000fe400080e06ff */
[----:B------:R-:W-:Y:S02]  /*44a0*/  IMAD.MOV R11, RZ, RZ, -R6 ;  /* 0x000000ffff0b7224 */ /* 0x000fe400078e0a06 */
[----:B0-----:R-:W-:-:S04]  /*44b0*/  IMAD.WIDE.U32 R2, R7, 0x8, R2 ;  /* 0x0000000807027825 */ /* 0x001fc800078e0002 */
[----:B------:R-:W-:Y:S02]  /*44c0*/  IMAD.MOV.U32 R12, RZ, RZ, R2 ;  /* 0x000000ffff0c7224 */ /* 0x000fe400078e0002 */
[----:B------:R-:W-:-:S07]  /*44d0*/  IMAD.MOV.U32 R13, RZ, RZ, R3 ;  /* 0x000000ffff0d7224 */ /* 0x000fce00078e0003 */
.L_x_663:
[----:B------:R-:W-:Y:S02]  /*44e0*/  IMAD.MOV.U32 R2, RZ, RZ, R12 ;  /* 0x000000ffff027224 */ /* 0x000fe400078e000c */
[----:B------:R-:W-:-:S06]  /*44f0*/  IMAD.MOV.U32 R3, RZ, RZ, R13 ;  /* 0x000000ffff037224 */ /* 0x000fcc00078e000d */
[----:B------:R-:W2:Y:S01]  /*4500*/  LDG.E.64 R2, desc[UR8][R2.64] ;  /* 0x0000000802027981 */ /* 0x000ea2000c1e1b00 */
[----:B------:R-:W-:Y:S01]  /*4510*/  VIADD R11, R11, 0x1 ;  /* 0x000000010b0b7836 */ /* 0x000fe20000000000 */
[----:B------:R-:W-:Y:S01]  /*4520*/  BSSY.RECONVERGENT B3, `(.L_x_661) ;  /* 0x000001b000037945 */ /* 0x000fe20003800200 */
[----:B------:R-:W-:Y:S01]  /*4530*/  IMAD.MOV.U32 R19, RZ, RZ, R23 ;  /* 0x000000ffff137224 */ /* 0x000fe200078e0017 */
[----:B------:R-:W-:Y:S01]  /*4540*/  MOV R7, R9 ;  /* 0x0000000900077202 */ /* 0x000fe20000000f00 */
[----:B------:R-:W-:Y:S01]  /*4550*/  IMAD.MOV.U32 R16, RZ, RZ, R24 ;  /* 0x000000ffff107224 */ /* 0x000fe200078e0018 */
[----:B------:R-:W-:Y:S01]  /*4560*/  ISETP.NE.AND P2, PT, R11, RZ, PT ;  /* 0x000000ff0b00720c */ /* 0x000fe20003f45270 */
[----:B------:R-:W-:Y:S01]  /*4570*/  IMAD.MOV.U32 R6, RZ, RZ, R8 ;  /* 0x000000ffff067224 */ /* 0x000fe200078e0008 */
[----:B------:R-:W-:Y:S01]  /*4580*/  IADD3 R12, P3, PT, R12, 0x800, RZ ;  /* 0x000008000c0c7810 */ /* 0x000fe20007f7e0ff */
[----:B------:R-:W-:Y:S02]  /*4590*/  IMAD.MOV.U32 R23, RZ, RZ, R14 ;  /* 0x000000ffff177224 */ /* 0x000fe400078e000e */
[----:B------:R-:W-:Y:S01]  /*45a0*/  IMAD.MOV.U32 R24, RZ, RZ, R15 ;  /* 0x000000ffff187224 */ /* 0x000fe200078e000f */
[----:B--2---:R-:W-:Y:S01]  /*45b0*/  DSETP.GEU.AND P0, PT, |R8|, |R2|, PT ;  /* 0x400000020800722a */ /* 0x004fe20003f0e200 */
[----:B------:R-:W-:-:S02]  /*45c0*/  IMAD.MOV.U32 R8, RZ, RZ, R2 ;  /* 0x000000ffff087224 */ /* 0x000fc400078e0002 */
        /* <DEDUP_REMOVED lines=16> */
.L_x_662:
[----:B------:R-:W-:Y:S05]  /*46d0*/  BSYNC.RECONVERGENT B3 ;  /* 0x0000000000037941 */ /* 0x000fea0003800200 */
.L_x_661:
[----:B------:R-:W-:Y:S01]  /*46e0*/  IADD3 R14, P0, PT, R14, 0x100, RZ ;  /* 0x000001000e0e7810 */ /* 0x000fe20007f1e0ff */
[----:B------:R-:W-:Y:S02]  /*46f0*/  VIADD R4, R4, 0x100 ;  /* 0x0000010004047836 */ /* 0x000fe40000000000 */
[----:B------:R-:W-:Y:S02]  /*4700*/  IMAD.X R13, RZ, RZ, R13, P3 ;  /* 0x000000ffff0d7224 */ /* 0x000fe400018e060d */
[----:B------:R-:W-:Y:S01]  /*4710*/  IMAD.X R15, RZ, RZ, R15, P0 ;  /* 0x000000ffff0f7224 */ /* 0x000fe200000e060f */
[----:B------:R-:W-:Y:S07]  /*4720*/  @P2 BRA `(.L_x_663) ;  /* 0xfffffffc006c2947 */ /* 0x000fee000383ffff */
.L_x_660:
[----:B------:R-:W-:Y:S05]  /*4730*/  BSYNC.RECONVERGENT B2 ;  /* 0x0000000000027941 */ /* 0x000fea0003800200 */
.L_x_659:
[----:B------:R-:W-:-:S13]  /*4740*/  ISETP.GE.U32.AND P0, PT, R10, 0x300, PT ;  /* 0x000003000a00780c */ /* 0x000fda0003f06070 */
[----:B------:R-:W-:Y:S05]  /*4750*/  @!P0 BRA `(.L_x_658) ;  /* 0x0000000400fc8947 */ /* 0x000fea0003800000 */
[----:B------:R-:W0:Y:S01]  /*4760*/  LDCU.128 UR12, c[0x0][0x380] ;  /* 0x00007000ff0c77ac */ /* 0x000e220008000c00 */
[----:B------:R-:W1:Y:S01]  /*4770*/  LDC.64 R20, c[0x0][0x380] ;  /* 0x0000e000ff147b82 */ /* 0x000e620000000a00 */
[C---:B------:R-:W-:Y:S01]  /*4780*/  IADD3 R7, P1, PT, R4.reuse, R5, RZ ;  /* 0x0000000504077210 */ /* 0x040fe20007f3e0ff */
[C---:B------:R-:W-:Y:S02]  /*4790*/  IMAD.IADD R16, R4.reuse, 0x1, R5 ;  /* 0x0000000104107824 */ /* 0x040fe400078e0205 */
[----:B------:R-:W-:Y:S02]  /*47a0*/  VIADD R22, R4, 0x200 ;  /* 0x0000020004167836 */ /* 0x000fe40000000000 */
[----:B------:R-:W-:Y:S02]  /*47b0*/  IMAD.X R10, RZ, RZ, RZ, P1 ;  /* 0x000000ffff0a7224 */ /* 0x000fe400008e06ff */
[----:B------:R-:W2:Y:S01]  /*47c0*/  LDC.64 R2, c[0x0][0x388] ;  /* 0x0000e200ff027b82 */ /* 0x000ea20000000a00 */
[----:B0-----:R-:W-:-:S02]  /*47d0*/  LEA R6, P2, R7, UR12, 0x3 ;  /* 0x0000000c07067c11 */ /* 0x001fc4000f8418ff */
[----:B------:R-:W-:Y:S02]  /*47e0*/  IADD3 R18, P0, PT, R16, UR14, RZ ;  /* 0x0000000e10127c10 */ /* 0x000fe4000ff1e0ff */
[----:B------:R-:W-:Y:S02]  /*47f0*/  IADD3 R6, P1, PT, R6, 0x1800, RZ ;  /* 0x0000180006067810 */ /* 0x000fe40007f3e0ff */
[----:B------:R-:W-:Y:S01]  /*4800*/  LEA.HI.X R5, R7, UR13, R10, 0x3, P2 ;  /* 0x0000000d07057c11 */ /* 0x000fe200090f1c0a */
[----:B-1----:R-:W-:-:S04]  /*4810*/  IMAD.WIDE.U32 R20, R16, 0x8, R20 ;  /* 0x0000000810147825 */ /* 0x002fc800078e0014 */
[----:B------:R-:W-:Y:S02]  /*4820*/  IMAD.X R19, RZ, RZ, UR15, P0 ;  /* 0x0000000fff137e24 */ /* 0x000fe400080e06ff */
[----:B------:R-:W-:-:S07]  /*4830*/  IMAD.X R5, RZ, RZ, R5, P1 ;  /* 0x000000ffff057224 */ /* 0x000fce00008e0605 */
.L_x_672:
[----:B------:R-:W3:Y:S01]  /*4840*/  LDG.E.64 R14, desc[UR8][R20.64] ;  /* 0x00000008140e7981 */ /* 0x000ee2000c1e1b00 */
[----:B------:R-:W-:-:S05]  /*4850*/  IMAD.MOV.U32 R4, RZ, RZ, R6 ;  /* 0x000000ffff047224 */ /* 0x000fca00078e0006 */
[----:B------:R0:W5:Y:S04]  /*4860*/  LDG.E.64 R10, desc[UR8][R4.64+-0x1000] ;  /* 0xfff00008040a7981 */ /* 0x000168000c1e1b00 */
[----:B------:R0:W5:Y:S01]  /*4870*/  LDG.E.64 R6, desc[UR8][R4.64+-0x800] ;  /* 0xfff8000804067981 */ /* 0x000162000c1e1b00 */
[----:B------:R-:W-:Y:S01]  /*4880*/  BSSY.RECONVERGENT B2, `(.L_x_664) ;  /* 0x0000015000027945 */ /* 0x000fe20003800200 */
[----:B------:R-:W-:Y:S02]  /*4890*/  IMAD.MOV.U32 R26, RZ, RZ, R18 ;  /* 0x000000ffff1a7224 */ /* 0x000fe400078e0012 */
[----:B------:R-:W-:Y:S01]  /*48a0*/  IMAD.MOV.U32 R25, RZ, RZ, R19 ;  /* 0x000000ffff197224 */ /* 0x000fe200078e0013 */
[----:B---3--:R-:W-:Y:S01]  /*48b0*/  DSETP.GEU.AND P0, PT, |R8|, |R14|, PT ;  /* 0x4000000e0800722a */ /* 0x008fe20003f0e200 */
[----:B------:R-:W-:Y:S01]  /*48c0*/  MOV R12, R14 ;  /* 0x0000000e000c7202 */ /* 0x000fe20000000f00 */
[----:B------:R-:W-:-:S12]  /*48d0*/  IMAD.MOV.U32 R13, RZ, RZ, R15 ;  /* 0x000000ffff0d7224 */ /* 0x000fd800078e000f */
        /* <DEDUP_REMOVED lines=15> */
.L_x_665:
[----:B------:R-:W-:Y:S05]  /*49d0*/  BSYNC.RECONVERGENT B2 ;  /* 0x0000000000027941 */ /* 0x000fea0003800200 */
.L_x_664:
[----:B-----5:R-:W-:Y:S01]  /*49e0*/  DSETP.GEU.AND P0, PT, |R12|, |R10|, PT ;  /* 0x4000000a0c00722a */ /* 0x020fe20003f0e200 */
[----:B------:R-:W-:Y:S01]  /*49f0*/  VIADD R9, R16, 0x100 ;  /* 0x0000010010097836 */ /* 0x000fe20000000000 */
[----:B------:R-:W-:Y:S01]  /*4a00*/  BSSY.RECONVERGENT B2, `(.L_x_666) ;  /* 0x0000016000027945 */ /* 0x000fe20003800200 */
[----:B------:R-:W-:-:S03]  /*4a10*/  IMAD.MOV.U32 R8, RZ, RZ, R10 ;  /* 0x000000ffff087224 */ /* 0x000fc600078e000a */
[----:B--2---:R-:W-:Y:S01]  /*4a20*/  IADD3 R23, P1, PT, R9, R2, RZ ;  /* 0x0000000209177210 */ /* 0x004fe20007f3e0ff */
[----:B------:R-:W-:-:S04]  /*4a30*/  IMAD.MOV.U32 R9, RZ, RZ, R11 ;  /* 0x000000ffff097224 */ /* 0x000fc800078e000b */
[----:B------:R-:W-:Y:S02]  /*4a40*/  IMAD.X R24, RZ, RZ, R3, P1 ;  /* 0x000000ffff187224 */ /* 0x000fe400008e0603 */
[----:B------:R-:W-:Y:S02]  /*4a50*/  IMAD.MOV.U32 R15, RZ, RZ, R23 ;  /* 0x000000ffff0f7224 */ /* 0x000fe400078e0017 */
[----:B------:R-:W-:Y:S01]  /*4a60*/  IMAD.MOV.U32 R14, RZ, RZ, R24 ;  /* 0x000000ffff0e7224 */ /* 0x000fe200078e0018 */
        /* <DEDUP_REMOVED lines=15> */
.L_x_667:
[----:B------:R-:W-:Y:S05]  /*4b60*/  BSYNC.RECONVERGENT B2 ;  /* 0x0000000000027941 */ /* 0x000fea0003800200 */
.L_x_666:
[----:B------:R0:W5:Y:S01]  /*4b70*/  LDG.E.64 R10, desc[UR8][R4.64] ;  /* 0x00000008040a7981 */ /* 0x000162000c1e1b00 */
[----:B------:R-:W-:Y:S01]  /*4b80*/  DSETP.GEU.AND P0, PT, |R8|, |R6|, PT ;  /* 0x400000060800722a */ /* 0x000fe20003f0e200 */
[----:B------:R-:W-:Y:S01]  /*4b90*/  VIADD R13, R16, 0x200 ;  /* 0x00000200100d7836 */ /* 0x000fe20000000000 */
[----:B------:R-:W-:Y:S01]  /*4ba0*/  BSSY.RECONVERGENT B2, `(.L_x_668) ;  /* 0x0000016000027945 */ /* 0x000fe20003800200 */
[----:B------:R-:W-:-:S03]  /*4bb0*/  MOV R12, R6 ;  /* 0x00000006000c7202 */ /* 0x000fc60000000f00 */
[----:B------:R-:W-:Y:S01]  /*4bc0*/  IADD3 R24, P1, PT, R13, R2, RZ ;  /* 0x000000020d187210 */ /* 0x000fe20007f3e0ff */
[----:B------:R-:W-:-:S04]  /*4bd0*/  IMAD.MOV.U32 R13, RZ, RZ, R7 ;  /* 0x000000ffff0d7224 */ /* 0x000fc800078e0007 */
[----:B------:R-:W-:Y:S02]  /*4be0*/  IMAD.X R23, RZ, RZ, R3, P1 ;  /* 0x000000ffff177224 */ /* 0x000fe400008e0603 */
        /* <DEDUP_REMOVED lines=17> */
.L_x_669:
[----:B------:R-:W-:Y:S05]  /*4d00*/  BSYNC.RECONVERGENT B2 ;  /* 0x0000000000027941 */ /* 0x000fea0003800200 */
.L_x_668:
[----:B-----5:R-:W-:Y:S01]  /*4d10*/  DSETP.GEU.AND P0, PT, |R12|, |R10|, PT ;  /* 0x4000000a0c00722a */ /* 0x020fe20003f0e200 */
[----:B------:R-:W-:Y:S01]  /*4d20*/  VIADD R7, R16, 0x300 ;  /* 0x0000030010077836 */ /* 0x000fe20000000000 */
[----:B------:R-:W-:Y:S01]  /*4d30*/  BSSY.RECONVERGENT B2, `(.L_x_670) ;  /* 0x0000016000027945 */ /* 0x000fe20003800200 */
[----:B------:R-:W-:Y:S02]  /*4d40*/  IMAD.MOV.U32 R8, RZ, RZ, R10 ;  /* 0x000000ffff087224 */ /* 0x000fe400078e000a */
[----:B------:R-:W-:Y:S01]  /*4d50*/  IMAD.MOV.U32 R9, RZ, RZ, R11 ;  /* 0x000000ffff097224 */ /* 0x000fe200078e000b */
[----:B------:R-:W-:-:S05]  /*4d60*/  IADD3 R7, P1, PT, R7, R2, RZ ;  /* 0x0000000207077210 */ /* 0x000fca0007f3e0ff */
        /* <DEDUP_REMOVED lines=18> */
.L_x_671:
[----:B------:R-:W-:Y:S05]  /*4e90*/  BSYNC.RECONVERGENT B2 ;  /* 0x0000000000027941 */ /* 0x000fea0003800200 */
.L_x_670:
[----:B------:R-:W-:Y:S01]  /*4ea0*/  VIADD R10, R22, 0x200 ;  /* 0x00000200160a7836 */ /* 0x000fe20000000000 */
[----:B------:R-:W-:Y:S01]  /*4eb0*/  IADD3 R6, P2, PT, R4, 0x2000, RZ ;  /* 0x0000200004067810 */ /* 0x000fe20007f5e0ff */
[----:B------:R-:W-:Y:S01]  /*4ec0*/  VIADD R22, R22, 0x400 ;  /* 0x0000040016167836 */ /* 0x000fe20000000000 */
[----:B------:R-:W-:Y:S01]  /*4ed0*/  IADD3 R18, P1, PT, R18, 0x400, RZ ;  /* 0x0000040012127810 */ /* 0x000fe20007f3e0ff */
[----:B------:R-:W-:Y:S01]  /*4ee0*/  VIADD R16, R16, 0x400 ;  /* 0x0000040010107836 */ /* 0x000fe20000000000 */
[----:B------:R-:W-:Y:S01]  /*4ef0*/  ISETP.GE.AND P0, PT, R10, R17, PT ;  /* 0x000000110a00720c */ /* 0x000fe20003f06270 */
[----:B------:R-:W-:Y:S01]  /*4f00*/  IMAD.X R5, RZ, RZ, R5, P2 ;  /* 0x000000ffff057224 */ /* 0x000fe200010e0605 */
[----:B------:R-:W-:Y:S02]  /*4f10*/  IADD3 R20, P2, PT, R20, 0x2000, RZ ;  /* 0x0000200014147810 */ /* 0x000fe40007f5e0ff */
[----:B------:R-:W-:-:S03]  /*4f20*/  IADD3.X R19, PT, PT, RZ, R19, RZ, P1, !PT ;  /* 0x00000013ff137210 */ /* 0x000fc60000ffe4ff */
[----:B------:R-:W-:-:S06]  /*4f30*/  IMAD.X R21, RZ, RZ, R21, P2 ;  /* 0x000000ffff157224 */ /* 0x000fcc00010e0615 */
[----:B------:R-:W-:Y:S05]  /*4f40*/  @!P0 BRA `(.L_x_672) ;  /* 0xfffffff8003c8947 */ /* 0x000fea000383ffff */
.L_x_658:
[----:B------:R-:W-:Y:S05]  /*4f50*/  BSYNC.RECONVERGENT B1 ;  /* 0x0000000000017941 */ /* 0x000fea0003800200 */
.L_x_657:
        /* <DEDUP_REMOVED lines=32> */
.L_x_674:
[----:B------:R-:W-:Y:S05]  /*5160*/  BSYNC.RECONVERGENT B1 ;  /* 0x0000000000017941 */ /* 0x000fea0003800200 */
.L_x_673:
        /* <DEDUP_REMOVED lines=31> */
.L_x_676:
[----:B------:R-:W-:Y:S05]  /*5360*/  BSYNC.RECONVERGENT B1 ;  /* 0x0000000000017941 */ /* 0x000fea0003800200 */
.L_x_675:
        /* <DEDUP_REMOVED lines=31> */
.L_x_678:
[----:B------:R-:W-:Y:S05]  /*5560*/  BSYNC.RECONVERGENT B1 ;  /* 0x0000000000017941 */ /* 0x000fea0003800200 */
.L_x_677:
[----:B------:R-:W-:Y:S01]  /*5570*/  ISETP.GT.AND P0, PT, R10, 0x17, PT ;  /* 0x000000170a00780c */ /* 0x000fe20003f04270 */
[----:B-1----:R1:W1:Y:S01]  /*5580*/  SHFL.DOWN PT, R6, R2, 0x8, 0x1f ;  /* 0x09001f0002067f89 */ /* 0x00226200000e0000 */
[----:B------:R-:W-:Y:S01]  /*5590*/  BSSY.RECONVERGENT B1, `(.L_x_679) ;  /* 0x000001d000017945 */ /* 0x000fe20003800200 */
[----:B0-----:R-:W-:Y:S01]  /*55a0*/  IMAD.MOV.U32 R8, RZ, RZ, R11 ;  /* 0x000000ffff087224 */ /* 0x001fe200078e000b */
[----:B------:R-:W-:Y:S01]  /*55b0*/  MOV R4, R2 ;  /* 0x0000000200047202 */ /* 0x000fe20000000f00 */
[----:B--2---:R0:W2:Y:S01]  /*55c0*/  SHFL.DOWN PT, R7, R3, 0x8, 0x1f ;  /* 0x09001f0003077f89 */ /* 0x0040a200000e0000 */
[----:B------:R-:W-:Y:S02]  /*55d0*/  IMAD.MOV.U32 R9, RZ, RZ, R12 ;  /* 0x000000ffff097224 */ /* 0x000fe400078e000c */
[----:B------:R-:W-:Y:S01]  /*55e0*/  IMAD.MOV.U32 R5, RZ, RZ, R3 ;  /* 0x000000ffff057224 */ /* 0x000fe200078e0003 */
[----:B---3--:R0:W3:Y:S04]  /*55f0*/  SHFL.DOWN PT, R14, R11, 0x8, 0x1f ;  /* 0x09001f000b0e7f89 */ /* 0x0080e800000e0000 */
        /* <DEDUP_REMOVED lines=22> */
.L_x_680:
[----:B------:R-:W-:Y:S05]  /*5760*/  BSYNC.RECONVERGENT B1 ;  /* 0x0000000000017941 */ /* 0x000fea0003800200 */
.L_x_679:
        /* <DEDUP_REMOVED lines=31> */
.L_x_682:
[----:B------:R-:W-:Y:S05]  /*5960*/  BSYNC.RECONVERGENT B1 ;  /* 0x0000000000017941 */ /* 0x000fea0003800200 */
.L_x_681:
        /* <DEDUP_REMOVED lines=11> */
.L_x_684:
[----:B------:R-:W-:Y:S05]  /*5a20*/  BSYNC.RECONVERGENT B1 ;  /* 0x0000000000017941 */ /* 0x000fea0003800200 */
.L_x_683:
        /* <DEDUP_REMOVED lines=31> */
.L_x_686:
[----:B------:R-:W-:Y:S05]  /*5c20*/  BSYNC.RECONVERGENT B1 ;  /* 0x0000000000017941 */ /* 0x000fea0003800200 */
.L_x_685:
        /* <DEDUP_REMOVED lines=23> */
.L_x_688:
[----:B------:R-:W-:Y:S05]  /*5da0*/  BSYNC.RECONVERGENT B1 ;  /* 0x0000000000017941 */ /* 0x000fea0003800200 */
.L_x_687:
[----:B------:R-:W-:Y:S01]  /*5db0*/  DSETP.GEU.AND P0, PT, |R4|, |R10|, PT ;  /* 0x4000000a0400722a */ /* 0x000fe20003f0e200 */
[----:B------:R-:W-:Y:S01]  /*5dc0*/  BSSY.RECONVERGENT B1, `(.L_x_689) ;  /* 0x0000014000017945 */ /* 0x000fe20003800200 */
[----:B------:R-:W-:Y:S01]  /*5dd0*/  IMAD.MOV.U32 R2, RZ, RZ, R10 ;  /* 0x000000ffff027224 */ /* 0x000fe200078e000a */
[----:B------:R-:W-:Y:S01]  /*5de0*/  MOV R3, R11 ;  /* 0x0000000b00037202 */ /* 0x000fe20000000f00 */
        /* <DEDUP_REMOVED lines=17> */
.L_x_690:
[----:B------:R-:W-:Y:S05]  /*5f00*/  BSYNC.RECONVERGENT B1 ;  /* 0x0000000000017941 */ /* 0x000fea0003800200 */
.L_x_689:
        /* <DEDUP_REMOVED lines=23> */
.L_x_692:
[----:B------:R-:W-:Y:S05]  /*6080*/  BSYNC.RECONVERGENT B1 ;  /* 0x0000000000017941 */ /* 0x000fea0003800200 */
.L_x_691:
        /* <DEDUP_REMOVED lines=21> */
.L_x_694:
[----:B------:R-:W-:Y:S05]  /*61e0*/  BSYNC.RECONVERGENT B1 ;  /* 0x0000000000017941 */ /* 0x000fea0003800200 */
.L_x_693:
        /* <DEDUP_REMOVED lines=21> */
.L_x_696:
[----:B------:R-:W-:Y:S05]  /*6340*/  BSYNC.RECONVERGENT B1 ;  /* 0x0000000000017941 */ /* 0x000fea0003800200 */
.L_x_695:
        /* <DEDUP_REMOVED lines=20> */
.L_x_616:
[----:B------:R-:W-:Y:S05]  /*6490*/  BSYNC.RECONVERGENT B0 ;  /* 0x0000000000007941 */ /* 0x000fea0003800200 */
.L_x_583:
[----:B------:R-:W-:Y:S05]  /*64a0*/  @P1 EXIT ;  /* 0x000000000000194d */ /* 0x000fea0003800000 */
[----:B012-4-:R-:W0:Y:S02]  /*64b0*/  LDC.64 R4, c[0x0][0x390] ;  /* 0x0000e400ff047b82 */ /* 0x017e240000000a00 */
[----:B0-----:R-:W-:Y:S04]  /*64c0*/  STG.E.64 desc[UR8][R4.64], R2 ;  /* 0x0000000204007986 */ /* 0x001fe8000c101b08 */
[----:B------:R-:W-:Y:S01]  /*64d0*/  STG.E.64 desc[UR8][R4.64+0x8], R14 ;  /* 0x0000080e04007986 */ /* 0x000fe2000c101b08 */
[----:B------:R-:W-:Y:S05]  /*64e0*/  EXIT ;  /* 0x000000000000794d */ /* 0x000fea0003800000 */
.L_x_697:
        /* <DEDUP_REMOVED lines=9> */
.L_x_772:


//--------------------- .text._Z6NormalPdi        --------------------------
	.section	.text._Z6NormalPdi,"ax",@progbits
	.align	128
        .global         _Z6NormalPdi
        .type           _Z6NormalPdi,@function
        .size           _Z6NormalPdi,(.L_x_762 - _Z6NormalPdi)
        .other          _Z6NormalPdi,@"STO_CUDA_ENTRY STV_DEFAULT"
_Z6NormalPdi:
.text._Z6NormalPdi:
[----:B------:R-:W-:Y:S01]  /*0000*/  LDC R1, c[0x0][0x37c] ;  /* 0x0000df00ff017b82 */ /* 0x000fe20000000800 */
[----:B------:R-:W0:Y:S01]  /*0010*/  S2R R8, SR_TID.Y ;  /* 0x0000000000087919 */ /* 0x000e220000002200 */
[----:B------:R-:W1:Y:S01]  /*0020*/  LDCU UR7, c[0x0][0x360] ;  /* 0x00006c00ff0777ac */ /* 0x000e620008000800 */
[----:B------:R-:W0:Y:S01]  /*0030*/  S2R R3, SR_CTAID.Y ;  /* 0x0000000000037919 */ /* 0x000e220000002600 */
[----:B------:R-:W0:Y:S01]  /*0040*/  LDCU UR6, c[0x0][0x364] ;  /* 0x00006c80ff0677ac */ /* 0x000e220008000800 */
[----:B------:R-:W2:Y:S01]  /*0050*/  LDCU UR5, c[0x0][0x388] ;  /* 0x00007100ff0577ac */ /* 0x000ea20008000800 */
[----:B------:R-:W3:Y:S01]  /*0060*/  LDCU UR4, c[0x0][0x370] ;  /* 0x00006e00ff0477ac */ /* 0x000ee20008000800 */
[----:B0-----:R-:W-:-:S05]  /*0070*/  IMAD R8, R3, UR6, R8 ;  /* 0x0000000603087c24 */ /* 0x001fca000f8e0208 */
[----:B--2---:R-:W-:-:S13]  /*0080*/  ISETP.GE.AND P0, PT, R8, UR5, PT ;  /* 0x0000000508007c0c */ /* 0x004fda000bf06270 */
[----:B-1-3--:R-:W-:Y:S05]  /*0090*/  @P0 EXIT ;  /* 0x000000000000094d */ /* 0x00afea0003800000 */
[----:B------:R-:W-:Y:S01]  /*00a0*/  UIMAD UR4, UR7, UR4, URZ ;  /* 0x00000004070472a4 */ /* 0x000fe2000f8e02ff */
[----:B------:R-:W0:Y:S01]  /*00b0*/  S2R R3, SR_CTAID.X ;  /* 0x0000000000037919 */ /* 0x000e220000002500 */
[----:B------:R-:W1:Y:S01]  /*00c0*/  LDCU.64 UR8, c[0x0][0x358] ;  /* 0x00006b00ff0877ac */ /* 0x000e620008000a00 */
[----:B------:R-:W0:Y:S03]  /*00d0*/  S2R R0, SR_TID.X ;  /* 0x0000000000007919 */ /* 0x000e260000002100 */
[----:B------:R-:W-:Y:S01]  /*00e0*/  IMAD R9, RZ, RZ, -UR4 ;  /* 0x80000004ff097e24 */ /* 0x000fe2000f8e02ff */
[----:B------:R-:W-:Y:S01]  /*00f0*/  ISETP.NE.U32.AND P2, PT, RZ, UR4, PT ;  /* 0x00000004ff007c0c */ /* 0x000fe2000bf45070 */
[----:B------:R-:W2:Y:S01]  /*0100*/  LDCU UR10, c[0x0][0x388] ;  /* 0x00007100ff0a77ac */ /* 0x000ea20008000800 */
[----:B------:R-:W3:Y:S08]  /*0110*/  I2F.U32.RP R2, UR4 ;  /* 0x0000000400027d06 */ /* 0x000ef00008209000 */
[----:B---3--:R-:W3:Y:S01]  /*0120*/  MUFU.RCP R2, R2 ;  /* 0x0000000200027308 */ /* 0x008ee20000001000 */
[----:B0-----:R-:W-:Y:S01]  /*0130*/  IMAD R3, R3, UR7, R0 ;  /* 0x0000000703037c24 */ /* 0x001fe2000f8e0200 */
[----:B------:R-:W0:Y:S01]  /*0140*/  LDCU UR7, c[0x0][0x374] ;  /* 0x00006e80ff0777ac */ /* 0x000e220008000800 */
[----:B---3--:R-:W-:-:S02]  /*0150*/  VIADD R6, R2, 0xffffffe ;  /* 0x0ffffffe02067836 */ /* 0x008fc40000000000 */
[----:B------:R-:W-:Y:S01]  /*0160*/  VIADD R3, R3, UR5 ;  /* 0x0000000503037c36 */ /* 0x000fe20008000000 */
[----:B------:R-:W-:Y:S02]  /*0170*/  USHF.L.U32 UR5, UR5, 0x1, URZ ;  /* 0x0000000105057899 */ /* 0x000fe400080006ff */
[----:B------:R3:W4:Y:S01]  /*0180*/  F2I.FTZ.U32.TRUNC.NTZ R7, R6 ;  /* 0x0000000600077305 */ /* 0x000722000021f000 */
[----:B------:R-:W-:-:S05]  /*0190*/  VIADD R5, R3, UR4 ;  /* 0x0000000403057c36 */ /* 0x000fca0008000000 */
[C---:B------:R-:W-:Y:S01]  /*01a0*/  ISETP.GE.AND P0, PT, R5.reuse, UR5, PT ;  /* 0x0000000505007c0c */ /* 0x040fe2000bf06270 */
[----:B---3--:R-:W-:Y:S01]  /*01b0*/  IMAD.MOV.U32 R6, RZ, RZ, RZ ;  /* 0x000000ffff067224 */ /* 0x008fe200078e00ff */
[----:B------:R-:W-:Y:S01]  /*01c0*/  VIMNMX R0, PT, PT, R5, UR5, !PT ;  /* 0x0000000505007c48 */ /* 0x000fe2000ffe0100 */
[----:B0-----:R-:W-:Y:S01]  /*01d0*/  UIMAD UR6, UR6, UR7, URZ ;  /* 0x00000007060672a4 */ /* 0x001fe2000f8e02ff */
[----:B------:R-:W-:Y:S01]  /*01e0*/  SEL R2, RZ, 0x1, P0 ;  /* 0x00000001ff027807 */ /* 0x000fe20000000000 */
[----:B----4-:R-:W-:-:S03]  /*01f0*/  IMAD R9, R9, R7, RZ ;  /* 0x0000000709097224 */ /* 0x010fc600078e02ff */
[----:B------:R-:W-:Y:S01]  /*0200*/  IADD3 R0, PT, PT, R0, -R5, -R2 ;  /* 0x8000000500007210 */ /* 0x000fe20007ffe802 */
[----:B------:R-:W-:-:S04]  /*0210*/  IMAD.HI.U32 R7, R7, R9, R6 ;  /* 0x0000000907077227 */ /* 0x000fc800078e0006 */
[----:B------:R-:W-:Y:S02]  /*0220*/  VIADD R6, R5, UR4 ;  /* 0x0000000405067c36 */ /* 0x000fe40008000000 */
[----:B------:R-:W-:-:S04]  /*0230*/  IMAD.HI.U32 R7, R7, R0, RZ ;  /* 0x0000000007077227 */ /* 0x000fc800078e00ff */
[----:B------:R-:W-:-:S04]  /*0240*/  IMAD.MOV R9, RZ, RZ, -R7 ;  /* 0x000000ffff097224 */ /* 0x000fc800078e0a07 */
[----:B------:R-:W-:Y:S02]  /*0250*/  IMAD R0, R9, UR4, R0 ;  /* 0x0000000409007c24 */ /* 0x000fe4000f8e0200 */
[----:B------:R-:W-:-:S03]  /*0260*/  VIADD R9, R6, UR4 ;  /* 0x0000000406097c36 */ /* 0x000fc60008000000 */
[----:B------:R-:W-:-:S13]  /*0270*/  ISETP.GE.U32.AND P0, PT, R0, UR4, PT ;  /* 0x0000000400007c0c */ /* 0x000fda000bf06070 */
[----:B------:R-:W-:Y:S01]  /*0280*/  @P0 IADD3 R0, PT, PT, R0, -UR4, RZ ;  /* 0x8000000400000c10 */ /* 0x000fe2000fffe0ff */
[----:B------:R-:W-:-:S03]  /*0290*/  @P0 VIADD R7, R7, 0x1 ;  /* 0x0000000107070836 */ /* 0x000fc60000000000 */
[----:B------:R-:W-:-:S13]  /*02a0*/  ISETP.GE.U32.AND P1, PT, R0, UR4, PT ;  /* 0x0000000400007c0c */ /* 0x000fda000bf26070 */
[----:B------:R-:W-:Y:S01]  /*02b0*/  @P1 VIADD R7, R7, 0x1 ;  /* 0x0000000107071836 */ /* 0x000fe20000000000 */
[----:B------:R-:W-:-:S05]  /*02c0*/  @!P2 LOP3.LUT R7, RZ, UR4, RZ, 0x33, !PT ;  /* 0x00000004ff07ac12 */ /* 0x000fca000f8e33ff */
[----:B-12---:R-:W-:-:S07]  /*02d0*/  IMAD.IADD R7, R2, 0x1, R7 ;  /* 0x0000000102077824 */ /* 0x006fce00078e0207 */
.L_x_717:
[----:B------:R-:W-:Y:S01]  /*02e0*/  ISETP.GE.AND P0, PT, R3, UR5, PT ;  /* 0x0000000503007c0c */ /* 0x000fe2000bf06270 */
[----:B------:R-:W-:-:S12]  /*02f0*/  BSSY.RECONVERGENT B0, `(.L_x_698) ;  /* 0x00000cf000007945 */ /* 0x000fd80003800200 */
[----:B0-----:R-:W-:Y:S05]  /*0300*/  @P0 BRA `(.L_x_699) ;  /* 0x0000000c00340947 */ /* 0x001fea0003800000 */
[----:B------:R-:W0:Y:S01]  /*0310*/  LDC R11, c[0x0][0x388] ;  /* 0x0000e200ff0b7b82 */ /* 0x000e220000000800 */
[----:B------:R-:W-:Y:S01]  /*0320*/  LOP3.LUT R26, R7, 0x3, RZ, 0xc0, !PT ;  /* 0x00000003071a7812 */ /* 0x000fe200078ec0ff */
[----:B------:R-:W-:Y:S01]  /*0330*/  BSSY.RECONVERGENT B1, `(.L_x_700) ;  /* 0x000005d000017945 */ /* 0x000fe20003800200 */
[----:B------:R-:W-:Y:S02]  /*0340*/  MOV R31, R3 ;  /* 0x00000003001f7202 */ /* 0x000fe40000000f00 */
[----:B------:R-:W-:-:S03]  /*0350*/  ISETP.NE.AND P0, PT, R26, 0x3, PT ;  /* 0x000000031a00780c */ /* 0x000fc60003f05270 */
[----:B------:R-:W1:Y:S01]  /*0360*/  LDC.64 R12, c[0x0][0x380] ;  /* 0x0000e000ff0c7b82 */ /* 0x000e620000000a00 */
[----:B0-----:R-:W-:-:S04]  /*0370*/  IMAD R15, R8, R11, R8 ;  /* 0x0000000b080f7224 */ /* 0x001fc800078e0208 */
[----:B-1----:R-:W-:-:S05]  /*0380*/  IMAD.WIDE R14, R15, 0x8, R12 ;  /* 0x000000080f0e7825 */ /* 0x002fca00078e020c */
[----:B------:R-:W-:Y:S05]  /*0390*/  @!P0 BRA `(.L_x_701) ;  /* 0x0000000400588947 */ /* 0x000fea0003800000 */
[----:B------:R-:W2:Y:S01]  /*03a0*/  LDG.E.64 R18, desc[UR8][R14.64] ;  /* 0x000000080e127981 */ /* 0x000ea2000c1e1b00 */
[----:B------:R-:W-:-:S04]  /*03b0*/  IMAD R11, R3, R11, R8 ;  /* 0x0000000b030b7224 */ /* 0x000fc800078e0208 */
[----:B------:R-:W-:-:S05]  /*03c0*/  IMAD.WIDE R12, R11, 0x8, R12 ;  /* 0x000000080b0c7825 */ /* 0x000fca00078e020c */
[----:B------:R-:W3:Y:S01]  /*03d0*/  LDG.E.64 R20, desc[UR8][R12.64] ;  /* 0x000000080c147981 */ /* 0x000ee2000c1e1b00 */
[----:B------:R-:W-:Y:S01]  /*03e0*/  IMAD.MOV.U32 R10, RZ, RZ, 0x1 ;  /* 0x00000001ff0a7424 */ /* 0x000fe200078e00ff */
[----:B------:R-:W-:Y:S01]  /*03f0*/  BSSY.RECONVERGENT B2, `(.L_x_702) ;  /* 0x0000012000027945 */ /* 0x000fe20003800200 */
[----:B--2---:R-:W0:Y:S01]  /*0400*/  MUFU.RCP64H R11, R19 ;  /* 0x00000013000b7308 */ /* 0x004e220000001800 */
[----:B---3--:R-:W-:-:S03]  /*0410*/  FSETP.GEU.AND P1, PT, |R21|, 6.5827683646048100446e-37, PT ;  /* 0x036000001500780b */ /* 0x008fc60003f2e200 */
[----:B0-----:R-:W-:-:S08]  /*0420*/  DFMA R16, -R18, R10, 1 ;  /* 0x3ff000001210742b */ /* 0x001fd0000000010a */
[----:B------:R-:W-:-:S08]  /*0430*/  DFMA R16, R16, R16, R16 ;  /* 0x000000101010722b */ /* 0x000fd00000000010 */
[----:B------:R-:W-:-:S08]  /*0440*/  DFMA R16, R10, R16, R10 ;  /* 0x000000100a10722b */ /* 0x000fd0000000000a */
[----:B------:R-:W-:-:S08]  /*0450*/  DFMA R10, -R18, R16, 1 ;  /* 0x3ff00000120a742b */ /* 0x000fd00000000110 */
[----:B------:R-:W-:-:S08]  /*0460*/  DFMA R10, R16, R10, R16 ;  /* 0x0000000a100a722b */ /* 0x000fd00000000010 */
[----:B------:R-:W-:-:S08]  /*0470*/  DMUL R16, R20, R10 ;  /* 0x0000000a14107228 */ /* 0x000fd00000000000 */
[----:B------:R-:W-:-:S08]  /*0480*/  DFMA R22, -R18, R16, R20 ;  /* 0x000000101216722b */ /* 0x000fd00000000114 */
[----:B------:R-:W-:-:S10]  /*0490*/  DFMA R10, R10, R22, R16 ;  /* 0x000000160a0a722b */ /* 0x000fd40000000010 */
[----:B------:R-:W-:-:S05]  /*04a0*/  FFMA R0, RZ, R19, R11 ;  /* 0x00000013ff007223 */ /* 0x000fca000000000b */
[----:B------:R-:W-:-:S13]  /*04b0*/  FSETP.GT.AND P0, PT, |R0|, 1.469367938527859385e-39, PT ;  /* 0x001000000000780b */ /* 0x000fda0003f04200 */
[----:B------:R-:W-:Y:S05]  /*04c0*/  @P0 BRA P1, `(.L_x_703) ;  /* 0x0000000000100947 */ /* 0x000fea0000800000 */
[----:B------:R-:W-:-:S07]  /*04d0*/  MOV R4, 0x4f0 ;  /* 0x000004f000047802 */ /* 0x000fce0000000f00 */
[----:B------:R-:W-:Y:S05]  /*04e0*/  CALL.REL.NOINC `($__internal_0_$__cuda_sm20_div_rn_f64_full) ;  /* 0x0000000800d47944 */ /* 0x000fea0003c00000 */
[----:B------:R-:W-:Y:S02]  /*04f0*/  IMAD.MOV.U32 R10, RZ, RZ, R32 ;  /* 0x000000ffff0a7224 */ /* 0x000fe400078e0020 */
[----:B------:R-:W-:-:S07]  /*0500*/  IMAD.MOV.U32 R11, RZ, RZ, R33 ;  /* 0x000000ffff0b7224 */ /* 0x000fce00078e0021 */
.L_x_703:
[----:B------:R-:W-:Y:S05]  /*0510*/  BSYNC.RECONVERGENT B2 ;  /* 0x0000000000027941 */ /* 0x000fea0003800200 */
.L_x_702:
[----:B------:R0:W-:Y:S01]  /*0520*/  STG.E.64 desc[UR8][R12.64], R10 ;  /* 0x0000000a0c007986 */ /* 0x0001e2000c101b08 */
[----:B------:R-:W-:Y:S01]  /*0530*/  ISETP.NE.AND P0, PT, R26, RZ, PT ;  /* 0x000000ff1a00720c */ /* 0x000fe20003f05270 */
[----:B------:R-:W-:-:S12]  /*0540*/  IMAD.MOV.U32 R31, RZ, RZ, R5 ;  /* 0x000000ffff1f7224 */ /* 0x000fd800078e0005 */
[----:B0-----:R-:W-:Y:S05]  /*0550*/  @!P0 BRA `(.L_x_701) ;  /* 0x0000000000e88947 */ /* 0x001fea0003800000 */
[----:B------:R-:W2:Y:S01]  /*0560*/  LDG.E.64 R18, desc[UR8][R14.64] ;  /* 0x000000080e127981 */ /* 0x000ea2000c1e1b00 */
[----:B------:R-:W0:Y:S01]  /*0570*/  LDC.64 R12, c[0x0][0x380] ;  /* 0x0000e000ff0c7b82 */ /* 0x000e220000000a00 */
[----:B------:R-:W1:Y:S02]  /*0580*/  LDCU UR7, c[0x0][0x388] ;  /* 0x00007100ff0777ac */ /* 0x000e640008000800 */
[----:B-1----:R-:W-:-:S04]  /*0590*/  IMAD R11, R5, UR7, R8 ;  /* 0x00000007050b7c24 */ /* 0x002fc8000f8e0208 */
[----:B0-----:R-:W-:-:S05]  /*05a0*/  IMAD.WIDE R12, R11, 0x8, R12 ;  /* 0x000000080b0c7825 */ /* 0x001fca00078e020c */
[----:B------:R-:W3:Y:S01]  /*05b0*/  LDG.E.64 R20, desc[UR8][R12.64] ;  /* 0x000000080c147981 */ /* 0x000ee2000c1e1b00 */
[----:B------:R-:W-:Y:S01]  /*05c0*/  IMAD.MOV.U32 R10, RZ, RZ, 0x1 ;  /* 0x00000001ff0a7424 */ /* 0x000fe200078e00ff */
[----:B------:R-:W-:Y:S01]  /*05d0*/  BSSY.RECONVERGENT B2, `(.L_x_704) ;  /* 0x0000012000027945 */ /* 0x000fe20003800200 */
[----:B--2---:R-:W0:Y:S04]  /*05e0*/  MUFU.RCP64H R11, R19 ;  /* 0x00000013000b7308 */ /* 0x004e280000001800 */
[----:B0-----:R-:W-:-:S08]  /*05f0*/  DFMA R16, -R18, R10, 1 ;  /* 0x3ff000001210742b */ /* 0x001fd0000000010a */
[----:B------:R-:W-:Y:S01]  /*0600*/  DFMA R16, R16, R16, R16 ;  /* 0x000000101010722b */ /* 0x000fe20000000010 */
[----:B---3--:R-:W-:-:S07]  /*0610*/  FSETP.GEU.AND P1, PT, |R21|, 6.5827683646048100446e-37, PT ;  /* 0x036000001500780b */ /* 0x008fce0003f2e200 */
        /* <DEDUP_REMOVED lines=11> */
[----:B------:R-:W-:Y:S01]  /*06d0*/  MOV R10, R32 ;  /* 0x00000020000a7202 */ /* 0x000fe20000000f00 */
[----:B------:R-:W-:-:S07]  /*06e0*/  IMAD.MOV.U32 R11, RZ, RZ, R33 ;  /* 0x000000ffff0b7224 */ /* 0x000fce00078e0021 */
.L_x_705:
[----:B------:R-:W-:Y:S05]  /*06f0*/  BSYNC.RECONVERGENT B2 ;  /* 0x0000000000027941 */ /* 0x000fea0003800200 */
.L_x_704:
[----:B------:R0:W-:Y:S01]  /*0700*/  STG.E.64 desc[UR8][R12.64], R10 ;  /* 0x0000000a0c007986 */ /* 0x0001e2000c101b08 */
[----:B------:R-:W-:Y:S01]  /*0710*/  ISETP.NE.AND P0, PT, R26, 0x1, PT ;  /* 0x000000011a00780c */ /* 0x000fe20003f05270 */
        /* <DEDUP_REMOVED lines=27> */
.L_x_707:
[----:B------:R-:W-:Y:S05]  /*08d0*/  BSYNC.RECONVERGENT B2 ;  /* 0x0000000000027941 */ /* 0x000fea0003800200 */
.L_x_706:
[----:B------:R0:W-:Y:S01]  /*08e0*/  STG.E.64 desc[UR8][R12.64], R10 ;  /* 0x0000000a0c007986 */ /* 0x0001e2000c101b08 */
[----:B------:R-:W-:-:S07]  /*08f0*/  MOV R31, R9 ;  /* 0x00000009001f7202 */ /* 0x000fce0000000f00 */
.L_x_701:
[----:B------:R-:W-:Y:S05]  /*0900*/  BSYNC.RECONVERGENT B1 ;  /* 0x0000000000017941 */ /* 0x000fea0003800200 */
.L_x_700:
[----:B0-----:R-:W0:Y:S01]  /*0910*/  LDC.64 R12, c[0x0][0x380] ;  /* 0x0000e000ff0c7b82 */ /* 0x001e220000000a00 */
[----:B------:R-:W-:-:S13]  /*0920*/  ISETP.GE.U32.AND P0, PT, R7, 0x3, PT ;  /* 0x000000030700780c */ /* 0x000fda0003f06070 */
[----:B------:R-:W-:Y:S05]  /*0930*/  @!P0 BRA `(.L_x_699) ;  /* 0x0000000400a88947 */ /* 0x000fea0003800000 */
.L_x_716:
[----:B------:R-:W2:Y:S01]  /*0940*/  LDG.E.64 R18, desc[UR8][R14.64] ;  /* 0x000000080e127981 */ /* 0x000ea2000c1e1b00 */
[----:B------:R-:W-:-:S04]  /*0950*/  IMAD R29, R31, UR10, R8 ;  /* 0x0000000a1f1d7c24 */ /* 0x000fc8000f8e0208 */
[----:B0-----:R-:W-:-:S05]  /*0960*/  IMAD.WIDE R28, R29, 0x8, R12 ;  /* 0x000000081d1c7825 */ /* 0x001fca00078e020c */
        /* <DEDUP_REMOVED lines=20> */
.L_x_709:
[----:B------:R-:W-:Y:S05]  /*0ab0*/  BSYNC.RECONVERGENT B1 ;  /* 0x0000000000017941 */ /* 0x000fea0003800200 */
.L_x_708:
[----:B------:R0:W-:Y:S04]  /*0ac0*/  STG.E.64 desc[UR8][R28.64], R10 ;  /* 0x0000000a1c007986 */ /* 0x0001e8000c101b08 */
[----:B------:R-:W2:Y:S01]  /*0ad0*/  LDG.E.64 R18, desc[UR8][R14.64] ;  /* 0x000000080e127981 */ /* 0x000ea2000c1e1b00 */
[----:B------:R-:W-:-:S04]  /*0ae0*/  VIADD R31, R31, UR4 ;  /* 0x000000041f1f7c36 */ /* 0x000fc80008000000 */
[----:B------:R-:W-:-:S04]  /*0af0*/  IMAD R27, R31, UR10, R8 ;  /* 0x0000000a1f1b7c24 */ /* 0x000fc8000f8e0208 */
[----:B------:R-:W-:-:S05]  /*0b00*/  IMAD.WIDE R26, R27, 0x8, R12 ;  /* 0x000000081b1a7825 */ /* 0x000fca00078e020c */
[----:B------:R-:W3:Y:S01]  /*0b10*/  LDG.E.64 R20, desc[UR8][R26.64] ;  /* 0x000000081a147981 */ /* 0x000ee2000c1e1b00 */
[----:B------:R-:W-:Y:S01]  /*0b20*/  IMAD.MOV.U32 R16, RZ, RZ, 0x1 ;  /* 0x00000001ff107424 */ /* 0x000fe200078e00ff */
[----:B------:R-:W-:Y:S01]  /*0b30*/  BSSY.RECONVERGENT B1, `(.L_x_710) ;  /* 0x0000012000017945 */ /* 0x000fe20003800200 */
[----:B--2---:R-:W1:Y:S01]  /*0b40*/  MUFU.RCP64H R17, R19 ;  /* 0x0000001300117308 */ /* 0x004e620000001800 */
[----:B---3--:R-:W-:-:S03]  /*0b50*/  FSETP.GEU.AND P1, PT, |R21|, 6.5827683646048100446e-37, PT ;  /* 0x036000001500780b */ /* 0x008fc60003f2e200 */
[----:B-1----:R-:W-:-:S08]  /*0b60*/  DFMA R22, -R18, R16, 1 ;  /* 0x3ff000001216742b */ /* 0x002fd00000000110 */
[----:B------:R-:W-:-:S08]  /*0b70*/  DFMA R22, R22, R22, R22 ;  /* 0x000000161616722b */ /* 0x000fd00000000016 */
[----:B------:R-:W-:-:S08]  /*0b80*/  DFMA R22, R16, R22, R16 ;  /* 0x000000161016722b */ /* 0x000fd00000000010 */
[----:B0-----:R-:W-:-:S08]  /*0b90*/  DFMA R10, -R18, R22, 1 ;  /* 0x3ff00000120a742b */ /* 0x001fd00000000116 */
        /* <DEDUP_REMOVED lines=11> */
.L_x_711:
[----:B------:R-:W-:Y:S05]  /*0c50*/  BSYNC.RECONVERGENT B1 ;  /* 0x0000000000017941 */ /* 0x000fea0003800200 */
.L_x_710:
        /* <DEDUP_REMOVED lines=25> */
.L_x_713:
[----:B------:R-:W-:Y:S05]  /*0df0*/  BSYNC.RECONVERGENT B1 ;  /* 0x0000000000017941 */ /* 0x000fea0003800200 */
.L_x_712:
[----:B------:R0:W-:Y:S04]  /*0e00*/  STG.E.64 desc[UR8][R28.64], R10 ;  /* 0x0000000a1c007986 */ /* 0x0001e8000c101b08 */
[----:B------:R-:W2:Y:S01]  /*0e10*/  LDG.E.64 R18, desc[UR8][R14.64] ;  /* 0x000000080e127981 */ /* 0x000ea2000c1e1b00 */
[----:B------:R-:W-:-:S05]  /*0e20*/  IADD3 R31, PT, PT, R31, UR4, RZ ;  /* 0x000000041f1f7c10 */ /* 0x000fca000fffe0ff */
        /* <DEDUP_REMOVED lines=22> */
.L_x_715:
[----:B------:R-:W-:Y:S05]  /*0f90*/  BSYNC.RECONVERGENT B1 ;  /* 0x0000000000017941 */ /* 0x000fea0003800200 */
.L_x_714:
[----:B------:R1:W-:Y:S01]  /*0fa0*/  STG.E.64 desc[UR8][R26.64], R10 ;  /* 0x0000000a1a007986 */ /* 0x0003e2000c101b08 */
[----:B------:R-:W-:-:S05]  /*0fb0*/  VIADD R31, R31, UR4 ;  /* 0x000000041f1f7c36 */ /* 0x000fca0008000000 */
[----:B------:R-:W-:-:S13]  /*0fc0*/  ISETP.GE.AND P0, PT, R31, UR5, PT ;  /* 0x000000051f007c0c */ /* 0x000fda000bf06270 */
[----:B-1----:R-:W-:Y:S05]  /*0fd0*/  @!P0 BRA `(.L_x_716) ;  /* 0xfffffff800588947 */ /* 0x002fea000383ffff */
.L_x_699:
[----:B------:R-:W-:Y:S05]  /*0fe0*/  BSYNC.RECONVERGENT B0 ;  /* 0x0000000000007941 */ /* 0x000fea0003800200 */
.L_x_698:
[----:B------:R-:W1:Y:S01]  /*0ff0*/  LDCU UR7, c[0x0][0x388] ;  /* 0x00007100ff0777ac */ /* 0x000e620008000800 */
[----:B------:R-:W-:-:S05]  /*1000*/  VIADD R8, R8, UR6 ;  /* 0x0000000608087c36 */ /* 0x000fca0008000000 */
[----:B-1----:R-:W-:-:S13]  /*1010*/  ISETP.GE.AND P0, PT, R8, UR7, PT ;  /* 0x0000000708007c0c */ /* 0x002fda000bf06270 */
[----:B------:R-:W-:Y:S05]  /*1020*/  @!P0 BRA `(.L_x_717) ;  /* 0xfffffff000ac8947 */ /* 0x000fea000383ffff */
[----:B------:R-:W-:Y:S05]  /*1030*/  EXIT ;  /* 0x000000000000794d */ /* 0x000fea0003800000 */
        .weak           $__internal_0_$__cuda_sm20_div_rn_f64_full
        .type           $__internal_0_$__cuda_sm20_div_rn_f64_full,@function
        .size           $__internal_0_$__cuda_sm20_div_rn_f64_full,(.L_x_762 - $__internal_0_$__cuda_sm20_div_rn_f64_full)
$__internal_0_$__cuda_sm20_div_rn_f64_full:
[C---:B------:R-:W-:Y:S01]  /*1040*/  FSETP.GEU.AND P0, PT, |R19|.reuse, 1.469367938527859385e-39, PT ;  /* 0x001000001300780b */ /* 0x040fe20003f0e200 */
[----:B------:R-:W-:Y:S01]  /*1050*/  IMAD.MOV.U32 R34, RZ, RZ, 0x1 ;  /* 0x00000001ff227424 */ /* 0x000fe200078e00ff */
[----:B------:R-:W-:Y:S01]  /*1060*/  LOP3.LUT R16, R19, 0x800fffff, RZ, 0xc0, !PT ;  /* 0x800fffff13107812 */ /* 0x000fe200078ec0ff */
[----:B------:R-:W-:Y:S01]  /*1070*/  IMAD.MOV.U32 R2, RZ, RZ, 0x1ca00000 ;  /* 0x1ca00000ff027424 */ /* 0x000fe200078e00ff */
[C---:B------:R-:W-:Y:S01]  /*1080*/  FSETP.GEU.AND P2, PT, |R21|.reuse, 1.469367938527859385e-39, PT ;  /* 0x001000001500780b */ /* 0x040fe20003f4e200 */
[----:B------:R-:W-:Y:S01]  /*1090*/  IMAD.MOV.U32 R22, RZ, RZ, R20 ;  /* 0x000000ffff167224 */ /* 0x000fe200078e0014 */
[----:B------:R-:W-:Y:S01]  /*10a0*/  LOP3.LUT R17, R16, 0x3ff00000, RZ, 0xfc, !PT ;  /* 0x3ff0000010117812 */ /* 0x000fe200078efcff */
[----:B------:R-:W-:Y:S01]  /*10b0*/  BSSY.RECONVERGENT B3, `(.L_x_718) ;  /* 0x0000050000037945 */ /* 0x000fe20003800200 */
[----:B------:R-:W-:Y:S02]  /*10c0*/  MOV R16, R18 ;  /* 0x0000001200107202 */ /* 0x000fe40000000f00 */
[----:B------:R-:W-:-:S02]  /*10d0*/  LOP3.LUT R10, R21, 0x7ff00000, RZ, 0xc0, !PT ;  /* 0x7ff00000150a7812 */ /* 0x000fc400078ec0ff */
[----:B------:R-:W-:Y:S01]  /*10e0*/  LOP3.LUT R11, R19, 0x7ff00000, RZ, 0xc0, !PT ;  /* 0x7ff00000130b7812 */ /* 0x000fe200078ec0ff */
[----:B------:R-:W-:-:S03]  /*10f0*/  @!P0 DMUL R16, R18, 8.98846567431157953865e+307 ;  /* 0x7fe0000012108828 */ /* 0x000fc60000000000 */
[C---:B------:R-:W-:Y:S01]  /*1100*/  ISETP.GE.U32.AND P1, PT, R10.reuse, R11, PT ;  /* 0x0000000b0a00720c */ /* 0x040fe20003f26070 */
[----:B------:R-:W-:Y:S01]  /*1110*/  @!P2 IMAD.MOV.U32 R32, RZ, RZ, RZ ;  /* 0x000000ffff20a224 */ /* 0x000fe200078e00ff */
[----:B------:R-:W-:Y:S01]  /*1120*/  @!P2 LOP3.LUT R23, R19, 0x7ff00000, RZ, 0xc0, !PT ;  /* 0x7ff000001317a812 */ /* 0x000fe200078ec0ff */
[----:B------:R-:W0:Y:S03]  /*1130*/  MUFU.RCP64H R35, R17 ;  /* 0x0000001100237308 */ /* 0x000e260000001800 */
[----:B------:R-:W-:Y:S02]  /*1140*/  @!P2 ISETP.GE.U32.AND P3, PT, R10, R23, PT ;  /* 0x000000170a00a20c */ /* 0x000fe40003f66070 */
[----:B------:R-:W-:Y:S02]  /*1150*/  SEL R23, R2, 0x63400000, !P1 ;  /* 0x6340000002177807 */ /* 0x000fe40004800000 */
[----:B------:R-:W-:-:S02]  /*1160*/  @!P0 LOP3.LUT R11, R17, 0x7ff00000, RZ, 0xc0, !PT ;  /* 0x7ff00000110b8812 */ /* 0x000fc400078ec0ff */
[----:B------:R-:W-:Y:S01]  /*1170*/  LOP3.LUT R23, R23, 0x800fffff, R21, 0xf8, !PT ;  /* 0x800fffff17177812 */ /* 0x000fe200078ef815 */
[----:B0-----:R-:W-:-:S08]  /*1180*/  DFMA R24, R34, -R16, 1 ;  /* 0x3ff000002218742b */ /* 0x001fd00000000810 */
[----:B------:R-:W-:-:S08]  /*1190*/  DFMA R24, R24, R24, R24 ;  /* 0x000000181818722b */ /* 0x000fd00000000018 */
[----:B------:R-:W-:Y:S01]  /*11a0*/  DFMA R34, R34, R24, R34 ;  /* 0x000000182222722b */ /* 0x000fe20000000022 */
[----:B------:R-:W-:-:S04]  /*11b0*/  @!P2 SEL R25, R2, 0x63400000, !P3 ;  /* 0x634000000219a807 */ /* 0x000fc80005800000 */
[----:B------:R-:W-:-:S03]  /*11c0*/  @!P2 LOP3.LUT R0, R25, 0x80000000, R21, 0xf8, !PT ;  /* 0x800000001900a812 */ /* 0x000fc600078ef815 */
[----:B------:R-:W-:Y:S01]  /*11d0*/  DFMA R24, R34, -R16, 1 ;  /* 0x3ff000002218742b */ /* 0x000fe20000000810 */
[----:B------:R-:W-:Y:S01]  /*11e0*/  @!P2 LOP3.LUT R33, R0, 0x100000, RZ, 0xfc, !PT ;  /* 0x001000000021a812 */ /* 0x000fe200078efcff */
[----:B------:R-:W-:-:S05]  /*11f0*/  IMAD.MOV.U32 R0, RZ, RZ, R10 ;  /* 0x000000ffff007224 */ /* 0x000fca00078e000a */
[----:B------:R-:W-:Y:S02]  /*1200*/  @!P2 DFMA R22, R22, 2, -R32 ;  /* 0x400000001616a82b */ /* 0x000fe40000000820 */
[----:B------:R-:W-:-:S08]  /*1210*/  DFMA R34, R34, R24, R34 ;  /* 0x000000182222722b */ /* 0x000fd00000000022 */
[----:B------:R-:W-:Y:S01]  /*1220*/  @!P2 LOP3.LUT R0, R23, 0x7ff00000, RZ, 0xc0, !PT ;  /* 0x7ff000001700a812 */ /* 0x000fe200078ec0ff */
[----:B------:R-:W-:-:S03]  /*1230*/  DMUL R32, R34, R22 ;  /* 0x0000001622207228 */ /* 0x000fc60000000000 */
[----:B------:R-:W-:-:S04]  /*1240*/  IADD3 R24, PT, PT, R0, -0x1, RZ ;  /* 0xffffffff00187810 */ /* 0x000fc80007ffe0ff */
[----:B------:R-:W-:Y:S01]  /*1250*/  ISETP.GT.U32.AND P0, PT, R24, 0x7feffffe, PT ;  /* 0x7feffffe1800780c */ /* 0x000fe20003f04070 */
[----:B------:R-:W-:Y:S01]  /*1260*/  VIADD R24, R11, 0xffffffff ;  /* 0xffffffff0b187836 */ /* 0x000fe20000000000 */
[----:B------:R-:W-:-:S04]  /*1270*/  DFMA R36, R32, -R16, R22 ;  /* 0x800000102024722b */ /* 0x000fc80000000016 */
[----:B------:R-:W-:-:S04]  /*1280*/  ISETP.GT.U32.OR P0, PT, R24, 0x7feffffe, P0 ;  /* 0x7feffffe1800780c */ /* 0x000fc80000704470 */
[----:B------:R-:W-:-:S09]  /*1290*/  DFMA R24, R34, R36, R32 ;  /* 0x000000242218722b */ /* 0x000fd20000000020 */
[----:B------:R-:W-:Y:S05]  /*12a0*/  @P0 BRA `(.L_x_719) ;  /* 0x00000000006c0947 */ /* 0x000fea0003800000 */
[----:B------:R-:W-:-:S04]  /*12b0*/  LOP3.LUT R11, R19, 0x7ff00000, RZ, 0xc0, !PT ;  /* 0x7ff00000130b7812 */ /* 0x000fc800078ec0ff */
[CC--:B------:R-:W-:Y:S02]  /*12c0*/  VIADDMNMX R0, R10.reuse, -R11.reuse, 0xb9600000, !PT ;  /* 0xb96000000a007446 */ /* 0x0c0fe4000780090b */
[----:B------:R-:W-:Y:S01]  /*12d0*/  ISETP.GE.U32.AND P0, PT, R10, R11, PT ;  /* 0x0000000b0a00720c */ /* 0x000fe20003f06070 */
[----:B------:R-:W-:Y:S01]  /*12e0*/  IMAD.MOV.U32 R10, RZ, RZ, RZ ;  /* 0x000000ffff0a7224 */ /* 0x000fe200078e00ff */
[----:B------:R-:W-:Y:S02]  /*12f0*/  VIMNMX R0, PT, PT, R0, 0x46a00000, PT ;  /* 0x46a0000000007848 */ /* 0x000fe40003fe0100 */
[----:B------:R-:W-:-:S05]  /*1300*/  SEL R11, R2, 0x63400000, !P0 ;  /* 0x63400000020b7807 */ /* 0x000fca0004000000 */
[----:B------:R-:W-:-:S04]  /*1310*/  IMAD.IADD R0, R0, 0x1, -R11 ;  /* 0x0000000100007824 */ /* 0x000fc800078e0a0b */
[----:B------:R-:W-:-:S06]  /*1320*/  VIADD R11, R0, 0x7fe00000 ;  /* 0x7fe00000000b7836 */ /* 0x000fcc0000000000 */
[----:B------:R-:W-:-:S10]  /*1330*/  DMUL R32, R24, R10 ;  /* 0x0000000a18207228 */ /* 0x000fd40000000000 */
[----:B------:R-:W-:-:S13]  /*1340*/  FSETP.GTU.AND P0, PT, |R33|, 1.469367938527859385e-39, PT ;  /* 0x001000002100780b */ /* 0x000fda0003f0c200 */
[----:B------:R-:W-:Y:S05]  /*1350*/  @P0 BRA `(.L_x_720) ;  /* 0x0000000000940947 */ /* 0x000fea0003800000 */
[----:B------:R-:W-:-:S06]  /*1360*/  DFMA R16, R24, -R16, R22 ;  /* 0x800000101810722b */ /* 0x000fcc0000000016 */
[----:B------:R-:W-:-:S04]  /*1370*/  IMAD.MOV.U32 R16, RZ, RZ, RZ ;  /* 0x000000ffff107224 */ /* 0x000fc800078e00ff */
[C---:B------:R-:W-:Y:S02]  /*1380*/  FSETP.NEU.AND P0, PT, R17.reuse, RZ, PT ;  /* 0x000000ff1100720b */ /* 0x040fe40003f0d000 */
[----:B------:R-:W-:-:S04]  /*1390*/  LOP3.LUT R18, R17, 0x80000000, R19, 0x48, !PT ;  /* 0x8000000011127812 */ /* 0x000fc800078e4813 */
[----:B------:R-:W-:-:S07]  /*13a0*/  LOP3.LUT R17, R18, R11, RZ, 0xfc, !PT ;  /* 0x0000000b12117212 */ /* 0x000fce00078efcff */
[----:B------:R-:W-:Y:S05]  /*13b0*/  @!P0 BRA `(.L_x_720) ;  /* 0x00000000007c8947 */ /* 0x000fea0003800000 */
[----:B------:R-:W-:Y:S01]  /*13c0*/  IADD3 R11, PT, PT, -R0, RZ, RZ ;  /* 0x000000ff000b7210 */ /* 0x000fe20007ffe1ff */
[----:B------:R-:W-:-:S06]  /*13d0*/  IMAD.MOV.U32 R10, RZ, RZ, RZ ;  /* 0x000000ffff0a7224 */ /* 0x000fcc00078e00ff */
[----:B------:R-:W-:Y:S02]  /*13e0*/  DFMA R10, R32, -R10, R24 ;  /* 0x8000000a200a722b */ /* 0x000fe40000000018 */
[----:B------:R-:W-:-:S04]  /*13f0*/  DMUL.RP R24, R24, R16 ;  /* 0x0000001018187228 */ /* 0x000fc80000008000 */
[----:B------:R-:W-:-:S04]  /*1400*/  IADD3 R10, PT, PT, -R0, -0x43300000, RZ ;  /* 0xbcd00000000a7810 */ /* 0x000fc80007ffe1ff */
[----:B------:R-:W-:Y:S02]  /*1410*/  FSETP.NEU.AND P0, PT, |R11|, R10, PT ;  /* 0x0000000a0b00720b */ /* 0x000fe40003f0d200 */
[----:B------:R-:W-:Y:S02]  /*1420*/  LOP3.LUT R11, R25, R18, RZ, 0x3c, !PT ;  /* 0x00000012190b7212 */ /* 0x000fe400078e3cff */
[----:B------:R-:W-:Y:S02]  /*1430*/  FSEL R32, R24, R32, !P0 ;  /* 0x0000002018207208 */ /* 0x000fe40004000000 */
[----:B------:R-:W-:Y:S01]  /*1440*/  FSEL R33, R11, R33, !P0 ;  /* 0x000000210b217208 */ /* 0x000fe20004000000 */
[----:B------:R-:W-:Y:S06]  /*1450*/  BRA `(.L_x_720) ;  /* 0x0000000000547947 */ /* 0x000fec0003800000 */
.L_x_719:
[----:B------:R-:W-:-:S14]  /*1460*/  DSETP.NAN.AND P0, PT, R20, R20, PT ;  /* 0x000000141400722a */ /* 0x000fdc0003f08000 */
[----:B------:R-:W-:Y:S05]  /*1470*/  @P0 BRA `(.L_x_721) ;  /* 0x0000000000440947 */ /* 0x000fea0003800000 */
[----:B------:R-:W-:-:S14]  /*1480*/  DSETP.NAN.AND P0, PT, R18, R18, PT ;  /* 0x000000121200722a */ /* 0x000fdc0003f08000 */
[----:B------:R-:W-:Y:S05]  /*1490*/  @P0 BRA `(.L_x_722) ;  /* 0x0000000000300947 */ /* 0x000fea0003800000 */
[----:B------:R-:W-:Y:S01]  /*14a0*/  ISETP.NE.AND P0, PT, R0, R11, PT ;  /* 0x0000000b0000720c */ /* 0x000fe20003f05270 */
[----:B------:R-:W-:Y:S02]  /*14b0*/  IMAD.MOV.U32 R32, RZ, RZ, 0x0 ;  /* 0x00000000ff207424 */ /* 0x000fe400078e00ff */
[----:B------:R-:W-:-:S10]  /*14c0*/  IMAD.MOV.U32 R33, RZ, RZ, -0x80000 ;  /* 0xfff80000ff217424 */ /* 0x000fd400078e00ff */
[----:B------:R-:W-:Y:S05]  /*14d0*/  @!P0 BRA `(.L_x_720) ;  /* 0x0000000000348947 */ /* 0x000fea0003800000 */
[----:B------:R-:W-:Y:S02]  /*14e0*/  ISETP.NE.AND P0, PT, R0, 0x7ff00000, PT ;  /* 0x7ff000000000780c */ /* 0x000fe40003f05270 */
[----:B------:R-:W-:Y:S02]  /*14f0*/  LOP3.LUT R33, R21, 0x80000000, R19, 0x48, !PT ;  /* 0x8000000015217812 */ /* 0x000fe400078e4813 */
[----:B------:R-:W-:-:S13]  /*1500*/  ISETP.EQ.OR P0, PT, R11, RZ, !P0 ;  /* 0x000000ff0b00720c */ /* 0x000fda0004702670 */
[----:B------:R-:W-:Y:S01]  /*1510*/  @P0 LOP3.LUT R0, R33, 0x7ff00000, RZ, 0xfc, !PT ;  /* 0x7ff0000021000812 */ /* 0x000fe200078efcff */
[----:B------:R-:W-:Y:S02]  /*1520*/  @!P0 IMAD.MOV.U32 R32, RZ, RZ, RZ ;  /* 0x000000ffff208224 */ /* 0x000fe400078e00ff */
[----:B------:R-:W-:Y:S01]  /*1530*/  @P0 IMAD.MOV.U32 R32, RZ, RZ, RZ ;  /* 0x000000ffff200224 */ /* 0x000fe200078e00ff */
[----:B------:R-:W-:Y:S01]  /*1540*/  @P0 MOV R33, R0 ;  /* 0x0000000000210202 */ /* 0x000fe20000000f00 */
[----:B------:R-:W-:Y:S06]  /*1550*/  BRA `(.L_x_720) ;  /* 0x0000000000147947 */ /* 0x000fec0003800000 */
.L_x_722:
[----:B------:R-:W-:Y:S01]  /*1560*/  LOP3.LUT R33, R19, 0x80000, RZ, 0xfc, !PT ;  /* 0x0008000013217812 */ /* 0x000fe200078efcff */
[----:B------:R-:W-:Y:S01]  /*1570*/  IMAD.MOV.U32 R32, RZ, RZ, R18 ;  /* 0x000000ffff207224 */ /* 0x000fe200078e0012 */
[----:B------:R-:W-:Y:S06]  /*1580*/  BRA `(.L_x_720) ;  /* 0x0000000000087947 */ /* 0x000fec0003800000 */
.L_x_721:
[----:B------:R-:W-:Y:S01]  /*1590*/  LOP3.LUT R33, R21, 0x80000, RZ, 0xfc, !PT ;  /* 0x0008000015217812 */ /* 0x000fe200078efcff */
[----:B------:R-:W-:-:S07]  /*15a0*/  IMAD.MOV.U32 R32, RZ, RZ, R20 ;  /* 0x000000ffff207224 */ /* 0x000fce00078e0014 */
.L_x_720:
[----:B------:R-:W-:Y:S05]  /*15b0*/  BSYNC.RECONVERGENT B3 ;  /* 0x0000000000037941 */ /* 0x000fea0003800200 */
.L_x_718:
[----:B------:R-:W-:Y:S02]  /*15c0*/  IMAD.MOV.U32 R10, RZ, RZ, R4 ;  /* 0x000000ffff0a7224 */ /* 0x000fe400078e0004 */
[----:B------:R-:W-:-:S04]  /*15d0*/  IMAD.MOV.U32 R11, RZ, RZ, 0x0 ;  /* 0x00000000ff0b7424 */ /* 0x000fc800078e00ff */
[----:B------:R-:W-:Y:S05]  /*15e0*/  RET.REL.NODEC R10 `(_Z6NormalPdi) ;  /* 0xffffffe80a847950 */ /* 0x000fea0003c3ffff */
.L_x_723:
        /* <DEDUP_REMOVED lines=9> */
.L_x_762:


//--------------------- .text._Z19GaussianEliminationPdiii --------------------------
	.section	.text._Z19GaussianEliminationPdiii,"ax",@progbits
	.align	128
        .global         _Z19GaussianEliminationPdiii
        .type           _Z19GaussianEliminationPdiii,@function
        .size           _Z19GaussianEliminationPdiii,(.L_x_763 - _Z19GaussianEliminationPdiii)
        .other          _Z19GaussianEliminationPdiii,@"STO_CUDA_ENTRY STV_DEFAULT"
_Z19GaussianEliminationPdiii:
.text._Z19GaussianEliminationPdiii:
[----:B------:R-:W-:Y:S01]  /*0000*/  LDC R1, c[0x0][0x37c] ;  /* 0x0000df00ff017b82 */ /* 0x000fe20000000800 */
[----:B------:R-:W0:Y:S01]  /*0010*/  S2R R0, SR_TID.Y ;  /* 0x0000000000007919 */ /* 0x000e220000002200 */
[----:B------:R-:W1:Y:S01]  /*0020*/  LDCU UR10, c[0x0][0x390] ;  /* 0x00007200ff0a77ac */ /* 0x000e620008000800 */
[----:B------:R-:W0:Y:S01]  /*0030*/  S2R R3, SR_CTAID.Y ;  /* 0x0000000000037919 */ /* 0x000e220000002600 */
[----:B------:R-:W2:Y:S01]  /*0040*/  LDCU UR8, c[0x0][0x360] ;  /* 0x00006c00ff0877ac */ /* 0x000ea20008000800 */
[----:B------:R-:W3:Y:S01]  /*0050*/  S2R R4, SR_TID.X ;  /* 0x0000000000047919 */ /* 0x000ee20000002100 */
[----:B------:R-:W4:Y:S02]  /*0060*/  LDCU UR9, c[0x0][0x364] ;  /* 0x00006c80ff0977ac */ /* 0x000f240008000800 */
[----:B------:R-:W2:Y:S01]  /*0070*/  LDC R8, c[0x0][0x370] ;  /* 0x0000dc00ff087b82 */ /* 0x000ea20000000800 */
[----:B------:R-:W3:Y:S01]  /*0080*/  S2R R5, SR_CTAID.X ;  /* 0x0000000000057919 */ /* 0x000ee20000002500 */
[----:B------:R-:W5:Y:S01]  /*0090*/  LDCU UR11, c[0x0][0x388] ;  /* 0x00007100ff0b77ac */ /* 0x000f620008000800 */
[----:B------:R-:W4:Y:S01]  /*00a0*/  LDCU UR4, c[0x0][0x374] ;  /* 0x00006e80ff0477ac */ /* 0x000f220008000800 */
[----:B-1----:R-:W-:Y:S01]  /*00b0*/  UISETP.NE.AND UP0, UPT, UR10, 0x1, UPT ;  /* 0x000000010a00788c */ /* 0x002fe2000bf05270 */
[----:B------:R-:W1:Y:S01]  /*00c0*/  LDCU.64 UR6, c[0x0][0x358] ;  /* 0x00006b00ff0677ac */ /* 0x000e620008000a00 */
[----:B-----5:R-:W-:Y:S01]  /*00d0*/  USHF.L.U32 UR5, UR11, 0x1, URZ ;  /* 0x000000010b057899 */ /* 0x020fe200080006ff */
[----:B--2---:R-:W-:Y:S01]  /*00e0*/  IMAD R2, R8, UR8, RZ ;  /* 0x0000000808027c24 */ /* 0x004fe2000f8e02ff */
[----:B----4-:R-:W-:-:S02]  /*00f0*/  UIMAD UR4, UR9, UR4, URZ ;  /* 0x00000004090472a4 */ /* 0x010fc4000f8e02ff */
[----:B0-----:R-:W-:Y:S02]  /*0100*/  IMAD R0, R3, UR9, R0 ;  /* 0x0000000903007c24 */ /* 0x001fe4000f8e0200 */
[----:B---3--:R-:W-:Y:S01]  /*0110*/  IMAD R3, R5, UR8, R4 ;  /* 0x0000000805037c24 */ /* 0x008fe2000f8e0204 */
[----:B-1----:R-:W-:Y:S07]  /*0120*/  BRA.U UP0, `(.L_x_724) ;  /* 0x0000001100307547 */ /* 0x002fee000b800000 */
[----:B------:R-:W0:Y:S02]  /*0130*/  LDC R13, c[0x0][0x38c] ;  /* 0x0000e300ff0d7b82 */ /* 0x000e240000000800 */
[----:B0-----:R-:W-:-:S05]  /*0140*/  IMAD.X R6, R0, 0x1, R13, PT ;  /* 0x0000000100067824 */ /* 0x001fca00038e060d */
[----:B------:R-:W-:-:S13]  /*0150*/  ISETP.GE.AND P0, PT, R6, UR5, PT ;  /* 0x0000000506007c0c */ /* 0x000fda000bf06270 */
[----:B------:R-:W-:Y:S05]  /*0160*/  @P0 EXIT ;  /* 0x000000000000094d */ /* 0x000fea0003800000 */
[----:B------:R-:W0:Y:S01]  /*0170*/  I2F.U32.RP R9, R2 ;  /* 0x0000000200097306 */ /* 0x000e220000209000 */
[----:B------:R-:W-:Y:S01]  /*0180*/  IMAD.IADD R5, R5, 0x1, R8 ;  /* 0x0000000105057824 */ /* 0x000fe200078e0208 */
[----:B------:R-:W1:Y:S01]  /*0190*/  LDC.64 R16, c[0x0][0x380] ;  /* 0x0000e000ff107b82 */ /* 0x000e620000000a00 */
[----:B------:R-:W-:Y:S01]  /*01a0*/  IMAD.IADD R0, R4, 0x1, R13 ;  /* 0x0000000104007824 */ /* 0x000fe200078e020d */
[----:B------:R-:W-:Y:S01]  /*01b0*/  ISETP.NE.U32.AND P3, PT, R2, RZ, PT ;  /* 0x000000ff0200720c */ /* 0x000fe20003f65070 */
[----:B------:R-:W-:Y:S01]  /*01c0*/  IMAD R5, R5, UR8, RZ ;  /* 0x0000000805057c24 */ /* 0x000fe2000f8e02ff */
[----:B------:R-:W2:Y:S01]  /*01d0*/  LDCU UR8, c[0x0][0x388] ;  /* 0x00007100ff0877ac */ /* 0x000ea20008000800 */
[----:B------:R-:W-:Y:S02]  /*01e0*/  IMAD.MOV R11, RZ, RZ, -R2 ;  /* 0x000000ffff0b7224 */ /* 0x000fe400078e0a02 */
[----:B------:R-:W-:Y:S01]  /*01f0*/  VIADD R3, R3, 0x1 ;  /* 0x0000000103037836 */ /* 0x000fe20000000000 */
[----:B------:R-:W-:-:S02]  /*0200*/  IADD3 R4, PT, PT, R0, 0x1, R5 ;  /* 0x0000000100047810 */ /* 0x000fc40007ffe005 */
[----:B------:R-:W-:Y:S02]  /*0210*/  LOP3.LUT R8, RZ, R5, RZ, 0x33, !PT ;  /* 0x00000005ff087212 */ /* 0x000fe400078e33ff */
[----:B------:R-:W-:Y:S01]  /*0220*/  VIMNMX R7, PT, PT, R4, UR11, !PT ;  /* 0x0000000b04077c48 */ /* 0x000fe2000ffe0100 */
[----:B0-----:R-:W0:Y:S01]  /*0230*/  MUFU.RCP R9, R9 ;  /* 0x0000000900097308 */ /* 0x001e220000001000 */
[----:B------:R-:W-:Y:S02]  /*0240*/  IMAD.MOV.U32 R4, RZ, RZ, RZ ;  /* 0x000000ffff047224 */ /* 0x000fe400078e00ff */
[----:B------:R-:W-:-:S04]  /*0250*/  IADD3 R7, PT, PT, -R0, R7, R8 ;  /* 0x0000000700077210 */ /* 0x000fc80007ffe108 */
[----:B------:R-:W-:Y:S01]  /*0260*/  ISETP.NE.AND P0, PT, R7, RZ, PT ;  /* 0x000000ff0700720c */ /* 0x000fe20003f05270 */
[----:B0-----:R-:W-:Y:S01]  /*0270*/  VIADD R10, R9, 0xffffffe ;  /* 0x0ffffffe090a7836 */ /* 0x001fe20000000000 */
[----:B------:R-:W-:-:S11]  /*0280*/  IADD3 R9, PT, PT, R7, -0x1, RZ ;  /* 0xffffffff07097810 */ /* 0x000fd60007ffe0ff */
[----:B------:R-:W-:Y:S01]  /*0290*/  @!P0 IMAD.MOV R9, RZ, RZ, R7 ;  /* 0x000000ffff098224 */ /* 0x000fe200078e0207 */
[----:B------:R-:W0:Y:S01]  /*02a0*/  F2I.FTZ.U32.TRUNC.NTZ R5, R10 ;  /* 0x0000000a00057305 */ /* 0x000e22000021f000 */
[----:B------:R-:W-:-:S04]  /*02b0*/  IMAD R7, R13, UR11, R13 ;  /* 0x0000000b0d077c24 */ /* 0x000fc8000f8e020d */
[----:B-1----:R-:W-:-:S04]  /*02c0*/  IMAD.WIDE R16, R7, 0x8, R16 ;  /* 0x0000000807107825 */ /* 0x002fc800078e0210 */
[----:B0-----:R-:W-:-:S04]  /*02d0*/  IMAD R11, R11, R5, RZ ;  /* 0x000000050b0b7224 */ /* 0x001fc800078e02ff */
[----:B------:R-:W-:-:S04]  /*02e0*/  IMAD.HI.U32 R4, R5, R11, R4 ;  /* 0x0000000b05047227 */ /* 0x000fc800078e0004 */
[----:B------:R-:W-:Y:S02]  /*02f0*/  IMAD.IADD R5, R3, 0x1, R13 ;  /* 0x0000000103057824 */ /* 0x000fe400078e020d */
[----:B------:R-:W-:Y:S01]  /*0300*/  IMAD.HI.U32 R11, R4, R9, RZ ;  /* 0x00000009040b7227 */ /* 0x000fe200078e00ff */
[----:B------:R-:W-:Y:S02]  /*0310*/  SEL R4, RZ, 0x1, !P0 ;  /* 0x00000001ff047807 */ /* 0x000fe40004000000 */
[----:B------:R-:W-:Y:S01]  /*0320*/  IADD3 R7, PT, PT, R2, R5, R2 ;  /* 0x0000000502077210 */ /* 0x000fe20007ffe002 */
[----:B------:R-:W-:-:S04]  /*0330*/  IMAD.MOV R0, RZ, RZ, -R11 ;  /* 0x000000ffff007224 */ /* 0x000fc800078e0a0b */
[----:B------:R-:W-:-:S05]  /*0340*/  IMAD R9, R2, R0, R9 ;  /* 0x0000000002097224 */ /* 0x000fca00078e0209 */
[----:B------:R-:W-:-:S13]  /*0350*/  ISETP.GE.U32.AND P1, PT, R9, R2, PT ;  /* 0x000000020900720c */ /* 0x000fda0003f26070 */
[----:B------:R-:W-:Y:S01]  /*0360*/  @P1 IMAD.IADD R9, R9, 0x1, -R2 ;  /* 0x0000000109091824 */ /* 0x000fe200078e0a02 */
[----:B------:R-:W-:-:S04]  /*0370*/  @P1 IADD3 R11, PT, PT, R11, 0x1, RZ ;  /* 0x000000010b0b1810 */ /* 0x000fc80007ffe0ff */
[----:B------:R-:W-:-:S13]  /*0380*/  ISETP.GE.U32.AND P2, PT, R9, R2, PT ;  /* 0x000000020900720c */ /* 0x000fda0003f46070 */
[----:B------:R-:W-:Y:S01]  /*0390*/  @P2 VIADD R11, R11, 0x1 ;  /* 0x000000010b0b2836 */ /* 0x000fe20000000000 */
[----:B------:R-:W-:-:S05]  /*03a0*/  @!P3 LOP3.LUT R11, RZ, R2, RZ, 0x33, !PT ;  /* 0x00000002ff0bb212 */ /* 0x000fca00078e33ff */
[----:B--2---:R-:W-:-:S07]  /*03b0*/  IMAD.IADD R4, R4, 0x1, R11 ;  /* 0x0000000104047824 */ /* 0x004fce00078e020b */
.L_x_744:
[----:B01----:R-:W0:Y:S01]  /*03c0*/  LDC R11, c[0x0][0x388] ;  /* 0x0000e200ff0b7b82 */ /* 0x003e220000000800 */
[----:B------:R-:W-:Y:S01]  /*03d0*/  BSSY.RECONVERGENT B0, `(.L_x_725) ;  /* 0x00000dc000007945 */ /* 0x000fe20003800200 */
[----:B0-----:R-:W-:-:S13]  /*03e0*/  ISETP.GE.AND P0, PT, R5, R11, PT ;  /* 0x0000000b0500720c */ /* 0x001fda0003f06270 */
[----:B------:R-:W-:Y:S05]  /*03f0*/  @P0 BRA `(.L_x_726) ;  /* 0x0000000c00640947 */ /* 0x000fea0003800000 */
[----:B------:R-:W0:Y:S01]  /*0400*/  LDC.64 R14, c[0x0][0x380] ;  /* 0x0000e000ff0e7b82 */ /* 0x000e220000000a00 */
[----:B------:R-:W1:Y:S01]  /*0410*/  LDCU UR4, c[0x0][0x38c] ;  /* 0x00007180ff0477ac */ /* 0x000e620008000800 */
[----:B------:R-:W-:Y:S01]  /*0420*/  LOP3.LUT R10, R4, 0x3, RZ, 0xc0, !PT ;  /* 0x00000003040a7812 */ /* 0x000fe200078ec0ff */
[----:B------:R-:W-:Y:S01]  /*0430*/  BSSY.RECONVERGENT B1, `(.L_x_727) ;  /* 0x0000060000017945 */ /* 0x000fe20003800200 */
[----:B------:R-:W-:Y:S02]  /*0440*/  MOV R9, R5 ;  /* 0x0000000500097202 */ /* 0x000fe40000000f00 */
[----:B------:R-:W-:Y:S01]  /*0450*/  ISETP.NE.AND P0, PT, R10, 0x3, PT ;  /* 0x000000030a00780c */ /* 0x000fe20003f05270 */
[----:B-1----:R-:W-:-:S04]  /*0460*/  IMAD R11, R6, R11, UR4 ;  /* 0x00000004060b7e24 */ /* 0x002fc8000f8e020b */
[----:B0-----:R-:W-:-:S08]  /*0470*/  IMAD.WIDE R14, R11, 0x8, R14 ;  /* 0x000000080b0e7825 */ /* 0x001fd000078e020e */
[----:B------:R-:W-:Y:S05]  /*0480*/  @!P0 BRA `(.L_x_728) ;  /* 0x0000000400688947 */ /* 0x000fea0003800000 */
[----:B------:R-:W2:Y:S01]  /*0490*/  LDG.E.64 R20, desc[UR6][R16.64] ;  /* 0x0000000610147981 */ /* 0x000ea2000c1e1b00 */
[----:B------:R-:W-:-:S03]  /*04a0*/  IMAD.WIDE R28, R3, 0x8, R16 ;  /* 0x00000008031c7825 */ /* 0x000fc600078e0210 */
[----:B------:R-:W3:Y:S04]  /*04b0*/  LDG.E.64 R22, desc[UR6][R14.64] ;  /* 0x000000060e167981 */ /* 0x000ee8000c1e1b00 */
[----:B------:R-:W3:Y:S01]  /*04c0*/  LDG.E.64 R8, desc[UR6][R28.64] ;  /* 0x000000061c087981 */ /* 0x000ee2000c1e1b00 */
[----:B------:R-:W-:Y:S01]  /*04d0*/  IMAD.MOV.U32 R12, RZ, RZ, 0x1 ;  /* 0x00000001ff0c7424 */ /* 0x000fe200078e00ff */
[----:B------:R-:W-:Y:S01]  /*04e0*/  BSSY.RECONVERGENT B2, `(.L_x_729) ;  /* 0x0000012000027945 */ /* 0x000fe20003800200 */
[----:B--2---:R-:W0:Y:S01]  /*04f0*/  MUFU.RCP64H R13, R21 ;  /* 0x00000015000d7308 */ /* 0x004e220000001800 */
[----:B---3--:R-:W-:-:S03]  /*0500*/  DMUL R22, R22, R8 ;  /* 0x0000000816167228 */ /* 0x008fc60000000000 */
[----:B0-----:R-:W-:-:S07]  /*0510*/  DFMA R18, -R20, R12, 1 ;  /* 0x3ff000001412742b */ /* 0x001fce000000010c */
[----:B------:R-:W-:Y:S01]  /*0520*/  FSETP.GEU.AND P1, PT, |R23|, 6.5827683646048100446e-37, PT ;  /* 0x036000001700780b */ /* 0x000fe20003f2e200 */
[----:B------:R-:W-:-:S08]  /*0530*/  DFMA R18, R18, R18, R18 ;  /* 0x000000121212722b */ /* 0x000fd00000000012 */
[----:B------:R-:W-:-:S08]  /*0540*/  DFMA R18, R12, R18, R12 ;  /* 0x000000120c12722b */ /* 0x000fd0000000000c */
[----:B------:R-:W-:-:S08]  /*0550*/  DFMA R12, -R20, R18, 1 ;  /* 0x3ff00000140c742b */ /* 0x000fd00000000112 */
[----:B------:R-:W-:-:S08]  /*0560*/  DFMA R12, R18, R12, R18 ;  /* 0x0000000c120c722b */ /* 0x000fd00000000012 */
[----:B------:R-:W-:-:S08]  /*0570*/  DMUL R18, R22, R12 ;  /* 0x0000000c16127228 */ /* 0x000fd00000000000 */
[----:B------:R-:W-:-:S08]  /*0580*/  DFMA R8, -R20, R18, R22 ;  /* 0x000000121408722b */ /* 0x000fd00000000116 */
[----:B------:R-:W-:Y:S01]  /*0590*/  DFMA R18, R12, R8, R18 ;  /* 0x000000080c12722b */ /* 0x000fe20000000012 */
[----:B------:R-:W-:-:S09]  /*05a0*/  IMAD.IADD R9, R2, 0x1, R5 ;  /* 0x0000000102097824 */ /* 0x000fd200078e0205 */
[----:B------:R-:W-:-:S05]  /*05b0*/  FFMA R0, RZ, R21, R19 ;  /* 0x00000015ff007223 */ /* 0x000fca0000000013 */
[----:B------:R-:W-:-:S13]  /*05c0*/  FSETP.GT.AND P0, PT, |R0|, 1.469367938527859385e-39, PT ;  /* 0x001000000000780b */ /* 0x000fda0003f04200 */
[----:B------:R-:W-:Y:S05]  /*05d0*/  @P0 BRA P1, `(.L_x_730) ;  /* 0x0000000000080947 */ /* 0x000fea0000800000 */
[----:B------:R-:W-:-:S07]  /*05e0*/  MOV R0, 0x600 ;  /* 0x0000060000007802 */ /* 0x000fce0000000f00 */
[----:B------:R-:W-:Y:S05]  /*05f0*/  CALL.REL.NOINC `($__internal_1_$__cuda_sm20_div_rn_f64_full) ;  /* 0x0000000c00e87944 */ /* 0x000fea0003c00000 */
.L_x_730:
[----:B------:R-:W-:Y:S05]  /*0600*/  BSYNC.RECONVERGENT B2 ;  /* 0x0000000000027941 */ /* 0x000fea0003800200 */
.L_x_729:
[----:B------:R-:W-:-:S05]  /*0610*/  IMAD.WIDE R12, R3, 0x8, R14 ;  /* 0x00000008030c7825 */ /* 0x000fca00078e020e */
[----:B------:R-:W2:Y:S01]  /*0620*/  LDG.E.64 R20, desc[UR6][R12.64] ;  /* 0x000000060c147981 */ /* 0x000ea2000c1e1b00 */
[----:B------:R-:W-:Y:S01]  /*0630*/  ISETP.NE.AND P0, PT, R10, RZ, PT ;  /* 0x000000ff0a00720c */ /* 0x000fe20003f05270 */
[----:B--2---:R-:W-:-:S07]  /*0640*/  DADD R20, R20, -R18 ;  /* 0x0000000014147229 */ /* 0x004fce0000000812 */
[----:B------:R0:W-:Y:S05]  /*0650*/  STG.E.64 desc[UR6][R12.64], R20 ;  /* 0x000000140c007986 */ /* 0x0001ea000c101b06 */
[----:B------:R-:W-:Y:S05]  /*0660*/  @!P0 BRA `(.L_x_728) ;  /* 0x0000000000f08947 */ /* 0x000fea0003800000 */
[----:B0-----:R-:W2:Y:S01]  /*0670*/  LDG.E.64 R20, desc[UR6][R16.64] ;  /* 0x0000000610147981 */ /* 0x001ea2000c1e1b00 */
[----:B------:R-:W-:-:S03]  /*0680*/  IMAD.WIDE R12, R2, 0x8, R28 ;  /* 0x00000008020c7825 */ /* 0x000fc600078e021c */
[----:B------:R-:W3:Y:S04]  /*0690*/  LDG.E.64 R8, desc[UR6][R14.64] ;  /* 0x000000060e087981 */ /* 0x000ee8000c1e1b00 */
[----:B------:R-:W3:Y:S01]  /*06a0*/  LDG.E.64 R12, desc[UR6][R12.64] ;  /* 0x000000060c0c7981 */ /* 0x000ee2000c1e1b00 */
[----:B------:R-:W-:Y:S01]  /*06b0*/  IMAD.MOV.U32 R18, RZ, RZ, 0x1 ;  /* 0x00000001ff127424 */ /* 0x000fe200078e00ff */
[----:B------:R-:W-:Y:S01]  /*06c0*/  BSSY.RECONVERGENT B2, `(.L_x_731) ;  /* 0x0000011000027945 */ /* 0x000fe20003800200 */
[----:B--2---:R-:W0:Y:S04]  /*06d0*/  MUFU.RCP64H R19, R21 ;  /* 0x0000001500137308 */ /* 0x004e280000001800 */
[----:B0-----:R-:W-:-:S08]  /*06e0*/  DFMA R22, -R20, R18, 1 ;  /* 0x3ff000001416742b */ /* 0x001fd00000000112 */
[----:B------:R-:W-:-:S08]  /*06f0*/  DFMA R22, R22, R22, R22 ;  /* 0x000000161616722b */ /* 0x000fd00000000016 */
[----:B------:R-:W-:Y:S02]  /*0700*/  DFMA R18, R18, R22, R18 ;  /* 0x000000161212722b */ /* 0x000fe40000000012 */
[----:B---3--:R-:W-:-:S06]  /*0710*/  DMUL R22, R8, R12 ;  /* 0x0000000c08167228 */ /* 0x008fcc0000000000 */
[----:B------:R-:W-:-:S04]  /*0720*/  DFMA R24, -R20, R18, 1 ;  /* 0x3ff000001418742b */ /* 0x000fc80000000112 */
[----:B------:R-:W-:-:S04]  /*0730*/  FSETP.GEU.AND P1, PT, |R23|, 6.5827683646048100446e-37, PT ;  /* 0x036000001700780b */ /* 0x000fc80003f2e200 */
        /* <DEDUP_REMOVED lines=8> */
[----:B------:R-:W-:Y:S05]  /*07c0*/  CALL.REL.NOINC `($__internal_1_$__cuda_sm20_div_rn_f64_full) ;  /* 0x0000000c00747944 */ /* 0x000fea0003c00000 */
.L_x_732:
[----:B------:R-:W-:Y:S05]  /*07d0*/  BSYNC.RECONVERGENT B2 ;  /* 0x0000000000027941 */ /* 0x000fea0003800200 */
.L_x_731:
[----:B------:R-:W-:-:S04]  /*07e0*/  IMAD.WIDE R12, R3, 0x8, R14 ;  /* 0x00000008030c7825 */ /* 0x000fc800078e020e */
[----:B------:R-:W-:-:S05]  /*07f0*/  IMAD.WIDE R12, R2, 0x8, R12 ;  /* 0x00000008020c7825 */ /* 0x000fca00078e020c */
[----:B------:R-:W2:Y:S01]  /*0800*/  LDG.E.64 R8, desc[UR6][R12.64] ;  /* 0x000000060c087981 */ /* 0x000ea2000c1e1b00 */
[----:B------:R-:W-:Y:S01]  /*0810*/  ISETP.NE.AND P0, PT, R10, 0x1, PT ;  /* 0x000000010a00780c */ /* 0x000fe20003f05270 */
[----:B--2---:R-:W-:Y:S01]  /*0820*/  DADD R18, R8, -R18 ;  /* 0x0000000008127229 */ /* 0x004fe20000000812 */
[----:B------:R-:W-:-:S06]  /*0830*/  IMAD.MOV.U32 R9, RZ, RZ, R7 ;  /* 0x000000ffff097224 */ /* 0x000fcc00078e0007 */
[----:B------:R1:W-:Y:S05]  /*0840*/  STG.E.64 desc[UR6][R12.64], R18 ;  /* 0x000000120c007986 */ /* 0x0003ea000c101b06 */
[----:B------:R-:W-:Y:S05]  /*0850*/  @!P0 BRA `(.L_x_728) ;  /* 0x0000000000748947 */ /* 0x000fea0003800000 */
[----:B------:R-:W2:Y:S01]  /*0860*/  LDG.E.64 R20, desc[UR6][R16.64] ;  /* 0x0000000610147981 */ /* 0x000ea2000c1e1b00 */
[----:B------:R-:W-:-:S03]  /*0870*/  IMAD.WIDE R8, R2, 0x8, R28 ;  /* 0x0000000802087825 */ /* 0x000fc600078e021c */
[----:B------:R-:W3:Y:S01]  /*0880*/  LDG.E.64 R22, desc[UR6][R14.64] ;  /* 0x000000060e167981 */ /* 0x000ee2000c1e1b00 */
[----:B------:R-:W-:-:S06]  /*0890*/  IMAD.WIDE R8, R2, 0x8, R8 ;  /* 0x0000000802087825 */ /* 0x000fcc00078e0208 */
[----:B------:R-:W3:Y:S01]  /*08a0*/  LDG.E.64 R8, desc[UR6][R8.64] ;  /* 0x0000000608087981 */ /* 0x000ee2000c1e1b00 */
[----:B------:R-:W-:Y:S01]  /*08b0*/  MOV R10, 0x1 ;  /* 0x00000001000a7802 */ /* 0x000fe20000000f00 */
[----:B------:R-:W-:Y:S01]  /*08c0*/  BSSY.RECONVERGENT B2, `(.L_x_733) ;  /* 0x0000012000027945 */ /* 0x000fe20003800200 */
[----:B--2---:R-:W1:Y:S04]  /*08d0*/  MUFU.RCP64H R11, R21 ;  /* 0x00000015000b7308 */ /* 0x004e680000001800 */
[----:B-1----:R-:W-:-:S08]  /*08e0*/  DFMA R18, -R20, R10, 1 ;  /* 0x3ff000001412742b */ /* 0x002fd0000000010a */
[----:B------:R-:W-:-:S08]  /*08f0*/  DFMA R18, R18, R18, R18 ;  /* 0x000000121212722b */ /* 0x000fd00000000012 */
[----:B------:R-:W-:-:S08]  /*0900*/  DFMA R18, R10, R18, R10 ;  /* 0x000000120a12722b */ /* 0x000fd0000000000a */
[----:B------:R-:W-:Y:S02]  /*0910*/  DFMA R10, -R20, R18, 1 ;  /* 0x3ff00000140a742b */ /* 0x000fe40000000112 */
[----:B---3--:R-:W-:-:S06]  /*0920*/  DMUL R22, R22, R8 ;  /* 0x0000000816167228 */ /* 0x008fcc0000000000 */
[----:B------:R-:W-:-:S08]  /*0930*/  DFMA R10, R18, R10, R18 ;  /* 0x0000000a120a722b */ /* 0x000fd00000000012 */
[----:B------:R-:W-:-:S08]  /*0940*/  DMUL R18, R22, R10 ;  /* 0x0000000a16127228 */ /* 0x000fd00000000000 */
[----:B------:R-:W-:-:S08]  /*0950*/  DFMA R24, -R20, R18, R22 ;  /* 0x000000121418722b */ /* 0x000fd00000000116 */
[----:B------:R-:W-:Y:S01]  /*0960*/  DFMA R18, R10, R24, R18 ;  /* 0x000000180a12722b */ /* 0x000fe20000000012 */
[----:B------:R-:W-:-:S09]  /*0970*/  FSETP.GEU.AND P1, PT, |R23|, 6.5827683646048100446e-37, PT ;  /* 0x036000001700780b */ /* 0x000fd20003f2e200 */
[----:B------:R-:W-:-:S05]  /*0980*/  FFMA R0, RZ, R21, R19 ;  /* 0x00000015ff007223 */ /* 0x000fca0000000013 */
[----:B------:R-:W-:Y:S01]  /*0990*/  FSETP.GT.AND P0, PT, |R0|, 1.469367938527859385e-39, PT ;  /* 0x001000000000780b */ /* 0x000fe20003f04200 */
[----:B------:R-:W-:-:S12]  /*09a0*/  IMAD.IADD R9, R2, 0x1, R7 ;  /* 0x0000000102097824 */ /* 0x000fd800078e0207 */
[----:B------:R-:W-:Y:S05]  /*09b0*/  @P0 BRA P1, `(.L_x_734) ;  /* 0x0000000000080947 */ /* 0x000fea0000800000 */
[----:B------:R-:W-:-:S07]  /*09c0*/  MOV R0, 0x9e0 ;  /* 0x000009e000007802 */ /* 0x000fce0000000f00 */
[----:B------:R-:W-:Y:S05]  /*09d0*/  CALL.REL.NOINC `($__internal_1_$__cuda_sm20_div_rn_f64_full) ;  /* 0x0000000800f07944 */ /* 0x000fea0003c00000 */
.L_x_734:
[----:B------:R-:W-:Y:S05]  /*09e0*/  BSYNC.RECONVERGENT B2 ;  /* 0x0000000000027941 */ /* 0x000fea0003800200 */
.L_x_733:
[----:B------:R-:W-:-:S05]  /*09f0*/  IMAD.WIDE R12, R2, 0x8, R12 ;  /* 0x00000008020c7825 */ /* 0x000fca00078e020c */
[----:B------:R-:W2:Y:S02]  /*0a00*/  LDG.E.64 R10, desc[UR6][R12.64] ;  /* 0x000000060c0a7981 */ /* 0x000ea4000c1e1b00 */
[----:B--2---:R-:W-:-:S07]  /*0a10*/  DADD R10, R10, -R18 ;  /* 0x000000000a0a7229 */ /* 0x004fce0000000812 */
[----:B------:R2:W-:Y:S04]  /*0a20*/  STG.E.64 desc[UR6][R12.64], R10 ;  /* 0x0000000a0c007986 */ /* 0x0005e8000c101b06 */
.L_x_728:
[----:B------:R-:W-:Y:S05]  /*0a30*/  BSYNC.RECONVERGENT B1 ;  /* 0x0000000000017941 */ /* 0x000fea0003800200 */
.L_x_727:
[----:B012---:R-:W0:Y:S01]  /*0a40*/  LDC.64 R12, c[0x0][0x380] ;  /* 0x0000e000ff0c7b82 */ /* 0x007e220000000a00 */
[----:B------:R-:W-:-:S13]  /*0a50*/  ISETP.GE.U32.AND P0, PT, R4, 0x3, PT ;  /* 0x000000030400780c */ /* 0x000fda0003f06070 */
[----:B------:R-:W-:Y:S05]  /*0a60*/  @!P0 BRA `(.L_x_726) ;  /* 0x0000000400c88947 */ /* 0x000fea0003800000 */
.L_x_743:
[----:B------:R-:W2:Y:S01]  /*0a70*/  LDG.E.64 R20, desc[UR6][R16.64] ;  /* 0x0000000610147981 */ /* 0x000ea2000c1e1b00 */
[----:B-1----:R-:W1:Y:S03]  /*0a80*/  LDC.64 R10, c[0x0][0x388] ;  /* 0x0000e200ff0a7b82 */ /* 0x002e660000000a00 */
[----:B------:R-:W3:Y:S01]  /*0a90*/  LDG.E.64 R18, desc[UR6][R14.64] ;  /* 0x000000060e127981 */ /* 0x000ee2000c1e1b00 */
[----:B-1----:R-:W-:-:S04]  /*0aa0*/  IMAD R11, R10, R11, R9 ;  /* 0x0000000b0a0b7224 */ /* 0x002fc800078e0209 */
[----:B0-----:R-:W-:-:S05]  /*0ab0*/  IMAD.WIDE R10, R11, 0x8, R12 ;  /* 0x000000080b0a7825 */ /* 0x001fca00078e020c */
[----:B------:R-:W3:Y:S01]  /*0ac0*/  LDG.E.64 R22, desc[UR6][R10.64] ;  /* 0x000000060a167981 */ /* 0x000ee2000c1e1b00 */
[----:B------:R-:W-:Y:S01]  /*0ad0*/  IMAD.MOV.U32 R24, RZ, RZ, 0x1 ;  /* 0x00000001ff187424 */ /* 0x000fe200078e00ff */
[----:B------:R-:W-:Y:S01]  /*0ae0*/  BSSY.RECONVERGENT B1, `(.L_x_735) ;  /* 0x0000011000017945 */ /* 0x000fe20003800200 */
[----:B--2---:R-:W0:Y:S04]  /*0af0*/  MUFU.RCP64H R25, R21 ;  /* 0x0000001500197308 */ /* 0x004e280000001800 */
[----:B0-----:R-:W-:-:S08]  /*0b00*/  DFMA R26, -R20, R24, 1 ;  /* 0x3ff00000141a742b */ /* 0x001fd00000000118 */
        /* <DEDUP_REMOVED lines=10> */
[----:B------:R-:W-:-:S13]  /*0bb0*/  FSETP.GT.AND P0, PT, |R0|, 1.469367938527859385e-39, PT ;  /* 0x001000000000780b */ /* 0x000fda0003f04200 */
[----:B------:R-:W-:Y:S05]  /*0bc0*/  @P0 BRA P1, `(.L_x_736) ;  /* 0x0000000000080947 */ /* 0x000fea0000800000 */
[----:B------:R-:W-:-:S07]  /*0bd0*/  MOV R0, 0xbf0 ;  /* 0x00000bf000007802 */ /* 0x000fce0000000f00 */
[----:B------:R-:W-:Y:S05]  /*0be0*/  CALL.REL.NOINC `($__internal_1_$__cuda_sm20_div_rn_f64_full) ;  /* 0x00000008006c7944 */ /* 0x000fea0003c00000 */
.L_x_736:
[----:B------:R-:W-:Y:S05]  /*0bf0*/  BSYNC.RECONVERGENT B1 ;  /* 0x0000000000017941 */ /* 0x000fea0003800200 */
.L_x_735:
[----:B------:R-:W-:-:S04]  /*0c00*/  IMAD R29, R6, UR8, R9 ;  /* 0x00000008061d7c24 */ /* 0x000fc8000f8e0209 */
[----:B------:R-:W-:-:S05]  /*0c10*/  IMAD.WIDE R28, R29, 0x8, R12 ;  /* 0x000000081d1c7825 */ /* 0x000fca00078e020c */
[----:B------:R-:W2:Y:S01]  /*0c20*/  LDG.E.64 R20, desc[UR6][R28.64] ;  /* 0x000000061c147981 */ /* 0x000ea2000c1e1b00 */
[----:B------:R-:W-:Y:S01]  /*0c30*/  IMAD.WIDE R10, R2, 0x8, R10 ;  /* 0x00000008020a7825 */ /* 0x000fe200078e020a */
[----:B--2---:R-:W-:-:S07]  /*0c40*/  DADD R24, R20, -R18 ;  /* 0x0000000014187229 */ /* 0x004fce0000000812 */
[----:B------:R0:W-:Y:S04]  /*0c50*/  STG.E.64 desc[UR6][R28.64], R24 ;  /* 0x000000181c007986 */ /* 0x0001e8000c101b06 */
[----:B------:R-:W2:Y:S04]  /*0c60*/  LDG.E.64 R20, desc[UR6][R16.64] ;  /* 0x0000000610147981 */ /* 0x000ea8000c1e1b00 */
[----:B------:R-:W3:Y:S04]  /*0c70*/  LDG.E.64 R22, desc[UR6][R14.64] ;  /* 0x000000060e167981 */ /* 0x000ee8000c1e1b00 */
[----:B------:R-:W3:Y:S01]  /*0c80*/  LDG.E.64 R18, desc[UR6][R10.64] ;  /* 0x000000060a127981 */ /* 0x000ee2000c1e1b00 */
[----:B------:R-:W-:Y:S01]  /*0c90*/  IMAD.MOV.U32 R26, RZ, RZ, 0x1 ;  /* 0x00000001ff1a7424 */ /* 0x000fe200078e00ff */
[----:B------:R-:W-:Y:S01]  /*0ca0*/  BSSY.RECONVERGENT B1, `(.L_x_737) ;  /* 0x0000011000017945 */ /* 0x000fe20003800200 */
[----:B--2---:R-:W1:Y:S01]  /*0cb0*/  MUFU.RCP64H R27, R21 ;  /* 0x00000015001b7308 */ /* 0x004e620000001800 */
[----:B---3--:R-:W-:-:S03]  /*0cc0*/  DMUL R22, R22, R18 ;  /* 0x0000001216167228 */ /* 0x008fc60000000000 */
[----:B-1----:R-:W-:-:S07]  /*0cd0*/  DFMA R30, -R20, R26, 1 ;  /* 0x3ff00000141e742b */ /* 0x002fce000000011a */
[----:B------:R-:W-:Y:S01]  /*0ce0*/  FSETP.GEU.AND P1, PT, |R23|, 6.5827683646048100446e-37, PT ;  /* 0x036000001700780b */ /* 0x000fe20003f2e200 */
[----:B------:R-:W-:-:S08]  /*0cf0*/  DFMA R30, R30, R30, R30 ;  /* 0x0000001e1e1e722b */ /* 0x000fd0000000001e */
[----:B------:R-:W-:-:S08]  /*0d00*/  DFMA R30, R26, R30, R26 ;  /* 0x0000001e1a1e722b */ /* 0x000fd0000000001a */
[----:B------:R-:W-:-:S08]  /*0d10*/  DFMA R26, -R20, R30, 1 ;  /* 0x3ff00000141a742b */ /* 0x000fd0000000011e */
[----:B------:R-:W-:-:S08]  /*0d20*/  DFMA R26, R30, R26, R30 ;  /* 0x0000001a1e1a722b */ /* 0x000fd0000000001e */
[----:B------:R-:W-:-:S08]  /*0d30*/  DMUL R18, R22, R26 ;  /* 0x0000001a16127228 */ /* 0x000fd00000000000 */
[----:B0-----:R-:W-:-:S08]  /*0d40*/  DFMA R24, -R20, R18, R22 ;  /* 0x000000121418722b */ /* 0x001fd00000000116 */
[----:B------:R-:W-:-:S10]  /*0d50*/  DFMA R18, R26, R24, R18 ;  /* 0x000000181a12722b */ /* 0x000fd40000000012 */
[----:B------:R-:W-:-:S05]  /*0d60*/  FFMA R0, RZ, R21, R19 ;  /* 0x00000015ff007223 */ /* 0x000fca0000000013 */
[----:B------:R-:W-:-:S13]  /*0d70*/  FSETP.GT.AND P0, PT, |R0|, 1.469367938527859385e-39, PT ;  /* 0x001000000000780b */ /* 0x000fda0003f04200 */
[----:B------:R-:W-:Y:S05]  /*0d80*/  @P0 BRA P1, `(.L_x_738) ;  /* 0x0000000000080947 */ /* 0x000fea0000800000 */
[----:B------:R-:W-:-:S07]  /*0d90*/  MOV R0, 0xdb0 ;  /* 0x00000db000007802 */ /* 0x000fce0000000f00 */
[----:B------:R-:W-:Y:S05]  /*0da0*/  CALL.REL.NOINC `($__internal_1_$__cuda_sm20_div_rn_f64_full) ;  /* 0x0000000400fc7944 */ /* 0x000fea0003c00000 */
.L_x_738:
[----:B------:R-:W-:Y:S05]  /*0db0*/  BSYNC.RECONVERGENT B1 ;  /* 0x0000000000017941 */ /* 0x000fea0003800200 */
.L_x_737:
        /* <DEDUP_REMOVED lines=26> */
.L_x_740:
[----:B------:R-:W-:Y:S05]  /*0f60*/  BSYNC.RECONVERGENT B1 ;  /* 0x0000000000017941 */ /* 0x000fea0003800200 */
.L_x_739:
[----:B------:R-:W-:-:S05]  /*0f70*/  IMAD.WIDE R28, R2, 0x8, R28 ;  /* 0x00000008021c7825 */ /* 0x000fca00078e021c */
[----:B------:R-:W2:Y:S02]  /*0f80*/  LDG.E.64 R20, desc[UR6][R28.64] ;  /* 0x000000061c147981 */ /* 0x000ea4000c1e1b00 */
[----:B--2---:R-:W-:-:S07]  /*0f90*/  DADD R22, R20, -R18 ;  /* 0x0000000014167229 */ /* 0x004fce0000000812 */
[----:B------:R0:W-:Y:S04]  /*0fa0*/  STG.E.64 desc[UR6][R28.64], R22 ;  /* 0x000000161c007986 */ /* 0x0001e8000c101b06 */
[----:B------:R-:W2:Y:S01]  /*0fb0*/  LDG.E.64 R20, desc[UR6][R16.64] ;  /* 0x0000000610147981 */ /* 0x000ea2000c1e1b00 */
[----:B------:R-:W-:-:S03]  /*0fc0*/  IMAD.WIDE R18, R2, 0x8, R10 ;  /* 0x0000000802127825 */ /* 0x000fc600078e020a */
[----:B------:R-:W0:Y:S04]  /*0fd0*/  LDG.E.64 R10, desc[UR6][R14.64] ;  /* 0x000000060e0a7981 */ /* 0x000e28000c1e1b00 */
[----:B------:R-:W0:Y:S01]  /*0fe0*/  LDG.E.64 R18, desc[UR6][R18.64] ;  /* 0x0000000612127981 */ /* 0x000e22000c1e1b00 */
[----:B------:R-:W-:Y:S01]  /*0ff0*/  MOV R24, 0x1 ;  /* 0x0000000100187802 */ /* 0x000fe20000000f00 */
[----:B------:R-:W-:Y:S01]  /*1000*/  BSSY.RECONVERGENT B1, `(.L_x_741) ;  /* 0x0000011000017945 */ /* 0x000fe20003800200 */
[----:B--2---:R-:W1:Y:S04]  /*1010*/  MUFU.RCP64H R25, R21 ;  /* 0x0000001500197308 */ /* 0x004e680000001800 */
[----:B-1----:R-:W-:-:S08]  /*1020*/  DFMA R26, -R20, R24, 1 ;  /* 0x3ff00000141a742b */ /* 0x002fd00000000118 */
[----:B------:R-:W-:-:S08]  /*1030*/  DFMA R26, R26, R26, R26 ;  /* 0x0000001a1a1a722b */ /* 0x000fd0000000001a */
[----:B------:R-:W-:-:S08]  /*1040*/  DFMA R26, R24, R26, R24 ;  /* 0x0000001a181a722b */ /* 0x000fd00000000018 */
[----:B------:R-:W-:Y:S02]  /*1050*/  DFMA R24, -R20, R26, 1 ;  /* 0x3ff000001418742b */ /* 0x000fe4000000011a */
[----:B0-----:R-:W-:-:S06]  /*1060*/  DMUL R22, R10, R18 ;  /* 0x000000120a167228 */ /* 0x001fcc0000000000 */
        /* <DEDUP_REMOVED lines=10> */
.L_x_742:
[----:B------:R-:W-:Y:S05]  /*1110*/  BSYNC.RECONVERGENT B1 ;  /* 0x0000000000017941 */ /* 0x000fea0003800200 */
.L_x_741:
[----:B------:R-:W-:-:S05]  /*1120*/  IMAD.WIDE R28, R2, 0x8, R28 ;  /* 0x00000008021c7825 */ /* 0x000fca00078e021c */
[----:B------:R-:W2:Y:S01]  /*1130*/  LDG.E.64 R10, desc[UR6][R28.64] ;  /* 0x000000061c0a7981 */ /* 0x000ea2000c1e1b00 */
[----:B------:R-:W-:-:S05]  /*1140*/  IMAD R9, R2, 0x4, R9 ;  /* 0x0000000402097824 */ /* 0x000fca00078e0209 */
[----:B------:R-:W-:Y:S01]  /*1150*/  ISETP.GE.AND P0, PT, R9, UR8, PT ;  /* 0x0000000809007c0c */ /* 0x000fe2000bf06270 */
[----:B--2---:R-:W-:-:S07]  /*1160*/  DADD R10, R10, -R18 ;  /* 0x000000000a0a7229 */ /* 0x004fce0000000812 */
[----:B------:R1:W-:Y:S05]  /*1170*/  STG.E.64 desc[UR6][R28.64], R10 ;  /* 0x0000000a1c007986 */ /* 0x0003ea000c101b06 */
[----:B------:R-:W-:Y:S05]  /*1180*/  @!P0 BRA `(.L_x_743) ;  /* 0xfffffff800388947 */ /* 0x000fea000383ffff */
.L_x_726:
[----:B------:R-:W-:Y:S05]  /*1190*/  BSYNC.RECONVERGENT B0 ;  /* 0x0000000000007941 */ /* 0x000fea0003800200 */
.L_x_725:
[----:B------:R-:W2:Y:S02]  /*11a0*/  LDC R9, c[0x0][0x374] ;  /* 0x0000dd00ff097b82 */ /* 0x000ea40000000800 */
[----:B--2---:R-:W-:-:S05]  /*11b0*/  IMAD R6, R9, UR9, R6 ;  /* 0x0000000909067c24 */ /* 0x004fca000f8e0206 */
[----:B------:R-:W-:-:S13]  /*11c0*/  ISETP.GE.AND P0, PT, R6, UR5, PT ;  /* 0x0000000506007c0c */ /* 0x000fda000bf06270 */
[----:B------:R-:W-:Y:S05]  /*11d0*/  @!P0 BRA `(.L_x_744) ;  /* 0xfffffff000788947 */ /* 0x000fea000383ffff */
[----:B------:R-:W-:Y:S05]  /*11e0*/  EXIT ;  /* 0x000000000000794d */ /* 0x000fea0003800000 */
.L_x_724:
[----:B------:R-:W0:Y:S02]  /*11f0*/  LDC R5, c[0x0][0x38c] ;  /* 0x0000e300ff057b82 */ /* 0x000e240000000800 */
[----:B0-----:R-:W-:-:S05]  /*1200*/  IMAD.X R10, R0, 0x1, R5, PT ;  /* 0x00000001000a7824 */ /* 0x001fca00038e0605 */
[----:B------:R-:W-:-:S13]  /*1210*/  ISETP.GE.AND P0, PT, R10, UR5, PT ;  /* 0x000000050a007c0c */ /* 0x000fda000bf06270 */
[----:B------:R-:W-:Y:S05]  /*1220*/  @P0 EXIT ;  /* 0x000000000000094d */ /* 0x000fea0003800000 */
[----:B------:R-:W0:Y:S01]  /*1230*/  LDC.64 R14, c[0x0][0x380] ;  /* 0x0000e000ff0e7b82 */ /* 0x000e220000000a00 */
[----:B------:R-:W-:Y:S01]  /*1240*/  LOP3.LUT R6, RZ, R3, RZ, 0x33, !PT ;  /* 0x00000003ff067212 */ /* 0x000fe200078e33ff */
[--C-:B------:R-:W-:Y:S01]  /*1250*/  IMAD R3, R5, UR11, R5.reuse ;  /* 0x0000000b05037c24 */ /* 0x100fe2000f8e0205 */
[----:B------:R-:W1:Y:S03]  /*1260*/  LDCU UR8, c[0x0][0x388] ;  /* 0x00007100ff0877ac */ /* 0x000e660008000800 */
[----:B------:R-:W-:Y:S02]  /*1270*/  IMAD.IADD R6, R6, 0x1, R5 ;  /* 0x0000000106067824 */ /* 0x000fe400078e0205 */
[----:B01----:R-:W-:-:S07]  /*1280*/  IMAD.WIDE R14, R3, 0x8, R14 ;  /* 0x00000008030e7825 */ /* 0x003fce00078e020e */
.L_x_750:
[----:B------:R-:W-:Y:S01]  /*1290*/  ISETP.GE.AND P0, PT, R6, RZ, PT ;  /* 0x000000ff0600720c */ /* 0x000fe20003f06270 */
[----:B------:R-:W-:-:S12]  /*12a0*/  BSSY.RECONVERGENT B0, `(.L_x_745) ;  /* 0x000002b000007945 */ /* 0x000fd80003800200 */
[----:B0-----:R-:W-:Y:S05]  /*12b0*/  @!P0 BRA `(.L_x_746) ;  /* 0x0000000000a48947 */ /* 0x001fea0003800000 */
[----:B------:R-:W0:Y:S08]  /*12c0*/  LDC.64 R8, c[0x0][0x388] ;  /* 0x0000e200ff087b82 */ /* 0x000e300000000a00 */
[----:B------:R-:W1:Y:S08]  /*12d0*/  LDC.64 R16, c[0x0][0x380] ;  /* 0x0000e000ff107b82 */ /* 0x000e700000000a00 */
[----:B------:R-:W2:Y:S08]  /*12e0*/  LDC.64 R12, c[0x0][0x380] ;  /* 0x0000e000ff0c7b82 */ /* 0x000eb00000000a00 */
[----:B------:R-:W3:Y:S01]  /*12f0*/  LDC.64 R4, c[0x0][0x388] ;  /* 0x0000e200ff047b82 */ /* 0x000ee20000000a00 */
[----:B0-----:R-:W-:-:S04]  /*1300*/  IMAD R3, R10, R8, R9 ;  /* 0x000000080a037224 */ /* 0x001fc800078e0209 */
[----:B-1----:R-:W-:-:S04]  /*1310*/  IMAD.WIDE R16, R3, 0x8, R16 ;  /* 0x0000000803107825 */ /* 0x002fc800078e0210 */
[----:B------:R-:W-:-:S07]  /*1320*/  IMAD.MOV.U32 R3, RZ, RZ, R6 ;  /* 0x000000ffff037224 */ /* 0x000fce00078e0006 */
.L_x_749:
[----:B0-----:R-:W4:Y:S01]  /*1330*/  LDG.E.64 R20, desc[UR6][R14.64] ;  /* 0x000000060e147981 */ /* 0x001f22000c1e1b00 */
[----:B---3--:R-:W-:-:S03]  /*1340*/  IMAD R19, R4, R5, R3 ;  /* 0x0000000504137224 */ /* 0x008fc600078e0203 */
[----:B------:R-:W3:Y:S01]  /*1350*/  LDG.E.64 R8, desc[UR6][R16.64] ;  /* 0x0000000610087981 */ /* 0x000ee2000c1e1b00 */
[----:B--2---:R-:W-:-:S06]  /*1360*/  IMAD.WIDE R18, R19, 0x8, R12 ;  /* 0x0000000813127825 */ /* 0x004fcc00078e020c */
[----:B------:R-:W3:Y:S01]  /*1370*/  LDG.E.64 R18, desc[UR6][R18.64] ;  /* 0x0000000612127981 */ /* 0x000ee2000c1e1b00 */
[----:B------:R-:W-:Y:S01]  /*1380*/  MOV R22, 0x1 ;  /* 0x0000000100167802 */ /* 0x000fe20000000f00 */
[----:B------:R-:W-:Y:S01]  /*1390*/  BSSY.RECONVERGENT B1, `(.L_x_747) ;  /* 0x0000013000017945 */ /* 0x000fe20003800200 */
[----:B----4-:R-:W0:Y:S04]  /*13a0*/  MUFU.RCP64H R23, R21 ;  /* 0x0000001500177308 */ /* 0x010e280000001800 */
        /* <DEDUP_REMOVED lines=13> */
[----:B------:R-:W-:Y:S01]  /*1480*/  IMAD.MOV.U32 R22, RZ, RZ, R26 ;  /* 0x000000ffff167224 */ /* 0x000fe200078e001a */
[----:B------:R-:W-:Y:S01]  /*1490*/  MOV R0, 0x14c0 ;  /* 0x000014c000007802 */ /* 0x000fe20000000f00 */
[----:B------:R-:W-:-:S07]  /*14a0*/  IMAD.MOV.U32 R23, RZ, RZ, R27 ;  /* 0x000000ffff177224 */ /* 0x000fce00078e001b */
[----:B------:R-:W-:Y:S05]  /*14b0*/  CALL.REL.NOINC `($__internal_1_$__cuda_sm20_div_rn_f64_full) ;  /* 0x0000000000387944 */ /* 0x000fea0003c00000 */
.L_x_748:
[----:B------:R-:W-:Y:S05]  /*14c0*/  BSYNC.RECONVERGENT B1 ;  /* 0x0000000000017941 */ /* 0x000fea0003800200 */
.L_x_747:
[----:B------:R-:W-:-:S04]  /*14d0*/  IMAD R9, R10, UR8, R3 ;  /* 0x000000080a097c24 */ /* 0x000fc8000f8e0203 */
[----:B------:R-:W-:-:S05]  /*14e0*/  IMAD.WIDE R8, R9, 0x8, R12 ;  /* 0x0000000809087825 */ /* 0x000fca00078e020c */
[----:B------:R-:W2:Y:S01]  /*14f0*/  LDG.E.64 R20, desc[UR6][R8.64] ;  /* 0x0000000608147981 */ /* 0x000ea2000c1e1b00 */
[----:B------:R-:W-:-:S05]  /*1500*/  IMAD.IADD R3, R3, 0x1, -R2 ;  /* 0x0000000103037824 */ /* 0x000fca00078e0a02 */
[----:B------:R-:W-:Y:S01]  /*1510*/  ISETP.GT.AND P0, PT, R3, -0x1, PT ;  /* 0xffffffff0300780c */ /* 0x000fe20003f04270 */
[----:B--2---:R-:W-:-:S07]  /*1520*/  DADD R20, R20, -R18 ;  /* 0x0000000014147229 */ /* 0x004fce0000000812 */
[----:B------:R0:W-:Y:S05]  /*1530*/  STG.E.64 desc[UR6][R8.64], R20 ;  /* 0x0000001408007986 */ /* 0x0001ea000c101b06 */
[----:B------:R-:W-:Y:S05]  /*1540*/  @P0 BRA `(.L_x_749) ;  /* 0xfffffffc00780947 */ /* 0x000fea000383ffff */
.L_x_746:
[----:B------:R-:W-:Y:S05]  /*1550*/  BSYNC.RECONVERGENT B0 ;  /* 0x0000000000007941 */ /* 0x000fea0003800200 */
.L_x_745:
[----:B------:R-:W-:-:S05]  /*1560*/  VIADD R10, R10, UR4 ;  /* 0x000000040a0a7c36 */ /* 0x000fca0008000000 */
[----:B------:R-:W-:-:S13]  /*1570*/  ISETP.GE.AND P0, PT, R10, UR5, PT ;  /* 0x000000050a007c0c */ /* 0x000fda000bf06270 */
[----:B------:R-:W-:Y:S05]  /*1580*/  @!P0 BRA `(.L_x_750) ;  /* 0xfffffffc00408947 */ /* 0x000fea000383ffff */
[----:B------:R-:W-:Y:S05]  /*1590*/  EXIT ;  /* 0x000000000000794d */ /* 0x000fea0003800000 */
        .weak           $__internal_1_$__cuda_sm20_div_rn_f64_full
        .type           $__internal_1_$__cuda_sm20_div_rn_f64_full,@function
        .size           $__internal_1_$__cuda_sm20_div_rn_f64_full,(.L_x_763 - $__internal_1_$__cuda_sm20_div_rn_f64_full)
$__internal_1_$__cuda_sm20_div_rn_f64_full:
[C---:B------:R-:W-:Y:S01]  /*15a0*/  FSETP.GEU.AND P0, PT, |R21|.reuse, 1.469367938527859385e-39, PT ;  /* 0x001000001500780b */ /* 0x040fe20003f0e200 */
[----:B------:R-:W-:Y:S01]  /*15b0*/  IMAD.MOV.U32 R34, RZ, RZ, 0x1 ;  /* 0x00000001ff227424 */ /* 0x000fe200078e00ff */
[----:B------:R-:W-:Y:S01]  /*15c0*/  LOP3.LUT R18, R21, 0x800fffff, RZ, 0xc0, !PT ;  /* 0x800fffff15127812 */ /* 0x000fe200078ec0ff */
[----:B------:R-:W-:Y:S01]  /*15d0*/  IMAD.MOV.U32 R30, RZ, RZ, 0x1ca00000 ;  /* 0x1ca00000ff1e7424 */ /* 0x000fe200078e00ff */
[C---:B------:R-:W-:Y:S01]  /*15e0*/  FSETP.GEU.AND P2, PT, |R23|.reuse, 1.469367938527859385e-39, PT ;  /* 0x001000001700780b */ /* 0x040fe20003f4e200 */
[----:B------:R-:W-:Y:S01]  /*15f0*/  BSSY.RECONVERGENT B3, `(.L_x_751) ;  /* 0x0000057000037945 */ /* 0x000fe20003800200 */
[----:B------:R-:W-:Y:S02]  /*1600*/  LOP3.LUT R19, R18, 0x3ff00000, RZ, 0xfc, !PT ;  /* 0x3ff0000012137812 */ /* 0x000fe400078efcff */
[----:B------:R-:W-:Y:S02]  /*1610*/  MOV R18, R20 ;  /* 0x0000001400127202 */ /* 0x000fe40000000f00 */
[----:B------:R-:W-:-:S02]  /*1620*/  LOP3.LUT R8, R23, 0x7ff00000, RZ, 0xc0, !PT ;  /* 0x7ff0000017087812 */ /* 0x000fc400078ec0ff */
[C---:B------:R-:W-:Y:S01]  /*1630*/  LOP3.LUT R32, R21.reuse, 0x7ff00000, RZ, 0xc0, !PT ;  /* 0x7ff0000015207812 */ /* 0x040fe200078ec0ff */
[----:B------:R-:W-:Y:S01]  /*1640*/  @!P0 DMUL R18, R20, 8.98846567431157953865e+307 ;  /* 0x7fe0000014128828 */ /* 0x000fe20000000000 */
[----:B------:R-:W-:Y:S02]  /*1650*/  MOV R31, R8 ;  /* 0x00000008001f7202 */ /* 0x000fe40000000f00 */
[C---:B------:R-:W-:Y:S02]  /*1660*/  ISETP.GE.U32.AND P1, PT, R8.reuse, R32, PT ;  /* 0x000000200800720c */ /* 0x040fe40003f26070 */
[----:B------:R-:W-:Y:S01]  /*1670*/  @!P2 LOP3.LUT R25, R21, 0x7ff00000, RZ, 0xc0, !PT ;  /* 0x7ff000001519a812 */ /* 0x000fe200078ec0ff */
[----:B------:R-:W0:Y:S03]  /*1680*/  MUFU.RCP64H R35, R19 ;  /* 0x0000001300237308 */ /* 0x000e260000001800 */
[----:B------:R-:W-:-:S02]  /*1690*/  @!P2 ISETP.GE.U32.AND P3, PT, R8, R25, PT ;  /* 0x000000190800a20c */ /* 0x000fc40003f66070 */
[----:B------:R-:W-:Y:S02]  /*16a0*/  SEL R25, R30, 0x63400000, !P1 ;  /* 0x634000001e197807 */ /* 0x000fe40004800000 */
[----:B------:R-:W-:Y:S02]  /*16b0*/  @!P0 LOP3.LUT R32, R19, 0x7ff00000, RZ, 0xc0, !PT ;  /* 0x7ff0000013208812 */ /* 0x000fe400078ec0ff */
[----:B------:R-:W-:Y:S01]  /*16c0*/  LOP3.LUT R25, R25, 0x800fffff, R23, 0xf8, !PT ;  /* 0x800fffff19197812 */ /* 0x000fe200078ef817 */
[----:B0-----:R-:W-:-:S08]  /*16d0*/  DFMA R26, R34, -R18, 1 ;  /* 0x3ff00000221a742b */ /* 0x001fd00000000812 */
[----:B------:R-:W-:-:S08]  /*16e0*/  DFMA R26, R26, R26, R26 ;  /* 0x0000001a1a1a722b */ /* 0x000fd0000000001a */
[----:B------:R-:W-:Y:S01]  /*16f0*/  DFMA R34, R34, R26, R34 ;  /* 0x0000001a2222722b */ /* 0x000fe20000000022 */
[----:B------:R-:W-:Y:S01]  /*1700*/  @!P2 SEL R27, R30, 0x63400000, !P3 ;  /* 0x634000001e1ba807 */ /* 0x000fe20005800000 */
[----:B------:R-:W-:-:S03]  /*1710*/  @!P2 IMAD.MOV.U32 R26, RZ, RZ, RZ ;  /* 0x000000ffff1aa224 */ /* 0x000fc600078e00ff */
[----:B------:R-:W-:-:S03]  /*1720*/  @!P2 LOP3.LUT R24, R27, 0x80000000, R23, 0xf8, !PT ;  /* 0x800000001b18a812 */ /* 0x000fc600078ef817 */
[----:B------:R-:W-:Y:S01]  /*1730*/  DFMA R36, R34, -R18, 1 ;  /* 0x3ff000002224742b */ /* 0x000fe20000000812 */
[----:B------:R-:W-:Y:S01]  /*1740*/  @!P2 LOP3.LUT R27, R24, 0x100000, RZ, 0xfc, !PT ;  /* 0x00100000181ba812 */ /* 0x000fe200078efcff */
[----:B------:R-:W-:-:S06]  /*1750*/  IMAD.MOV.U32 R24, RZ, RZ, R22 ;  /* 0x000000ffff187224 */ /* 0x000fcc00078e0016 */
[----:B------:R-:W-:Y:S02]  /*1760*/  DFMA R36, R34, R36, R34 ;  /* 0x000000242224722b */ /* 0x000fe40000000022 */
[----:B------:R-:W-:-:S08]  /*1770*/  @!P2 DFMA R24, R24, 2, -R26 ;  /* 0x400000001818a82b */ /* 0x000fd0000000081a */
[----:B------:R-:W-:Y:S02]  /*1780*/  DMUL R34, R36, R24 ;  /* 0x0000001824227228 */ /* 0x000fe40000000000 */
[----:B------:R-:W-:-:S05]  /*1790*/  @!P2 LOP3.LUT R31, R25, 0x7ff00000, RZ, 0xc0, !PT ;  /* 0x7ff00000191fa812 */ /* 0x000fca00078ec0ff */
[----:B------:R-:W-:Y:S01]  /*17a0*/  VIADD R33, R31, 0xffffffff ;  /* 0xffffffff1f217836 */ /* 0x000fe20000000000 */
[----:B------:R-:W-:-:S04]  /*17b0*/  DFMA R26, R34, -R18, R24 ;  /* 0x80000012221a722b */ /* 0x000fc80000000018 */
[----:B------:R-:W-:Y:S01]  /*17c0*/  ISETP.GT.U32.AND P0, PT, R33, 0x7feffffe, PT ;  /* 0x7feffffe2100780c */ /* 0x000fe20003f04070 */
[----:B------:R-:W-:-:S03]  /*17d0*/  VIADD R33, R32, 0xffffffff ;  /* 0xffffffff20217836 */ /* 0x000fc60000000000 */
[----:B------:R-:W-:Y:S02]  /*17e0*/  DFMA R26, R36, R26, R34 ;  /* 0x0000001a241a722b */ /* 0x000fe40000000022 */
[----:B------:R-:W-:-:S13]  /*17f0*/  ISETP.GT.U32.OR P0, PT, R33, 0x7feffffe, P0 ;  /* 0x7feffffe2100780c */ /* 0x000fda0000704470 */
[----:B------:R-:W-:Y:S05]  /*1800*/  @P0 BRA `(.L_x_752) ;  /* 0x0000000000740947 */ /* 0x000fea0003800000 */
[----:B------:R-:W-:-:S04]  /*1810*/  LOP3.LUT R23, R21, 0x7ff00000, RZ, 0xc0, !PT ;  /* 0x7ff0000015177812 */ /* 0x000fc800078ec0ff */
[CC--:B------:R-:W-:Y:S02]  /*1820*/  VIADDMNMX R22, R8.reuse, -R23.reuse, 0xb9600000, !PT ;  /* 0xb960000008167446 */ /* 0x0c0fe40007800917 */
[----:B------:R-:W-:Y:S02]  /*1830*/  ISETP.GE.U32.AND P0, PT, R8, R23, PT ;  /* 0x000000170800720c */ /* 0x000fe40003f06070 */
[----:B------:R-:W-:Y:S02]  /*1840*/  VIMNMX R22, PT, PT, R22, 0x46a00000, PT ;  /* 0x46a0000016167848 */ /* 0x000fe40003fe0100 */
[----:B------:R-:W-:Y:S02]  /*1850*/  SEL R23, R30, 0x63400000, !P0 ;  /* 0x634000001e177807 */ /* 0x000fe40004000000 */
[----:B------:R-:W-:-:S03]  /*1860*/  MOV R30, RZ ;  /* 0x000000ff001e7202 */ /* 0x000fc60000000f00 */
[----:B------:R-:W-:-:S04]  /*1870*/  IMAD.IADD R22, R22, 0x1, -R23 ;  /* 0x0000000116167824 */ /* 0x000fc800078e0a17 */
[----:B------:R-:W-:-:S06]  /*1880*/  VIADD R31, R22, 0x7fe00000 ;  /* 0x7fe00000161f7836 */ /* 0x000fcc0000000000 */
[----:B------:R-:W-:-:S10]  /*1890*/  DMUL R34, R26, R30 ;  /* 0x0000001e1a227228 */ /* 0x000fd40000000000 */
[----:B------:R-:W-:-:S13]  /*18a0*/  FSETP.GTU.AND P0, PT, |R35|, 1.469367938527859385e-39, PT ;  /* 0x001000002300780b */ /* 0x000fda0003f0c200 */
[----:B------:R-:W-:Y:S05]  /*18b0*/  @P0 BRA `(.L_x_753) ;  /* 0x0000000000a80947 */ /* 0x000fea0003800000 */
[----:B------:R-:W-:Y:S01]  /*18c0*/  DFMA R18, R26, -R18, R24 ;  /* 0x800000121a12722b */ /* 0x000fe20000000018 */
[----:B------:R-:W-:-:S09]  /*18d0*/  IMAD.MOV.U32 R30, RZ, RZ, RZ ;  /* 0x000000ffff1e7224 */ /* 0x000fd200078e00ff */
[C---:B------:R-:W-:Y:S02]  /*18e0*/  FSETP.NEU.AND P0, PT, R19.reuse, RZ, PT ;  /* 0x000000ff1300720b */ /* 0x040fe40003f0d000 */
[----:B------:R-:W-:-:S04]  /*18f0*/  LOP3.LUT R20, R19, 0x80000000, R21, 0x48, !PT ;  /* 0x8000000013147812 */ /* 0x000fc800078e4815 */
[----:B------:R-:W-:-:S07]  /*1900*/  LOP3.LUT R31, R20, R31, RZ, 0xfc, !PT ;  /* 0x0000001f141f7212 */ /* 0x000fce00078efcff */
[----:B------:R-:W-:Y:S05]  /*1910*/  @!P0 BRA `(.L_x_753) ;  /* 0x0000000000908947 */ /* 0x000fea0003800000 */
[----:B------:R-:W-:Y:S01]  /*1920*/  IMAD.MOV R19, RZ, RZ, -R22 ;  /* 0x000000ffff137224 */ /* 0x000fe200078e0a16 */
[----:B------:R-:W-:Y:S01]  /*1930*/  IADD3 R22, PT, PT, -R22, -0x43300000, RZ ;  /* 0xbcd0000016167810 */ /* 0x000fe20007ffe1ff */
[----:B------:R-:W-:-:S06]  /*1940*/  IMAD.MOV.U32 R18, RZ, RZ, RZ ;  /* 0x000000ffff127224 */ /* 0x000fcc00078e00ff */
[----:B------:R-:W-:Y:S02]  /*1950*/  DFMA R18, R34, -R18, R26 ;  /* 0x800000122212722b */ /* 0x000fe4000000001a */
[----:B------:R-:W-:-:S08]  /*1960*/  DMUL.RP R26, R26, R30 ;  /* 0x0000001e1a1a7228 */ /* 0x000fd00000008000 */
[----:B------:R-:W-:Y:S02]  /*1970*/  FSETP.NEU.AND P0, PT, |R19|, R22, PT ;  /* 0x000000161300720b */ /* 0x000fe40003f0d200 */
[----:B------:R-:W-:Y:S02]  /*1980*/  LOP3.LUT R20, R27, R20, RZ, 0x3c, !PT ;  /* 0x000000141b147212 */ /* 0x000fe400078e3cff */
[----:B------:R-:W-:Y:S02]  /*1990*/  FSEL R8, R26, R34, !P0 ;  /* 0x000000221a087208 */ /* 0x000fe40004000000 */
[----:B------:R-:W-:-:S03]  /*19a0*/  FSEL R19, R20, R35, !P0 ;  /* 0x0000002314137208 */ /* 0x000fc60004000000 */
[----:B------:R-:W-:Y:S01]  /*19b0*/  IMAD.MOV.U32 R34, RZ, RZ, R8 ;  /* 0x000000ffff227224 */ /* 0x000fe200078e0008 */
[----:B------:R-:W-:Y:S01]  /*19c0*/  MOV R35, R19 ;  /* 0x0000001300237202 */ /* 0x000fe20000000f00 */
[----:B------:R-:W-:Y:S06]  /*19d0*/  BRA `(.L_x_753) ;  /* 0x0000000000607947 */ /* 0x000fec0003800000 */
.L_x_752:
        /* <DEDUP_REMOVED lines=12> */
[----:B------:R-:W-:Y:S01]  /*1aa0*/  @!P0 IMAD.MOV.U32 R34, RZ, RZ, RZ ;  /* 0x000000ffff228224 */ /* 0x000fe200078e00ff */
[----:B------:R-:W-:Y:S01]  /*1ab0*/  @!P0 MOV R35, R21 ;  /* 0x0000001500238202 */ /* 0x000fe20000000f00 */
[----:B------:R-:W-:Y:S02]  /*1ac0*/  @P0 IMAD.MOV.U32 R34, RZ, RZ, RZ ;  /* 0x000000ffff220224 */ /* 0x000fe400078e00ff */
[----:B------:R-:W-:Y:S01]  /*1ad0*/  @P0 IMAD.MOV.U32 R35, RZ, RZ, R8 ;  /* 0x000000ffff230224 */ /* 0x000fe200078e0008 */
[----:B------:R-:W-:Y:S06]  /*1ae0*/  BRA `(.L_x_753) ;  /* 0x00000000001c7947 */ /* 0x000fec0003800000 */
.L_x_755:
[----:B------:R-:W-:Y:S01]  /*1af0*/  LOP3.LUT R19, R21, 0x80000, RZ, 0xfc, !PT ;  /* 0x0008000015137812 */ /* 0x000fe200078efcff */
[----:B------:R-:W-:-:S03]  /*1b00*/  IMAD.MOV.U32 R34, RZ, RZ, R20 ;  /* 0x000000ffff227224 */ /* 0x000fc600078e0014 */
[----:B------:R-:W-:Y:S01]  /*1b10*/  MOV R35, R19 ;  /* 0x0000001300237202 */ /* 0x000fe20000000f00 */
[----:B------:R-:W-:Y:S06]  /*1b20*/  BRA `(.L_x_753) ;  /* 0x00000000000c7947 */ /* 0x000fec0003800000 */
.L_x_754:
[----:B------:R-:W-:Y:S01]  /*1b30*/  LOP3.LUT R19, R23, 0x80000, RZ, 0xfc, !PT ;  /* 0x0008000017137812 */ /* 0x000fe200078efcff */
[----:B------:R-:W-:-:S04]  /*1b40*/  IMAD.MOV.U32 R34, RZ, RZ, R22 ;  /* 0x000000ffff227224 */ /* 0x000fc800078e0016 */
[----:B------:R-:W-:-:S07]  /*1b50*/  IMAD.MOV.U32 R35, RZ, RZ, R19 ;  /* 0x000000ffff237224 */ /* 0x000fce00078e0013 */
.L_x_753:
[----:B------:R-:W-:Y:S05]  /*1b60*/  BSYNC.RECONVERGENT B3 ;  /* 0x0000000000037941 */ /* 0x000fea0003800200 */
.L_x_751:
[----:B------:R-:W-:Y:S01]  /*1b70*/  IMAD.MOV.U32 R20, RZ, RZ, R0 ;  /* 0x000000ffff147224 */ /* 0x000fe200078e0000 */
[----:B------:R-:W-:Y:S01]  /*1b80*/  MOV R19, R35 ;  /* 0x0000002300137202 */ /* 0x000fe20000000f00 */
[----:B------:R-:W-:Y:S02]  /*1b90*/  IMAD.MOV.U32 R21, RZ, RZ, 0x0 ;  /* 0x00000000ff157424 */ /* 0x000fe400078e00ff */
[----:B------:R-:W-:Y:S02]  /*1ba0*/  IMAD.MOV.U32 R18, RZ, RZ, R34 ;  /* 0x000000ffff127224 */ /* 0x000fe400078e0022 */
[----:B------:R-:W-:Y:S05]  /*1bb0*/  RET.REL.NODEC R20 `(_Z19GaussianEliminationPdiii) ;  /* 0xffffffe414107950 */ /* 0x000fea0003c3ffff */
.L_x_756:
        /* <DEDUP_REMOVED lines=12> */
.L_x_763:


//--------------------- .text._Z4SwapPdiii        --------------------------
	.section	.text._Z4SwapPdiii,"ax",@progbits
	.align	128
        .global         _Z4SwapPdiii
        .type           _Z4SwapPdiii,@function
        .size           _Z4SwapPdiii,(.L_x_775 - _Z4SwapPdiii)
        .other          _Z4SwapPdiii,@"STO_CUDA_ENTRY STV_DEFAULT"
_Z4SwapPdiii:
.text._Z4SwapPdiii:
[----:B------:R-:W-:Y:S01]  /*0000*/  LDC R1, c[0x0][0x37c] ;  /* 0x0000df00ff017b82 */ /* 0x000fe20000000800 */
[----:B------:R-:W0:Y:S07]  /*0010*/  S2R R5, SR_TID.X ;  /* 0x0000000000057919 */ /* 0x000e2e0000002100 */
[----:B------:R-:W1:Y:S01]  /*0020*/  LDC R0, c[0x0][0x388] ;  /* 0x0000e200ff007b82 */ /* 0x000e620000000800 */
[----:B------:R-:W0:Y:S01]  /*0030*/  LDCU UR4, c[0x0][0x360] ;  /* 0x00006c00ff0477ac */ /* 0x000e220008000800 */
[----:B------:R-:W0:Y:S01]  /*0040*/  S2R R2, SR_CTAID.X ;  /* 0x0000000000027919 */ /* 0x000e220000002500 */
[----:B------:R-:W2:Y:S01]  /*0050*/  LDCU UR5, c[0x0][0x370] ;  /* 0x00006e00ff0577ac */ /* 0x000ea20008000800 */
[----:B-1----:R-:W-:Y:S01]  /*0060*/  SHF.L.U32 R4, R0, 0x1, RZ ;  /* 0x0000000100047819 */ /* 0x002fe200000006ff */
[----:B0-----:R-:W-:Y:S01]  /*0070*/  IMAD R5, R2, UR4, R5 ;  /* 0x0000000402057c24 */ /* 0x001fe2000f8e0205 */
[----:B--2---:R-:W-:-:S04]  /*0080*/  UIMAD UR4, UR4, UR5, URZ ;  /* 0x00000005040472a4 */ /* 0x004fc8000f8e02ff */
[----:B------:R-:W-:-:S13]  /*0090*/  ISETP.GE.AND P0, PT, R5, R4, PT ;  /* 0x000000040500720c */ /* 0x000fda0003f06270 */
[----:B------:R-:W-:Y:S05]  /*00a0*/  @P0 EXIT ;  /* 0x000000000000094d */ /* 0x000fea0003800000 */
[----:B------:R-:W0:Y:S01]  /*00b0*/  I2F.U32.RP R9, UR4 ;  /* 0x0000000400097d06 */ /* 0x000e220008209000 */
[----:B------:R-:W-:Y:S01]  /*00c0*/  IADD3 R7, PT, PT, R5, UR4, RZ ;  /* 0x0000000405077c10 */ /* 0x000fe2000fffe0ff */
[----:B------:R-:W1:Y:S01]  /*00d0*/  LDCU UR9, c[0x0][0x38c] ;  /* 0x00007180ff0977ac */ /* 0x000e620008000800 */
[----:B------:R-:W-:Y:S01]  /*00e0*/  IADD3 R11, PT, PT, RZ, -UR4, RZ ;  /* 0x80000004ff0b7c10 */ /* 0x000fe2000fffe0ff */
[----:B------:R-:W-:Y:S01]  /*00f0*/  BSSY.RECONVERGENT B0, `(.L_x_757) ;  /* 0x0000031000007945 */ /* 0x000fe20003800200 */
[----:B------:R-:W-:Y:S01]  /*0100*/  ISETP.GE.AND P0, PT, R7, R4, PT ;  /* 0x000000040700720c */ /* 0x000fe20003f06270 */
[----:B------:R-:W2:Y:S01]  /*0110*/  LDCU UR10, c[0x0][0x390] ;  /* 0x00007200ff0a77ac */ /* 0x000ea20008000800 */
[----:B------:R-:W-:Y:S02]  /*0120*/  VIMNMX R6, PT, PT, R4, R7, !PT ;  /* 0x0000000704067248 */ /* 0x000fe40007fe0100 */
[----:B------:R-:W-:Y:S01]  /*0130*/  SEL R8, RZ, 0x1, P0 ;  /* 0x00000001ff087807 */ /* 0x000fe20000000000 */
[----:B------:R-:W3:Y:S01]  /*0140*/  LDCU.64 UR6, c[0x0][0x358] ;  /* 0x00006b00ff0677ac */ /* 0x000ee20008000a00 */
[----:B------:R-:W-:-:S02]  /*0150*/  ISETP.NE.U32.AND P2, PT, RZ, UR4, PT ;  /* 0x00000004ff007c0c */ /* 0x000fc4000bf45070 */
[----:B------:R-:W-:Y:S01]  /*0160*/  IADD3 R6, PT, PT, R6, -R7, -R8 ;  /* 0x8000000706067210 */ /* 0x000fe20007ffe808 */
[----:B0-----:R-:W0:Y:S02]  /*0170*/  MUFU.RCP R9, R9 ;  /* 0x0000000900097308 */ /* 0x001e240000001000 */
[----:B0-----:R-:W-:-:S06]  /*0180*/  IADD3 R2, PT, PT, R9, 0xffffffe, RZ ;  /* 0x0ffffffe09027810 */ /* 0x001fcc0007ffe0ff */
[----:B------:R0:W4:Y:S02]  /*0190*/  F2I.FTZ.U32.TRUNC.NTZ R3, R2 ;  /* 0x0000000200037305 */ /* 0x000124000021f000 */
[----:B0-----:R-:W-:Y:S02]  /*01a0*/  HFMA2 R2, -RZ, RZ, 0, 0 ;  /* 0x00000000ff027431 */ /* 0x001fe400000001ff */
[----:B----4-:R-:W-:-:S04]  /*01b0*/  IMAD R11, R11, R3, RZ ;  /* 0x000000030b0b7224 */ /* 0x010fc800078e02ff */
[----:B------:R-:W-:-:S06]  /*01c0*/  IMAD.HI.U32 R3, R3, R11, R2 ;  /* 0x0000000b03037227 */ /* 0x000fcc00078e0002 */
[----:B------:R-:W-:-:S04]  /*01d0*/  IMAD.HI.U32 R7, R3, R6, RZ ;  /* 0x0000000603077227 */ /* 0x000fc800078e00ff */
[----:B------:R-:W-:-:S04]  /*01e0*/  IMAD.MOV R3, RZ, RZ, -R7 ;  /* 0x000000ffff037224 */ /* 0x000fc800078e0a07 */
[----:B------:R-:W-:Y:S02]  /*01f0*/  IMAD R6, R3, UR4, R6 ;  /* 0x0000000403067c24 */ /* 0x000fe4000f8e0206 */
[----:B------:R-:W0:Y:S03]  /*0200*/  LDC.64 R2, c[0x0][0x380] ;  /* 0x0000e000ff027b82 */ /* 0x000e260000000a00 */
[----:B------:R-:W-:-:S13]  /*0210*/  ISETP.GE.U32.AND P0, PT, R6, UR4, PT ;  /* 0x0000000406007c0c */ /* 0x000fda000bf06070 */
[----:B------:R-:W-:Y:S02]  /*0220*/  @P0 IADD3 R6, PT, PT, R6, -UR4, RZ ;  /* 0x8000000406060c10 */ /* 0x000fe4000fffe0ff */
[----:B------:R-:W-:Y:S02]  /*0230*/  @P0 IADD3 R7, PT, PT, R7, 0x1, RZ ;  /* 0x0000000107070810 */ /* 0x000fe40007ffe0ff */
[----:B------:R-:W-:-:S13]  /*0240*/  ISETP.GE.U32.AND P1, PT, R6, UR4, PT ;  /* 0x0000000406007c0c */ /* 0x000fda000bf26070 */
[----:B------:R-:W-:Y:S02]  /*0250*/  @P1 IADD3 R7, PT, PT, R7, 0x1, RZ ;  /* 0x0000000107071810 */ /* 0x000fe40007ffe0ff */
[----:B------:R-:W-:-:S05]  /*0260*/  @!P2 LOP3.LUT R7, RZ, UR4, RZ, 0x33, !PT ;  /* 0x00000004ff07ac12 */ /* 0x000fca000f8e33ff */
[----:B------:R-:W-:-:S05]  /*0270*/  IMAD.IADD R8, R8, 0x1, R7 ;  /* 0x0000000108087824 */ /* 0x000fca00078e0207 */
[C---:B------:R-:W-:Y:S02]  /*0280*/  LOP3.LUT R6, R8.reuse, 0x3, RZ, 0xc0, !PT ;  /* 0x0000000308067812 */ /* 0x040fe400078ec0ff */
[----:B------:R-:W-:Y:S02]  /*0290*/  ISETP.GE.U32.AND P1, PT, R8, 0x3, PT ;  /* 0x000000030800780c */ /* 0x000fe40003f26070 */
[----:B------:R-:W-:-:S13]  /*02a0*/  ISETP.NE.AND P0, PT, R6, 0x3, PT ;  /* 0x000000030600780c */ /* 0x000fda0003f05270 */
[----:B0123--:R-:W-:Y:S05]  /*02b0*/  @!P0 BRA `(.L_x_758) ;  /* 0x0000000000508947 */ /* 0x00ffea0003800000 */
[----:B------:R-:W0:Y:S01]  /*02c0*/  LDC.64 R6, c[0x0][0x380] ;  /* 0x0000e000ff067b82 */ /* 0x000e220000000a00 */
[----:B------:R-:W1:Y:S01]  /*02d0*/  LDCU UR5, c[0x0][0x390] ;  /* 0x00007200ff0577ac */ /* 0x000e620008000800 */
[----:B------:R-:W-:Y:S01]  /*02e0*/  IADD3 R8, PT, PT, R8, 0x1, RZ ;  /* 0x0000000108087810 */ /* 0x000fe20007ffe0ff */
[----:B------:R-:W2:Y:S03]  /*02f0*/  LDCU UR8, c[0x0][0x38c] ;  /* 0x00007180ff0877ac */ /* 0x000ea60008000800 */
[----:B------:R-:W-:-:S04]  /*0300*/  LOP3.LUT R8, R8, 0x3, RZ, 0xc0, !PT ;  /* 0x0000000308087812 */ /* 0x000fc800078ec0ff */
[----:B------:R-:W-:Y:S01]  /*0310*/  IADD3 R16, PT, PT, -R8, RZ, RZ ;  /* 0x000000ff08107210 */ /* 0x000fe20007ffe1ff */
[CC--:B-1----:R-:W-:Y:S02]  /*0320*/  IMAD R17, R5.reuse, R0.reuse, UR5 ;  /* 0x0000000505117e24 */ /* 0x0c2fe4000f8e0200 */
[----:B--2---:R-:W-:-:S07]  /*0330*/  IMAD R19, R5, R0, UR8 ;  /* 0x0000000805137e24 */ /* 0x004fce000f8e0200 */
.L_x_759:
[----:B01----:R-:W-:-:S04]  /*0340*/  IMAD.WIDE R12, R17, 0x8, R6 ;  /* 0x00000008110c7825 */ /* 0x003fc800078e0206 */
[----:B------:R-:W-:Y:S01]  /*0350*/  IMAD.WIDE R8, R19, 0x8, R6 ;  /* 0x0000000813087825 */ /* 0x000fe200078e0206 */
[----:B------:R-:W2:Y:S04]  /*0360*/  LDG.E.64 R14, desc[UR6][R12.64] ;  /* 0x000000060c0e7981 */ /* 0x000ea8000c1e1b00 */
[----:B------:R-:W3:Y:S01]  /*0370*/  LDG.E.64 R10, desc[UR6][R8.64] ;  /* 0x00000006080a7981 */ /* 0x000ee2000c1e1b00 */
[----:B------:R-:W-:Y:S01]  /*0380*/  IADD3 R16, PT, PT, R16, 0x1, RZ ;  /* 0x0000000110107810 */ /* 0x000fe20007ffe0ff */
[----:B------:R-:W-:Y:S02]  /*0390*/  VIADD R5, R5, UR4 ;  /* 0x0000000405057c36 */ /* 0x000fe40008000000 */
[----:B------:R-:W-:Y:S01]  /*03a0*/  IMAD R17, R0, UR4, R17 ;  /* 0x0000000400117c24 */ /* 0x000fe2000f8e0211 */
[----:B------:R-:W-:Y:S01]  /*03b0*/  ISETP.NE.AND P0, PT, R16, RZ, PT ;  /* 0x000000ff1000720c */ /* 0x000fe20003f05270 */
[----:B------:R-:W-:Y:S01]  /*03c0*/  IMAD R19, R0, UR4, R19 ;  /* 0x0000000400137c24 */ /* 0x000fe2000f8e0213 */
[----:B--2---:R1:W-:Y:S04]  /*03d0*/  STG.E.64 desc[UR6][R8.64], R14 ;  /* 0x0000000e08007986 */ /* 0x0043e8000c101b06 */
[----:B---3--:R1:W-:Y:S07]  /*03e0*/  STG.E.64 desc[UR6][R12.64], R10 ;  /* 0x0000000a0c007986 */ /* 0x0083ee000c101b06 */
[----:B------:R-:W-:Y:S05]  /*03f0*/  @P0 BRA `(.L_x_759) ;  /* 0xfffffffc00d00947 */ /* 0x000fea000383ffff */
.L_x_758:
[----:B------:R-:W-:Y:S05]  /*0400*/  BSYNC.RECONVERGENT B0 ;  /* 0x0000000000007941 */ /* 0x000fea0003800200 */
.L_x_757:
[----:B------:R-:W-:Y:S05]  /*0410*/  @!P1 EXIT ;  /* 0x000000000000994d */ /* 0x000fea0003800000 */
.L_x_760:
[CC--:B0-----:R-:W-:Y:S02]  /*0420*/  IMAD R19, R5.reuse, R0.reuse, UR10 ;  /* 0x0000000a05137e24 */ /* 0x0c1fe4000f8e0200 */
[----:B-1----:R-:W-:Y:S02]  /*0430*/  IMAD R15, R5, R0, UR9 ;  /* 0x00000009050f7e24 */ /* 0x002fe4000f8e0200 */
[----:B------:R-:W-:-:S04]  /*0440*/  IMAD.WIDE R18, R19, 0x8, R2 ;  /* 0x0000000813127825 */ /* 0x000fc800078e0202 */
[----:B------:R-:W-:Y:S01]  /*0450*/  IMAD.WIDE R14, R15, 0x8, R2 ;  /* 0x000000080f0e7825 */ /* 0x000fe200078e0202 */
[----:B------:R-:W2:Y:S04]  /*0460*/  LDG.E.64 R20, desc[UR6][R18.64] ;  /* 0x0000000612147981 */ /* 0x000ea8000c1e1b00 */
[----:B------:R-:W3:Y:S01]  /*0470*/  LDG.E.64 R16, desc[UR6][R14.64] ;  /* 0x000000060e107981 */ /* 0x000ee2000c1e1b00 */
[----:B------:R-:W-:-:S05]  /*0480*/  IADD3 R5, PT, PT, R5, UR4, RZ ;  /* 0x0000000405057c10 */ /* 0x000fca000fffe0ff */
[CC--:B------:R-:W-:Y:S02]  /*0490*/  IMAD R7, R5.reuse, R0.reuse, UR10 ;  /* 0x0000000a05077e24 */ /* 0x0c0fe4000f8e0200 */
[----:B------:R-:W-:Y:S02]  /*04a0*/  IMAD R9, R5, R0, UR9 ;  /* 0x0000000905097e24 */ /* 0x000fe4000f8e0200 */
[----:B------:R-:W-:-:S04]  /*04b0*/  IMAD.WIDE R6, R7, 0x8, R2 ;  /* 0x0000000807067825 */ /* 0x000fc800078e0202 */
[----:B------:R-:W-:Y:S01]  /*04c0*/  IMAD.WIDE R8, R9, 0x8, R2 ;  /* 0x0000000809087825 */ /* 0x000fe200078e0202 */
[----:B--2---:R0:W-:Y:S04]  /*04d0*/  STG.E.64 desc[UR6][R14.64], R20 ;  /* 0x000000140e007986 */ /* 0x0041e8000c101b06 */
[----:B---3--:R1:W-:Y:S04]  /*04e0*/  STG.E.64 desc[UR6][R18.64], R16 ;  /* 0x0000001012007986 */ /* 0x0083e8000c101b06 */
        /* <DEDUP_REMOVED lines=9> */
[----:B0-----:R-:W4:Y:S04]  /*0580*/  LDG.E.64 R20, desc[UR6][R10.64] ;  /* 0x000000060a147981 */ /* 0x001f28000c1e1b00 */
[----:B------:R-:W5:Y:S01]  /*0590*/  LDG.E.64 R14, desc[UR6][R12.64] ;  /* 0x000000060c0e7981 */ /* 0x000f62000c1e1b00 */
[----:B------:R-:W-:-:S05]  /*05a0*/  IADD3 R5, PT, PT, R5, UR4, RZ ;  /* 0x0000000405057c10 */ /* 0x000fca000fffe0ff */
[CC--:B-1----:R-:W-:Y:S02]  /*05b0*/  IMAD R19, R5.reuse, R0.reuse, UR10 ;  /* 0x0000000a05137e24 */ /* 0x0c2fe4000f8e0200 */
[----:B------:R-:W-:Y:S02]  /*05c0*/  IMAD R17, R5, R0, UR9 ;  /* 0x0000000905117e24 */ /* 0x000fe4000f8e0200 */
[----:B------:R-:W-:-:S04]  /*05d0*/  IMAD.WIDE R18, R19, 0x8, R2 ;  /* 0x0000000813127825 */ /* 0x000fc800078e0202 */
[----:B------:R-:W-:Y:S01]  /*05e0*/  IMAD.WIDE R16, R17, 0x8, R2 ;  /* 0x0000000811107825 */ /* 0x000fe200078e0202 */
[----:B----4-:R0:W-:Y:S04]  /*05f0*/  STG.E.64 desc[UR6][R12.64], R20 ;  /* 0x000000140c007986 */ /* 0x0101e8000c101b06 */
[----:B-----5:R0:W-:Y:S04]  /*0600*/  STG.E.64 desc[UR6][R10.64], R14 ;  /* 0x0000000e0a007986 */ /* 0x0201e8000c101b06 */
[----:B--2---:R-:W2:Y:S04]  /*0610*/  LDG.E.64 R8, desc[UR6][R18.64] ;  /* 0x0000000612087981 */ /* 0x004ea8000c1e1b00 */
[----:B---3--:R-:W3:Y:S01]  /*0620*/  LDG.E.64 R6, desc[UR6][R16.64] ;  /* 0x0000000610067981 */ /* 0x008ee2000c1e1b00 */
[----:B------:R-:W-:-:S04]  /*0630*/  IADD3 R5, PT, PT, R5, UR4, RZ ;  /* 0x0000000405057c10 */ /* 0x000fc8000fffe0ff */
[----:B------:R-:W-:Y:S01]  /*0640*/  ISETP.GE.AND P0, PT, R5, R4, PT ;  /* 0x000000040500720c */ /* 0x000fe20003f06270 */
[----:B--2---:R0:W-:Y:S04]  /*0650*/  STG.E.64 desc[UR6][R16.64], R8 ;  /* 0x0000000810007986 */ /* 0x0041e8000c101b06 */
[----:B---3--:R0:W-:Y:S08]  /*0660*/  STG.E.64 desc[UR6][R18.64], R6 ;  /* 0x0000000612007986 */ /* 0x0081f0000c101b06 */
[----:B------:R-:W-:Y:S05]  /*0670*/  @!P0 BRA `(.L_x_760) ;  /* 0xfffffffc00688947 */ /* 0x000fea000383ffff */
[----:B------:R-:W-:Y:S05]  /*0680*/  EXIT ;  /* 0x000000000000794d */ /* 0x000fea0003800000 */
.L_x_761:
        /* <DEDUP_REMOVED lines=15> */
.L_x_775:


//--------------------- .nv.shared._ZN3cub18CUB_300001_SM_10006detail11EmptyKernelIvEEvv --------------------------
	.section	.nv.shared._ZN3cub18CUB_300001_SM_10006detail11EmptyKernelIvEEvv,"aw",@nobits
	.sectionflags	@""
	.align	16
	.zero		1024


//--------------------- .nv.shared.reserved.0     --------------------------
	.section	.nv.shared.reserved.0,"aw",@nobits
	.weak		__nv_reservedSMEM_offset_0_alias
	.size		__nv_reservedSMEM_offset_0_alias, 0, 64
	.other		__nv_reservedSMEM_offset_0_alias,@"STO_CUDA_RESERVED_SHARED STV_DEFAULT"
__nv_reservedSMEM_offset_0_alias:
	.zero		0
	.zero		64


//--------------------- .nv.global                --------------------------
	.section	.nv.global,"aw",@nobits
.nv.global:
	.type		_ZN34_INTERNAL_002d7d62_4_k_cu_4e9a5d786thrust24THRUST_300001_SM_1000_NS12placeholders2_8E,@object
	.size		_ZN34_INTERNAL_002d7d62_4_k_cu_4e9a5d786thrust24THRUST_300001_SM_1000_NS12placeholders2_8E,(_ZN34_INTERNAL_002d7d62_4_k_cu_4e9a5d784cuda3std3__436_GLOBAL__N__002d7d62_4_k_cu_4e9a5d786ignoreE - _ZN34_INTERNAL_002d7d62_4_k_cu_4e9a5d786thrust24THRUST_300001_SM_1000_NS12placeholders2_8E)
_ZN34_INTERNAL_002d7d62_4_k_cu_4e9a5d786thrust24THRUST_300001_SM_1000_NS12placeholders2_8E:
	.zero		1
	.type		_ZN34_INTERNAL_002d7d62_4_k_cu_4e9a5d784cuda3std3__436_GLOBAL__N__002d7d62_4_k_cu_4e9a5d786ignoreE,@object
	.size		_ZN34_INTERNAL_002d7d62_4_k_cu_4e9a5d784cuda3std3__436_GLOBAL__N__002d7d62_4_k_cu_4e9a5d786ignoreE,(_ZN34_INTERNAL_002d7d62_4_k_cu_4e9a5d784cuda3std6ranges3__45__cpo4dataE - _ZN34_INTERNAL_002d7d62_4_k_cu_4e9a5d784cuda3std3__436_GLOBAL__N__002d7d62_4_k_cu_4e9a5d786ignoreE)
_ZN34_INTERNAL_002d7d62_4_k_cu_4e9a5d784cuda3std3__436_GLOBAL__N__002d7d62_4_k_cu_4e9a5d786ignoreE:
	.zero		1
	.type		_ZN34_INTERNAL_002d7d62_4_k_cu_4e9a5d784cuda3std6ranges3__45__cpo4dataE,@object
	.size		_ZN34_INTERNAL_002d7d62_4_k_cu_4e9a5d784cuda3std6ranges3__45__cpo4dataE,(_ZN34_INTERNAL_002d7d62_4_k_cu_4e9a5d786thrust24THRUST_300001_SM_1000_NS6system3cpp3parE - _ZN34_INTERNAL_002d7d62_4_k_cu_4e9a5d784cuda3std6ranges3__45__cpo4dataE)
_ZN34_INTERNAL_002d7d62_4_k_cu_4e9a5d784cuda3std6ranges3__45__cpo4dataE:
	.zero		1
	.type		_ZN34_INTERNAL_002d7d62_4_k_cu_4e9a5d786thrust24THRUST_300001_SM_1000_NS6system3cpp3parE,@object
	.size		_ZN34_INTERNAL_002d7d62_4_k_cu_4e9a5d786thrust24THRUST_300001_SM_1000_NS6system3cpp3parE,(_ZN34_INTERNAL_002d7d62_4_k_cu_4e9a5d784cuda3std3__45__cpo5beginE - _ZN34_INTERNAL_002d7d62_4_k_cu_4e9a5d786thrust24THRUST_300001_SM_1000_NS6system3cpp3parE)
_ZN34_INTERNAL_002d7d62_4_k_cu_4e9a5d786thrust24THRUST_300001_SM_1000_NS6system3cpp3parE:
	.zero		1
	.type		_ZN34_INTERNAL_002d7d62_4_k_cu_4e9a5d784cuda3std3__45__cpo5beginE,@object
	.size		_ZN34_INTERNAL_002d7d62_4_k_cu_4e9a5d784cuda3std3__45__cpo5beginE,(_ZN34_INTERNAL_002d7d62_4_k_cu_4e9a5d784cuda3std6ranges3__45__cpo5beginE - _ZN34_INTERNAL_002d7d62_4_k_cu_4e9a5d784cuda3std3__45__cpo5beginE)
_ZN34_INTERNAL_002d7d62_4_k_cu_4e9a5d784cuda3std3__45__cpo5beginE:
	.zero		1
	.type		_ZN34_INTERNAL_002d7d62_4_k_cu_4e9a5d784cuda3std6ranges3__45__cpo5beginE,@object
	.size		_ZN34_INTERNAL_002d7d62_4_k_cu_4e9a5d784cuda3std6ranges3__45__cpo5beginE,(_ZN34_INTERNAL_002d7d62_4_k_cu_4e9a5d786thrust24THRUST_300001_SM_1000_NS6deviceE - _ZN34_INTERNAL_002d7d62_4_k_cu_4e9a5d784cuda3std6ranges3__45__cpo5beginE)
_ZN34_INTERNAL_002d7d62_4_k_cu_4e9a5d784cuda3std6ranges3__45__cpo5beginE:
	.zero		1
	.type		_ZN34_INTERNAL_002d7d62_4_k_cu_4e9a5d786thrust24THRUST_300001_SM_1000_NS6deviceE,@object
	.size		_ZN34_INTERNAL_002d7d62_4_k_cu_4e9a5d786thrust24THRUST_300001_SM_1000_NS6deviceE,(_ZN34_INTERNAL_002d7d62_4_k_cu_4e9a5d784cuda3std3__47nulloptE - _ZN34_INTERNAL_002d7d62_4_k_cu_4e9a5d786thrust24THRUST_300001_SM_1000_NS6deviceE)
_ZN34_INTERNAL_002d7d62_4_k_cu_4e9a5d786thrust24THRUST_300001_SM_1000_NS6deviceE:
	.zero		1
	.type		_ZN34_INTERNAL_002d7d62_4_k_cu_4e9a5d784cuda3std3__47nulloptE,@object
	.size		_ZN34_INTERNAL_002d7d62_4_k_cu_4e9a5d784cuda3std3__47nulloptE,(_ZN34_INTERNAL_002d7d62_4_k_cu_4e9a5d784cuda3std6ranges3__45__cpo8distanceE - _ZN34_INTERNAL_002d7d62_4_k_cu_4e9a5d784cuda3std3__47nulloptE)
_ZN34_INTERNAL_002d7d62_4_k_cu_4e9a5d784cuda3std3__47nulloptE:
	.zero		1
	.type		_ZN34_INTERNAL_002d7d62_4_k_cu_4e9a5d784cuda3std6ranges3__45__cpo8distanceE,@object
	.size		_ZN34_INTERNAL_002d7d62_4_k_cu_4e9a5d784cuda3std6ranges3__45__cpo8distanceE,(_ZN34_INTERNAL_002d7d62_4_k_cu_4e9a5d786thrust24THRUST_300001_SM_1000_NS12placeholders2_4E - _ZN34_INTERNAL_002d7d62_4_k_cu_4e9a5d784cuda3std6ranges3__45__cpo8distanceE)
_ZN34_INTERNAL_002d7d62_4_k_cu_4e9a5d784cuda3std6ranges3__45__cpo8distanceE:
	.zero		1
	.type		_ZN34_INTERNAL_002d7d62_4_k_cu_4e9a5d786thrust24THRUST_300001_SM_1000_NS12placeholders2_4E,@object
	.size		_ZN34_INTERNAL_002d7d62_4_k_cu_4e9a5d786thrust24THRUST_300001_SM_1000_NS12placeholders2_4E,(_ZN34_INTERNAL_002d7d62_4_k_cu_4e9a5d784cuda3std3__45__cpo6rbeginE - _ZN34_INTERNAL_002d7d62_4_k_cu_4e9a5d786thrust24THRUST_300001_SM_1000_NS12placeholders2_4E)
_ZN34_INTERNAL_002d7d62_4_k_cu_4e9a5d786thrust24THRUST_300001_SM_1000_NS12placeholders2_4E:
	.zero		1
	.type		_ZN34_INTERNAL_002d7d62_4_k_cu_4e9a5d784cuda3std3__45__cpo6rbeginE,@object
	.size		_ZN34_INTERNAL_002d7d62_4_k_cu_4e9a5d784cuda3std3__45__cpo6rbeginE,(_ZN34_INTERNAL_002d7d62_4_k_cu_4e9a5d784cuda3std6ranges3__45__cpo7advanceE - _ZN34_INTERNAL_002d7d62_4_k_cu_4e9a5d784cuda3std3__45__cpo6rbeginE)
_ZN34_INTERNAL_002d7d62_4_k_cu_4e9a5d784cuda3std3__45__cpo6rbeginE:
	.zero		1
	.type		_ZN34_INTERNAL_002d7d62_4_k_cu_4e9a5d784cuda3std6ranges3__45__cpo7advanceE,@object
	.size		_ZN34_INTERNAL_002d7d62_4_k_cu_4e9a5d784cuda3std6ranges3__45__cpo7advanceE,(_ZN34_INTERNAL_002d7d62_4_k_cu_4e9a5d786thrust24THRUST_300001_SM_1000_NS12placeholders3_10E - _ZN34_INTERNAL_002d7d62_4_k_cu_4e9a5d784cuda3std6ranges3__45__cpo7advanceE)
_ZN34_INTERNAL_002d7d62_4_k_cu_4e9a5d784cuda3std6ranges3__45__cpo7advanceE:
	.zero		1
	.type		_ZN34_INTERNAL_002d7d62_4_k_cu_4e9a5d786thrust24THRUST_300001_SM_1000_NS12placeholders3_10E,@object
	.size		_ZN34_INTERNAL_002d7d62_4_k_cu_4e9a5d786thrust24THRUST_300001_SM_1000_NS12placeholders3_10E,(_ZN34_INTERNAL_002d7d62_4_k_cu_4e9a5d784cuda3std3__48in_placeE - _ZN34_INTERNAL_002d7d62_4_k_cu_4e9a5d786thrust24THRUST_300001_SM_1000_NS12placeholders3_10E)
_ZN34_INTERNAL_002d7d62_4_k_cu_4e9a5d786thrust24THRUST_300001_SM_1000_NS12placeholders3_10E:
	.zero		1
	.type		_ZN34_INTERNAL_002d7d62_4_k_cu_4e9a5d784cuda3std3__48in_placeE,@object
	.size		_ZN34_INTERNAL_002d7d62_4_k_cu_4e9a5d784cuda3std3__48in_placeE,(_ZN34_INTERNAL_002d7d62_4_k_cu_4e9a5d784cuda3std6ranges3__45__cpo4sizeE - _ZN34_INTERNAL_002d7d62_4_k_cu_4e9a5d784cuda3std3__48in_placeE)
_ZN34_INTERNAL_002d7d62_4_k_cu_4e9a5d784cuda3std3__48in_placeE:
	.zero		1
	.type		_ZN34_INTERNAL_002d7d62_4_k_cu_4e9a5d784cuda3std6ranges3__45__cpo4sizeE,@object
	.size		_ZN34_INTERNAL_002d7d62_4_k_cu_4e9a5d784cuda3std6ranges3__45__cpo4sizeE,(_ZN34_INTERNAL_002d7d62_4_k_cu_4e9a5d786thrust24THRUST_300001_SM_1000_NS12placeholders2_2E - _ZN34_INTERNAL_002d7d62_4_k_cu_4e9a5d784cuda3std6ranges3__45__cpo4sizeE)
_ZN34_INTERNAL_002d7d62_4_k_cu_4e9a5d784cuda3std6ranges3__45__cpo4sizeE:
	.zero		1
	.type		_ZN34_INTERNAL_002d7d62_4_k_cu_4e9a5d786thrust24THRUST_300001_SM_1000_NS12placeholders2_2E,@object
	.size		_ZN34_INTERNAL_002d7d62_4_k_cu_4e9a5d786thrust24THRUST_300001_SM_1000_NS12placeholders2_2E,(_ZN34_INTERNAL_002d7d62_4_k_cu_4e9a5d784cuda3std3__45__cpo6cbeginE - _ZN34_INTERNAL_002d7d62_4_k_cu_4e9a5d786thrust24THRUST_300001_SM_1000_NS12placeholders2_2E)
_ZN34_INTERNAL_002d7d62_4_k_cu_4e9a5d786thrust24THRUST_300001_SM_1000_NS12placeholders2_2E:
	.zero		1
	.type		_ZN34_INTERNAL_002d7d62_4_k_cu_4e9a5d784cuda3std3__45__cpo6cbeginE,@object
	.size		_ZN34_INTERNAL_002d7d62_4_k_cu_4e9a5d784cuda3std3__45__cpo6cbeginE,(_ZN34_INTERNAL_002d7d62_4_k_cu_4e9a5d784cuda3std6ranges3__45__cpo6cbeginE - _ZN34_INTERNAL_002d7d62_4_k_cu_4e9a5d784cuda3std3__45__cpo6cbeginE)
_ZN34_INTERNAL_002d7d62_4_k_cu_4e9a5d784cuda3std3__45__cpo6cbeginE:
	.zero		1
	.type		_ZN34_INTERNAL_002d7d62_4_k_cu_4e9a5d784cuda3std6ranges3__45__cpo6cbeginE,@object
	.size		_ZN34_INTERNAL_002d7d62_4_k_cu_4e9a5d784cuda3std6ranges3__45__cpo6cbeginE,(_ZN34_INTERNAL_002d7d62_4_k_cu_4e9a5d786thrust24THRUST_300001_SM_1000_NS12placeholders2_6E - _ZN34_INTERNAL_002d7d62_4_k_cu_4e9a5d784cuda3std6ranges3__45__cpo6cbeginE)
_ZN34_INTERNAL_002d7d62_4_k_cu_4e9a5d784cuda3std6ranges3__45__cpo6cbeginE:
	.zero		1
	.type		_ZN34_INTERNAL_002d7d62_4_k_cu_4e9a5d786thrust24THRUST_300001_SM_1000_NS12placeholders2_6E,@object
	.size		_ZN34_INTERNAL_002d7d62_4_k_cu_4e9a5d786thrust24THRUST_300001_SM_1000_NS12placeholders2_6E,(_ZN34_INTERNAL_002d7d62_4_k_cu_4e9a5d784cuda3std3__45__cpo7crbeginE - _ZN34_INTERNAL_002d7d62_4_k_cu_4e9a5d786thrust24THRUST_300001_SM_1000_NS12placeholders2_6E)
_ZN34_INTERNAL_002d7d62_4_k_cu_4e9a5d786thrust24THRUST_300001_SM_1000_NS12placeholders2_6E:
	.zero		1
	.type		_ZN34_INTERNAL_002d7d62_4_k_cu_4e9a5d784cuda3std3__45__cpo7crbeginE,@object
	.size		_ZN34_INTERNAL_002d7d62_4_k_cu_4e9a5d784cuda3std3__45__cpo7crbeginE,(_ZN34_INTERNAL_002d7d62_4_k_cu_4e9a5d784cuda3std6ranges3__45__cpo4nextE - _ZN34_INTERNAL_002d7d62_4_k_cu_4e9a5d784cuda3std3__45__cpo7crbeginE)
_ZN34_INTERNAL_002d7d62_4_k_cu_4e9a5d784cuda3std3__45__cpo7crbeginE:
	.zero		1
	.type		_ZN34_INTERNAL_002d7d62_4_k_cu_4e9a5d784cuda3std6ranges3__45__cpo4nextE,@object
	.size		_ZN34_INTERNAL_002d7d62_4_k_cu_4e9a5d784cuda3std6ranges3__45__cpo4nextE,(_ZN34_INTERNAL_002d7d62_4_k_cu_4e9a5d784cuda3std6ranges3__45__cpo4swapE - _ZN34_INTERNAL_002d7d62_4_k_cu_4e9a5d784cuda3std6ranges3__45__cpo4nextE)
_ZN34_INTERNAL_002d7d62_4_k_cu_4e9a5d784cuda3std6ranges3__45__cpo4nextE:
	.zero		1
	.type		_ZN34_INTERNAL_002d7d62_4_k_cu_4e9a5d784cuda3std6ranges3__45__cpo4swapE,@object
	.size		_ZN34_INTERNAL_002d7d62_4_k_cu_4e9a5d784cuda3std6ranges3__45__cpo4swapE,(_ZN34_INTERNAL_002d7d62_4_k_cu_4e9a5d786thrust24THRUST_300001_SM_1000_NS8cuda_cub10par_nosyncE - _ZN34_INTERNAL_002d7d62_4_k_cu_4e9a5d784cuda3std6ranges3__45__cpo4swapE)
_ZN34_INTERNAL_002d7d62_4_k_cu_4e9a5d784cuda3std6ranges3__45__cpo4swapE:
	.zero		1
	.type		_ZN34_INTERNAL_002d7d62_4_k_cu_4e9a5d786thrust24THRUST_300001_SM_1000_NS8cuda_cub10par_nosyncE,@object
	.size		_ZN34_INTERNAL_002d7d62_4_k_cu_4e9a5d786thrust24THRUST_300001_SM_1000_NS8cuda_cub10par_nosyncE,(_ZN34_INTERNAL_002d7d62_4_k_cu_4e9a5d786thrust24THRUST_300001_SM_1000_NS3seqE - _ZN34_INTERNAL_002d7d62_4_k_cu_4e9a5d786thrust24THRUST_300001_SM_1000_NS8cuda_cub10par_nosyncE)
_ZN34_INTERNAL_002d7d62_4_k_cu_4e9a5d786thrust24THRUST_300001_SM_1000_NS8cuda_cub10par_nosyncE:
	.zero		1
	.type		_ZN34_INTERNAL_002d7d62_4_k_cu_4e9a5d786thrust24THRUST_300001_SM_1000_NS3seqE,@object
	.size		_ZN34_INTERNAL_002d7d62_4_k_cu_4e9a5d786thrust24THRUST_300001_SM_1000_NS3seqE,(_ZN34_INTERNAL_002d7d62_4_k_cu_4e9a5d784cuda3std3__420unreachable_sentinelE - _ZN34_INTERNAL_002d7d62_4_k_cu_4e9a5d786thrust24THRUST_300001_SM_1000_NS3seqE)
_ZN34_INTERNAL_002d7d62_4_k_cu_4e9a5d786thrust24THRUST_300001_SM_1000_NS3seqE:
	.zero		1
	.type		_ZN34_INTERNAL_002d7d62_4_k_cu_4e9a5d784cuda3std3__420unreachable_sentinelE,@object
	.size		_ZN34_INTERNAL_002d7d62_4_k_cu_4e9a5d784cuda3std3__420unreachable_sentinelE,(_ZN34_INTERNAL_002d7d62_4_k_cu_4e9a5d784cuda3std6ranges3__45__cpo5ssizeE - _ZN34_INTERNAL_002d7d62_4_k_cu_4e9a5d784cuda3std3__420unreachable_sentinelE)
_ZN34_INTERNAL_002d7d62_4_k_cu_4e9a5d784cuda3std3__420unreachable_sentinelE:
	.zero		1
	.type		_ZN34_INTERNAL_002d7d62_4_k_cu_4e9a5d784cuda3std6ranges3__45__cpo5ssizeE,@object
	.size		_ZN34_INTERNAL_002d7d62_4_k_cu_4e9a5d784cuda3std6ranges3__45__cpo5ssizeE,(_ZN34_INTERNAL_002d7d62_4_k_cu_4e9a5d786thrust24THRUST_300001_SM_1000_NS12placeholders2_3E - _ZN34_INTERNAL_002d7d62_4_k_cu_4e9a5d784cuda3std6ranges3__45__cpo5ssizeE)
_ZN34_INTERNAL_002d7d62_4_k_cu_4e9a5d784cuda3std6ranges3__45__cpo5ssizeE:
	.zero		1
	.type		_ZN34_INTERNAL_002d7d62_4_k_cu_4e9a5d786thrust24THRUST_300001_SM_1000_NS12placeholders2_3E,@object
	.size		_ZN34_INTERNAL_002d7d62_4_k_cu_4e9a5d786thrust24THRUST_300001_SM_1000_NS12placeholders2_3E,(_ZN34_INTERNAL_002d7d62_4_k_cu_4e9a5d784cuda3std3__45__cpo4cendE - _ZN34_INTERNAL_002d7d62_4_k_cu_4e9a5d786thrust24THRUST_300001_SM_1000_NS12placeholders2_3E)
_ZN34_INTERNAL_002d7d62_4_k_cu_4e9a5d786thrust24THRUST_300001_SM_1000_NS12placeholders2_3E:
	.zero		1
	.type		_ZN34_INTERNAL_002d7d62_4_k_cu_4e9a5d784cuda3std3__45__cpo4cendE,@object
	.size		_ZN34_INTERNAL_002d7d62_4_k_cu_4e9a5d784cuda3std3__45__cpo4cendE,(_ZN34_INTERNAL_002d7d62_4_k_cu_4e9a5d784cuda3std6ranges3__45__cpo4cendE - _ZN34_INTERNAL_002d7d62_4_k_cu_4e9a5d784cuda3std3__45__cpo4cendE)
_ZN34_INTERNAL_002d7d62_4_k_cu_4e9a5d784cuda3std3__45__cpo4cendE:
	.zero		1
	.type		_ZN34_INTERNAL_002d7d62_4_k_cu_4e9a5d784cuda3std6ranges3__45__cpo4cendE,@object
	.size		_ZN34_INTERNAL_002d7d62_4_k_cu_4e9a5d784cuda3std6ranges3__45__cpo4cendE,(_ZN34_INTERNAL_002d7d62_4_k_cu_4e9a5d786thrust24THRUST_300001_SM_1000_NS12placeholders2_7E - _ZN34_INTERNAL_002d7d62_4_k_cu_4e9a5d784cuda3std6ranges3__45__cpo4cendE)
_ZN34_INTERNAL_002d7d62_4_k_cu_4e9a5d784cuda3std6ranges3__45__cpo4cendE:
	.zero		1
	.type		_ZN34_INTERNAL_002d7d62_4_k_cu_4e9a5d786thrust24THRUST_300001_SM_1000_NS12placeholders2_7E,@object
	.size		_ZN34_INTERNAL_002d7d62_4_k_cu_4e9a5d786thrust24THRUST_300001_SM_1000_NS12placeholders2_7E,(_ZN34_INTERNAL_002d7d62_4_k_cu_4e9a5d784cuda3std3__45__cpo5crendE - _ZN34_INTERNAL_002d7d62_4_k_cu_4e9a5d786thrust24THRUST_300001_SM_1000_NS12placeholders2_7E)
_ZN34_INTERNAL_002d7d62_4_k_cu_4e9a5d786thrust24THRUST_300001_SM_1000_NS12placeholders2_7E:
	.zero		1
	.type		_ZN34_INTERNAL_002d7d62_4_k_cu_4e9a5d784cuda3std3__45__cpo5crendE,@object
	.size		_ZN34_INTERNAL_002d7d62_4_k_cu_4e9a5d784cuda3std3__45__cpo5crendE,(_ZN34_INTERNAL_002d7d62_4_k_cu_4e9a5d784cuda3std6ranges3__45__cpo4prevE - _ZN34_INTERNAL_002d7d62_4_k_cu_4e9a5d784cuda3std3__45__cpo5crendE)
_ZN34_INTERNAL_002d7d62_4_k_cu_4e9a5d784cuda3std3__45__cpo5crendE:
	.zero		1
	.type		_ZN34_INTERNAL_002d7d62_4_k_cu_4e9a5d784cuda3std6ranges3__45__cpo4prevE,@object
	.size		_ZN34_INTERNAL_002d7d62_4_k_cu_4e9a5d784cuda3std6ranges3__45__cpo4prevE,(_ZN34_INTERNAL_002d7d62_4_k_cu_4e9a5d784cuda3std6ranges3__45__cpo9iter_moveE - _ZN34_INTERNAL_002d7d62_4_k_cu_4e9a5d784cuda3std6ranges3__45__cpo4prevE)
_ZN34_INTERNAL_002d7d62_4_k_cu_4e9a5d784cuda3std6ranges3__45__cpo4prevE:
	.zero		1
	.type		_ZN34_INTERNAL_002d7d62_4_k_cu_4e9a5d784cuda3std6ranges3__45__cpo9iter_moveE,@object
	.size		_ZN34_INTERNAL_002d7d62_4_k_cu_4e9a5d784cuda3std6ranges3__45__cpo9iter_moveE,(_ZN34_INTERNAL_002d7d62_4_k_cu_4e9a5d786thrust24THRUST_300001_SM_1000_NS6system6detail10sequential3seqE - _ZN34_INTERNAL_002d7d62_4_k_cu_4e9a5d784cuda3std6ranges3__45__cpo9iter_moveE)
_ZN34_INTERNAL_002d7d62_4_k_cu_4e9a5d784cuda3std6ranges3__45__cpo9iter_moveE:
	.zero		1
	.type		_ZN34_INTERNAL_002d7d62_4_k_cu_4e9a5d786thrust24THRUST_300001_SM_1000_NS6system6detail10sequential3seqE,@object
	.size		_ZN34_INTERNAL_002d7d62_4_k_cu_4e9a5d786thrust24THRUST_300001_SM_1000_NS6system6detail10sequential3seqE,(_ZN34_INTERNAL_002d7d62_4_k_cu_4e9a5d786thrust24THRUST_300001_SM_1000_NS12placeholders2_9E - _ZN34_INTERNAL_002d7d62_4_k_cu_4e9a5d786thrust24THRUST_300001_SM_1000_NS6system6detail10sequential3seqE)
_ZN34_INTERNAL_002d7d62_4_k_cu_4e9a5d786thrust24THRUST_300001_SM_1000_NS6system6detail10sequential3seqE:
	.zero		1
	.type		_ZN34_INTERNAL_002d7d62_4_k_cu_4e9a5d786thrust24THRUST_300001_SM_1000_NS12placeholders2_9E,@object
	.size		_ZN34_INTERNAL_002d7d62_4_k_cu_4e9a5d786thrust24THRUST_300001_SM_1000_NS12placeholders2_9E,(_ZN34_INTERNAL_002d7d62_4_k_cu_4e9a5d784cuda3std3__419piecewise_constructE - _ZN34_INTERNAL_002d7d62_4_k_cu_4e9a5d786thrust24THRUST_300001_SM_1000_NS12placeholders2_9E)
_ZN34_INTERNAL_002d7d62_4_k_cu_4e9a5d786thrust24THRUST_300001_SM_1000_NS12placeholders2_9E:
	.zero		1
	.type		_ZN34_INTERNAL_002d7d62_4_k_cu_4e9a5d784cuda3std3__419piecewise_constructE,@object
	.size		_ZN34_INTERNAL_002d7d62_4_k_cu_4e9a5d784cuda3std3__419piecewise_constructE,(_ZN34_INTERNAL_002d7d62_4_k_cu_4e9a5d784cuda3std6ranges3__45__cpo5cdataE - _ZN34_INTERNAL_002d7d62_4_k_cu_4e9a5d784cuda3std3__419piecewise_constructE)
_ZN34_INTERNAL_002d7d62_4_k_cu_4e9a5d784cuda3std3__419piecewise_constructE:
	.zero		1
	.type		_ZN34_INTERNAL_002d7d62_4_k_cu_4e9a5d784cuda3std6ranges3__45__cpo5cdataE,@object
	.size		_ZN34_INTERNAL_002d7d62_4_k_cu_4e9a5d784cuda3std6ranges3__45__cpo5cdataE,(_ZN34_INTERNAL_002d7d62_4_k_cu_4e9a5d786thrust24THRUST_300001_SM_1000_NS12placeholders2_1E - _ZN34_INTERNAL_002d7d62_4_k_cu_4e9a5d784cuda3std6ranges3__45__cpo5cdataE)
_ZN34_INTERNAL_002d7d62_4_k_cu_4e9a5d784cuda3std6ranges3__45__cpo5cdataE:
	.zero		1
	.type		_ZN34_INTERNAL_002d7d62_4_k_cu_4e9a5d786thrust24THRUST_300001_SM_1000_NS12placeholders2_1E,@object
	.size		_ZN34_INTERNAL_002d7d62_4_k_cu_4e9a5d786thrust24THRUST_300001_SM_1000_NS12placeholders2_1E,(_ZN34_INTERNAL_002d7d62_4_k_cu_4e9a5d784cuda3std3__45__cpo3endE - _ZN34_INTERNAL_002d7d62_4_k_cu_4e9a5d786thrust24THRUST_300001_SM_1000_NS12placeholders2_1E)
_ZN34_INTERNAL_002d7d62_4_k_cu_4e9a5d786thrust24THRUST_300001_SM_1000_NS12placeholders2_1E:
	.zero		1
	.type		_ZN34_INTERNAL_002d7d62_4_k_cu_4e9a5d784cuda3std3__45__cpo3endE,@object
	.size		_ZN34_INTERNAL_002d7d62_4_k_cu_4e9a5d784cuda3std3__45__cpo3endE,(_ZN34_INTERNAL_002d7d62_4_k_cu_4e9a5d784cuda3std6ranges3__45__cpo3endE - _ZN34_INTERNAL_002d7d62_4_k_cu_4e9a5d784cuda3std3__45__cpo3endE)
_ZN34_INTERNAL_002d7d62_4_k_cu_4e9a5d784cuda3std3__45__cpo3endE:
	.zero		1
	.type		_ZN34_INTERNAL_002d7d62_4_k_cu_4e9a5d784cuda3std6ranges3__45__cpo3endE,@object
	.size		_ZN34_INTERNAL_002d7d62_4_k_cu_4e9a5d784cuda3std6ranges3__45__cpo3endE,(_ZN34_INTERNAL_002d7d62_4_k_cu_4e9a5d786thrust24THRUST_300001_SM_1000_NS12placeholders2_5E - _ZN34_INTERNAL_002d7d62_4_k_cu_4e9a5d784cuda3std6ranges3__45__cpo3endE)
_ZN34_INTERNAL_002d7d62_4_k_cu_4e9a5d784cuda3std6ranges3__45__cpo3endE:
	.zero		1
	.type		_ZN34_INTERNAL_002d7d62_4_k_cu_4e9a5d786thrust24THRUST_300001_SM_1000_NS12placeholders2_5E,@object
	.size		_ZN34_INTERNAL_002d7d62_4_k_cu_4e9a5d786thrust24THRUST_300001_SM_1000_NS12placeholders2_5E,(_ZN34_INTERNAL_002d7d62_4_k_cu_4e9a5d784cuda3std3__45__cpo4rendE - _ZN34_INTERNAL_002d7d62_4_k_cu_4e9a5d786thrust24THRUST_300001_SM_1000_NS12placeholders2_5E)
_ZN34_INTERNAL_002d7d62_4_k_cu_4e9a5d786thrust24THRUST_300001_SM_1000_NS12placeholders2_5E:
	.zero		1
	.type		_ZN34_INTERNAL_002d7d62_4_k_cu_4e9a5d784cuda3std3__45__cpo4rendE,@object
	.size		_ZN34_INTERNAL_002d7d62_4_k_cu_4e9a5d784cuda3std3__45__cpo4rendE,(_ZN34_INTERNAL_002d7d62_4_k_cu_4e9a5d784cuda3std6ranges3__45__cpo9iter_swapE - _ZN34_INTERNAL_002d7d62_4_k_cu_4e9a5d784cuda3std3__45__cpo4rendE)
_ZN34_INTERNAL_002d7d62_4_k_cu_4e9a5d784cuda3std3__45__cpo4rendE:
	.zero		1
	.type		_ZN34_INTERNAL_002d7d62_4_k_cu_4e9a5d784cuda3std6ranges3__45__cpo9iter_swapE,@object
	.size		_ZN34_INTERNAL_002d7d62_4_k_cu_4e9a5d784cuda3std6ranges3__45__cpo9iter_swapE,(_ZN34_INTERNAL_002d7d62_4_k_cu_4e9a5d784cuda3std3__48unexpectE - _ZN34_INTERNAL_002d7d62_4_k_cu_4e9a5d784cuda3std6ranges3__45__cpo9iter_swapE)
_ZN34_INTERNAL_002d7d62_4_k_cu_4e9a5d784cuda3std6ranges3__45__cpo9iter_swapE:
	.zero		1
	.type		_ZN34_INTERNAL_002d7d62_4_k_cu_4e9a5d784cuda3std3__48unexpectE,@object
	.size		_ZN34_INTERNAL_002d7d62_4_k_cu_4e9a5d784cuda3std3__48unexpectE,(_ZN34_INTERNAL_002d7d62_4_k_cu_4e9a5d786thrust24THRUST_300001_SM_1000_NS8cuda_cub3parE - _ZN34_INTERNAL_002d7d62_4_k_cu_4e9a5d784cuda3std3__48unexpectE)
_ZN34_INTERNAL_002d7d62_4_k_cu_4e9a5d784cuda3std3__48unexpectE:
	.zero		1
	.type		_ZN34_INTERNAL_002d7d62_4_k_cu_4e9a5d786thrust24THRUST_300001_SM_1000_NS8cuda_cub3parE,@object
	.size		_ZN34_INTERNAL_002d7d62_4_k_cu_4e9a5d786thrust24THRUST_300001_SM_1000_NS8cuda_cub3parE,(.L_29 - _ZN34_INTERNAL_002d7d62_4_k_cu_4e9a5d786thrust24THRUST_300001_SM_1000_NS8cuda_cub3parE)
_ZN34_INTERNAL_002d7d62_4_k_cu_4e9a5d786thrust24THRUST_300001_SM_1000_NS8cuda_cub3parE:
	.zero		1
.L_29:


//--------------------- .nv.shared._ZN6thrust24THRUST_300001_SM_1000_NS8cuda_cub4core6detail13_kernel_agentINS1_8__reduce11ReduceAgentIPN4cuda3std3__45tupleIJdlEEESC_SB_lNS1_9__extrema9arg_max_fIdl10comparisonEEEEJSC_SC_iSG_EEEvDpT0_ --------------------------
	.section	.nv.shared._ZN6thrust24THRUST_300001_SM_1000_NS8cuda_cub4core6detail13_kernel_agentINS1_8__reduce11ReduceAgentIPN4cuda3std3__45tupleIJdlEEESC_SB_lNS1_9__extrema9arg_max_fIdl10comparisonEEEEJSC_SC_iSG_EEEvDpT0_,"aw",@nobits
	.sectionflags	@""
	.align	16
	.zero		1024


//--------------------- .nv.shared._ZN6thrust24THRUST_300001_SM_1000_NS8cuda_cub4core6detail13_kernel_agentINS1_8__reduce10DrainAgentIlEEJN3cub18CUB_300001_SM_10009GridQueueIyEElEEEvDpT0_ --------------------------
	.section	.nv.shared._ZN6thrust24THRUST_300001_SM_1000_NS8cuda_cub4core6detail13_kernel_agentINS1_8__reduce10DrainAgentIlEEJN3cub18CUB_300001_SM_10009GridQueueIyEElEEEvDpT0_,"aw",@nobits
	.sectionflags	@""
	.align	16
	.zero		1024


//--------------------- .nv.shared._ZN6thrust24THRUST_300001_SM_1000_NS8cuda_cub4core6detail13_kernel_agentINS1_8__reduce11ReduceAgentINS0_12zip_iteratorIN4cuda3std3__45tupleIJNS0_10device_ptrIdEENS0_17counting_iteratorIlNS0_11use_defaultESF_SF_EEEEEEEPNSB_IJdlEEESJ_lNS1_9__extrema9arg_max_fIdl10comparisonEEEEJSI_SK_lN3cub18CUB_300001_SM_100013GridEvenShareIlEENSR_9GridQueueIyEESO_EEEvDpT0_ --------------------------
	.section	.nv.shared._ZN6thrust24THRUST_300001_SM_1000_NS8cuda_cub4core6detail13_kernel_agentINS1_8__reduce11ReduceAgentINS0_12zip_iteratorIN4cuda3std3__45tupleIJNS0_10device_ptrIdEENS0_17counting_iteratorIlNS0_11use_defaultESF_SF_EEEEEEEPNSB_IJdlEEESJ_lNS1_9__extrema9arg_max_fIdl10comparisonEEEEJSI_SK_lN3cub18CUB_300001_SM_100013GridEvenShareIlEENSR_9GridQueueIyEESO_EEEvDpT0_,"aw",@nobits
	.sectionflags	@""
	.align	16
	.zero		1024


//--------------------- .nv.shared._ZN6thrust24THRUST_300001_SM_1000_NS8cuda_cub4core6detail13_kernel_agentINS1_8__reduce11ReduceAgentINS0_12zip_iteratorIN4cuda3std3__45tupleIJNS0_10device_ptrIdEENS0_17counting_iteratorIlNS0_11use_defaultESF_SF_EEEEEEEPNSB_IJdlEEESJ_lNS1_9__extrema9arg_max_fIdl10comparisonEEEEJSI_SK_lSO_EEEvDpT0_ --------------------------
	.section	.nv.shared._ZN6thrust24THRUST_300001_SM_1000_NS8cuda_cub4core6detail13_kernel_agentINS1_8__reduce11ReduceAgentINS0_12zip_iteratorIN4cuda3std3__45tupleIJNS0_10device_ptrIdEENS0_17counting_iteratorIlNS0_11use_defaultESF_SF_EEEEEEEPNSB_IJdlEEESJ_lNS1_9__extrema9arg_max_fIdl10comparisonEEEEJSI_SK_lSO_EEEvDpT0_,"aw",@nobits
	.sectionflags	@""
	.align	16
	.zero		1024


//--------------------- .nv.shared._ZN6thrust24THRUST_300001_SM_1000_NS8cuda_cub4core6detail13_kernel_agentINS1_8__reduce11ReduceAgentIPN4cuda3std3__45tupleIJdlEEESC_SB_iNS1_9__extrema9arg_max_fIdl10comparisonEEEEJSC_SC_iSG_EEEvDpT0_ --------------------------
	.section	.nv.shared._ZN6thrust24THRUST_300001_SM_1000_NS8cuda_cub4core6detail13_kernel_agentINS1_8__reduce11ReduceAgentIPN4cuda3std3__45tupleIJdlEEESC_SB_iNS1_9__extrema9arg_max_fIdl10comparisonEEEEJSC_SC_iSG_EEEvDpT0_,"aw",@nobits
	.sectionflags	@""
	.align	16
	.zero		1024


//--------------------- .nv.shared._ZN6thrust24THRUST_300001_SM_1000_NS8cuda_cub4core6detail13_kernel_agentINS1_8__reduce10DrainAgentIiEEJN3cub18CUB_300001_SM_10009GridQueueIjEEiEEEvDpT0_ --------------------------
	.section	.nv.shared._ZN6thrust24THRUST_300001_SM_1000_NS8cuda_cub4core6detail13_kernel_agentINS1_8__reduce10DrainAgentIiEEJN3cub18CUB_300001_SM_10009GridQueueIjEEiEEEvDpT0_,"aw",@nobits
	.sectionflags	@""
	.align	16
	.zero		1024


//--------------------- .nv.shared._ZN6thrust24THRUST_300001_SM_1000_NS8cuda_cub4core6detail13_kernel_agentINS1_8__reduce11ReduceAgentINS0_12zip_iteratorIN4cuda3std3__45tupleIJNS0_10device_ptrIdEENS0_17counting_iteratorIlNS0_11use_defaultESF_SF_EEEEEEEPNSB_IJdlEEESJ_iNS1_9__extrema9arg_max_fIdl10comparisonEEEEJSI_SK_iN3cub18CUB_300001_SM_100013GridEvenShareIiEENSR_9GridQueueIjEESO_EEEvDpT0_ --------------------------
	.section	.nv.shared._ZN6thrust24THRUST_300001_SM_1000_NS8cuda_cub4core6detail13_kernel_agentINS1_8__reduce11ReduceAgentINS0_12zip_iteratorIN4cuda3std3__45tupleIJNS0_10device_ptrIdEENS0_17counting_iteratorIlNS0_11use_defaultESF_SF_EEEEEEEPNSB_IJdlEEESJ_iNS1_9__extrema9arg_max_fIdl10comparisonEEEEJSI_SK_iN3cub18CUB_300001_SM_100013GridEvenShareIiEENSR_9GridQueueIjEESO_EEEvDpT0_,"aw",@nobits
	.sectionflags	@""
	.align	16
	.zero		1024


//--------------------- .nv.shared._ZN6thrust24THRUST_300001_SM_1000_NS8cuda_cub4core6detail13_kernel_agentINS1_8__reduce11ReduceAgentINS0_12zip_iteratorIN4cuda3std3__45tupleIJNS0_10device_ptrIdEENS0_17counting_iteratorIlNS0_11use_defaultESF_SF_EEEEEEEPNSB_IJdlEEESJ_iNS1_9__extrema9arg_max_fIdl10comparisonEEEEJSI_SK_iSO_EEEvDpT0_ --------------------------
	.section	.nv.shared._ZN6thrust24THRUST_300001_SM_1000_NS8cuda_cub4core6detail13_kernel_agentINS1_8__reduce11ReduceAgentINS0_12zip_iteratorIN4cuda3std3__45tupleIJNS0_10device_ptrIdEENS0_17counting_iteratorIlNS0_11use_defaultESF_SF_EEEEEEEPNSB_IJdlEEESJ_iNS1_9__extrema9arg_max_fIdl10comparisonEEEEJSI_SK_iSO_EEEvDpT0_,"aw",@nobits
	.sectionflags	@""
	.align	16
	.zero		1024


//--------------------- .nv.shared._Z6NormalPdi   --------------------------
	.section	.nv.shared._Z6NormalPdi,"aw",@nobits
	.sectionflags	@""
	.align	16
	.zero		1024


//--------------------- .nv.shared._Z19GaussianEliminationPdiii --------------------------
	.section	.nv.shared._Z19GaussianEliminationPdiii,"aw",@nobits
	.sectionflags	@""
	.align	16
	.zero		1024


//--------------------- .nv.shared._Z4SwapPdiii   --------------------------
	.section	.nv.shared._Z4SwapPdiii,"aw",@nobits
	.sectionflags	@""
	.align	16
	.zero		1024


//--------------------- .nv.constant0._ZN3cub18CUB_300001_SM_10006detail11EmptyKernelIvEEvv --------------------------
	.section	.nv.constant0._ZN3cub18CUB_300001_SM_10006detail11EmptyKernelIvEEvv,"a",@progbits
	.sectionflags	@""
	.align	4
.nv.constant0._ZN3cub18CUB_300001_SM_10006detail11EmptyKernelIvEEvv:
	.zero		896


//--------------------- .nv.constant0._ZN6thrust24THRUST_300001_SM_1000_NS8cuda_cub4core6detail13_kernel_agentINS1_8__reduce11ReduceAgentIPN4cuda3std3__45tupleIJdlEEESC_SB_lNS1_9__extrema9arg_max_fIdl10comparisonEEEEJSC_SC_iSG_EEEvDpT0_ --------------------------
	.section	.nv.constant0._ZN6thrust24THRUST_300001_SM_1000_NS8cuda_cub4core6detail13_kernel_agentINS1_8__reduce11ReduceAgentIPN4cuda3std3__45tupleIJdlEEESC_SB_lNS1_9__extrema9arg_max_fIdl10comparisonEEEEJSC_SC_iSG_EEEvDpT0_,"a",@progbits
	.sectionflags	@""
	.align	4
.nv.constant0._ZN6thrust24THRUST_300001_SM_1000_NS8cuda_cub4core6detail13_kernel_agentINS1_8__reduce11ReduceAgentIPN4cuda3std3__45tupleIJdlEEESC_SB_lNS1_9__extrema9arg_max_fIdl10comparisonEEEEJSC_SC_iSG_EEEvDpT0_:
	.zero		917


//--------------------- .nv.constant0._ZN6thrust24THRUST_300001_SM_1000_NS8cuda_cub4core6detail13_kernel_agentINS1_8__reduce10DrainAgentIlEEJN3cub18CUB_300001_SM_10009GridQueueIyEElEEEvDpT0_ --------------------------
	.section	.nv.constant0._ZN6thrust24THRUST_300001_SM_1000_NS8cuda_cub4core6detail13_kernel_agentINS1_8__reduce10DrainAgentIlEEJN3cub18CUB_300001_SM_10009GridQueueIyEElEEEvDpT0_,"a",@progbits
	.sectionflags	@""
	.align	4
.nv.constant0._ZN6thrust24THRUST_300001_SM_1000_NS8cuda_cub4core6detail13_kernel_agentINS1_8__reduce10DrainAgentIlEEJN3cub18CUB_300001_SM_10009GridQueueIyEElEEEvDpT0_:
	.zero		912


//--------------------- .nv.constant0._ZN6thrust24THRUST_300001_SM_1000_NS8cuda_cub4core6detail13_kernel_agentINS1_8__reduce11ReduceAgentINS0_12zip_iteratorIN4cuda3std3__45tupleIJNS0_10device_ptrIdEENS0_17counting_iteratorIlNS0_11use_defaultESF_SF_EEEEEEEPNSB_IJdlEEESJ_lNS1_9__extrema9arg_max_fIdl10comparisonEEEEJSI_SK_lN3cub18CUB_300001_SM_100013GridEvenShareIlEENSR_9GridQueueIyEESO_EEEvDpT0_ --------------------------
	.section	.nv.constant0._ZN6thrust24THRUST_300001_SM_1000_NS8cuda_cub4core6detail13_kernel_agentINS1_8__reduce11ReduceAgentINS0_12zip_iteratorIN4cuda3std3__45tupleIJNS0_10device_ptrIdEENS0_17counting_iteratorIlNS0_11use_defaultESF_SF_EEEEEEEPNSB_IJdlEEESJ_lNS1_9__extrema9arg_max_fIdl10comparisonEEEEJSI_SK_lN3cub18CUB_300001_SM_100013GridEvenShareIlEENSR_9GridQueueIyEESO_EEEvDpT0_,"a",@progbits
	.sectionflags	@""
	.align	4
.nv.constant0._ZN6thrust24THRUST_300001_SM_1000_NS8cuda_cub4core6detail13_kernel_agentINS1_8__reduce11ReduceAgentINS0_12zip_iteratorIN4cuda3std3__45tupleIJNS0_10device_ptrIdEENS0_17counting_iteratorIlNS0_11use_defaultESF_SF_EEEEEEEPNSB_IJdlEEESJ_lNS1_9__extrema9arg_max_fIdl10comparisonEEEEJSI_SK_lN3cub18CUB_300001_SM_100013GridEvenShareIlEENSR_9GridQueueIyEESO_EEEvDpT0_:
	.zero		1009


//--------------------- .nv.constant0._ZN6thrust24THRUST_300001_SM_1000_NS8cuda_cub4core6detail13_kernel_agentINS1_8__reduce11ReduceAgentINS0_12zip_iteratorIN4cuda3std3__45tupleIJNS0_10device_ptrIdEENS0_17counting_iteratorIlNS0_11use_defaultESF_SF_EEEEEEEPNSB_IJdlEEESJ_lNS1_9__extrema9arg_max_fIdl10comparisonEEEEJSI_SK_lSO_EEEvDpT0_ --------------------------
	.section	.nv.constant0._ZN6thrust24THRUST_300001_SM_1000_NS8cuda_cub4core6detail13_kernel_agentINS1_8__reduce11ReduceAgentINS0_12zip_iteratorIN4cuda3std3__45tupleIJNS0_10device_ptrIdEENS0_17counting_iteratorIlNS0_11use_defaultESF_SF_EEEEEEEPNSB_IJdlEEESJ_lNS1_9__extrema9arg_max_fIdl10comparisonEEEEJSI_SK_lSO_EEEvDpT0_,"a",@progbits
	.sectionflags	@""
	.align	4
.nv.constant0._ZN6thrust24THRUST_300001_SM_1000_NS8cuda_cub4core6detail13_kernel_agentINS1_8__reduce11ReduceAgentINS0_12zip_iteratorIN4cuda3std3__45tupleIJNS0_10device_ptrIdEENS0_17counting_iteratorIlNS0_11use_defaultESF_SF_EEEEEEEPNSB_IJdlEEESJ_lNS1_9__extrema9arg_max_fIdl10comparisonEEEEJSI_SK_lSO_EEEvDpT0_:
	.zero		929


//--------------------- .nv.constant0._ZN6thrust24THRUST_300001_SM_1000_NS8cuda_cub4core6detail13_kernel_agentINS1_8__reduce11ReduceAgentIPN4cuda3std3__45tupleIJdlEEESC_SB_iNS1_9__extrema9arg_max_fIdl10comparisonEEEEJSC_SC_iSG_EEEvDpT0_ --------------------------
	.section	.nv.constant0._ZN6thrust24THRUST_300001_SM_1000_NS8cuda_cub4core6detail13_kernel_agentINS1_8__reduce11ReduceAgentIPN4cuda3std3__45tupleIJdlEEESC_SB_iNS1_9__extrema9arg_max_fIdl10comparisonEEEEJSC_SC_iSG_EEEvDpT0_,"a",@progbits
	.sectionflags	@""
	.align	4
.nv.constant0._ZN6thrust24THRUST_300001_SM_1000_NS8cuda_cub4core6detail13_kernel_agentINS1_8__reduce11ReduceAgentIPN4cuda3std3__45tupleIJdlEEESC_SB_iNS1_9__extrema9arg_max_fIdl10comparisonEEEEJSC_SC_iSG_EEEvDpT0_:
	.zero		917


//--------------------- .nv.constant0._ZN6thrust24THRUST_300001_SM_1000_NS8cuda_cub4core6detail13_kernel_agentINS1_8__reduce10DrainAgentIiEEJN3cub18CUB_300001_SM_10009GridQueueIjEEiEEEvDpT0_ --------------------------
	.section	.nv.constant0._ZN6thrust24THRUST_300001_SM_1000_NS8cuda_cub4core6detail13_kernel_agentINS1_8__reduce10DrainAgentIiEEJN3cub18CUB_300001_SM_10009GridQueueIjEEiEEEvDpT0_,"a",@progbits
	.sectionflags	@""
	.align	4
.nv.constant0._ZN6thrust24THRUST_300001_SM_1000_NS8cuda_cub4core6detail13_kernel_agentINS1_8__reduce10DrainAgentIiEEJN3cub18CUB_300001_SM_10009GridQueueIjEEiEEEvDpT0_:
	.zero		908


//--------------------- .nv.constant0._ZN6thrust24THRUST_300001_SM_1000_NS8cuda_cub4core6detail13_kernel_agentINS1_8__reduce11ReduceAgentINS0_12zip_iteratorIN4cuda3std3__45tupleIJNS0_10device_ptrIdEENS0_17counting_iteratorIlNS0_11use_defaultESF_SF_EEEEEEEPNSB_IJdlEEESJ_iNS1_9__extrema9arg_max_fIdl10comparisonEEEEJSI_SK_iN3cub18CUB_300001_SM_100013GridEvenShareIiEENSR_9GridQueueIjEESO_EEEvDpT0_ --------------------------
	.section	.nv.constant0._ZN6thrust24THRUST_300001_SM_1000_NS8cuda_cub4core6detail13_kernel_agentINS1_8__reduce11ReduceAgentINS0_12zip_iteratorIN4cuda3std3__45tupleIJNS0_10device_ptrIdEENS0_17counting_iteratorIlNS0_11use_defaultESF_SF_EEEEEEEPNSB_IJdlEEESJ_iNS1_9__extrema9arg_max_fIdl10comparisonEEEEJSI_SK_iN3cub18CUB_300001_SM_100013GridEvenShareIiEENSR_9GridQueueIjEESO_EEEvDpT0_,"a",@progbits
	.sectionflags	@""
	.align	4
.nv.constant0._ZN6thrust24THRUST_300001_SM_1000_NS8cuda_cub4core6detail13_kernel_agentINS1_8__reduce11ReduceAgentINS0_12zip_iteratorIN4cuda3std3__45tupleIJNS0_10device_ptrIdEENS0_17counting_iteratorIlNS0_11use_defaultESF_SF_EEEEEEEPNSB_IJdlEEESJ_iNS1_9__extrema9arg_max_fIdl10comparisonEEEEJSI_SK_iN3cub18CUB_300001_SM_100013GridEvenShareIiEENSR_9GridQueueIjEESO_EEEvDpT0_:
	.zero		977


//--------------------- .nv.constant0._ZN6thrust24THRUST_300001_SM_1000_NS8cuda_cub4core6detail13_kernel_agentINS1_8__reduce11ReduceAgentINS0_12zip_iteratorIN4cuda3std3__45tupleIJNS0_10device_ptrIdEENS0_17counting_iteratorIlNS0_11use_defaultESF_SF_EEEEEEEPNSB_IJdlEEESJ_iNS1_9__extrema9arg_max_fIdl10comparisonEEEEJSI_SK_iSO_EEEvDpT0_ --------------------------
	.section	.nv.constant0._ZN6thrust24THRUST_300001_SM_1000_NS8cuda_cub4core6detail13_kernel_agentINS1_8__reduce11ReduceAgentINS0_12zip_iteratorIN4cuda3std3__45tupleIJNS0_10device_ptrIdEENS0_17counting_iteratorIlNS0_11use_defaultESF_SF_EEEEEEEPNSB_IJdlEEESJ_iNS1_9__extrema9arg_max_fIdl10comparisonEEEEJSI_SK_iSO_EEEvDpT0_,"a",@progbits
	.sectionflags	@""
	.align	4
.nv.constant0._ZN6thrust24THRUST_300001_SM_1000_NS8cuda_cub4core6detail13_kernel_agentINS1_8__reduce11ReduceAgentINS0_12zip_iteratorIN4cuda3std3__45tupleIJNS0_10device_ptrIdEENS0_17counting_iteratorIlNS0_11use_defaultESF_SF_EEEEEEEPNSB_IJdlEEESJ_iNS1_9__extrema9arg_max_fIdl10comparisonEEEEJSI_SK_iSO_EEEvDpT0_:
	.zero		925


//--------------------- .nv.constant0._Z6NormalPdi --------------------------
	.section	.nv.constant0._Z6NormalPdi,"a",@progbits
	.sectionflags	@""
	.align	4
.nv.constant0._Z6NormalPdi:
	.zero		908


//--------------------- .nv.constant0._Z19GaussianEliminationPdiii --------------------------
	.section	.nv.constant0._Z19GaussianEliminationPdiii,"a",@progbits
	.sectionflags	@""
	.align	4
.nv.constant0._Z19GaussianEliminationPdiii:
	.zero		916


//--------------------- .nv.constant0._Z4SwapPdiii --------------------------
	.section	.nv.constant0._Z4SwapPdiii,"a",@progbits
	.sectionflags	@""
	.align	4
.nv.constant0._Z4SwapPdiii:
	.zero		916


//--------------------- SYMBOLS --------------------------

	.type		.nv.reservedSmem.offset0,@object
	.size		.nv.reservedSmem.offset0,0x4
	.type		.nv.reservedSmem.cap,@object
	.size		.nv.reservedSmem.cap,0x4
